	.target	sm_90a

	.elftype	@"ET_EXEC"


//--------------------- .note.nv.tkinfo           --------------------------
	.section	.note.nv.tkinfo,"",@"SHT_NOTE"
	.sectionflags	@"SHF_NOTE_NV_TKINFO"
	.tkinfo
        /*0018*/ 	.word	0x00000002
        /*0030*/ 	.string	""
        /*0030*/ 	.string	"ptxas"
        /*0030*/ 	.string	"Cuda compilation tools, release 13.0, V13.0.88"
        /*0030*/ 	.string	"Build cuda_13.0.r13.0/compiler.36424714_0"
        /*0030*/ 	.string	"-v  -suppress-debug-info  -lineinfo  -arch sm_90a "



//--------------------- .note.nv.cuinfo           --------------------------
	.section	.note.nv.cuinfo,"",@"SHT_NOTE"
	.sectionflags	@"SHF_NOTE_NV_CUINFO"
        /*0018*/ 	.short	0x0002
        /*001a*/ 	.short	0x005a
        /*001c*/ 	.short	0x0082
	.zero		2


//--------------------- .nv.info                  --------------------------
	.section	.nv.info,"",@"SHT_CUDA_INFO"
	.align	4


	//----- nvinfo : EIATTR_REGCOUNT
	.align		4
        /*0000*/ 	.byte	0x04, 0x2f
        /*0002*/ 	.short	(.L_1 - .L_0)
	.align		4
.L_0:
        /*0004*/ 	.word	index@(matmul_kernel)
        /*0008*/ 	.word	0x00000040


	//----- nvinfo : EIATTR_FRAME_SIZE
	.align		4
.L_1:
        /*000c*/ 	.byte	0x04, 0x11
        /*000e*/ 	.short	(.L_3 - .L_2)
	.align		4
.L_2:
        /*0010*/ 	.word	index@(matmul_kernel)
        /*0014*/ 	.word	0x000020e0


	//----- nvinfo : EIATTR_MIN_STACK_SIZE
	.align		4
.L_3:
        /*0018*/ 	.byte	0x04, 0x12
        /*001a*/ 	.short	(.L_5 - .L_4)
	.align		4
.L_4:
        /*001c*/ 	.word	index@(matmul_kernel)
        /*0020*/ 	.word	0x000020e0
.L_5:


//--------------------- .nv.compat                --------------------------
	.section	.nv.compat,"",@"SHT_CUDA_COMPAT_INFO"
	.align	4
        /*0000*/ 	.byte	0x02, 0x09, 0x01, 0x00, 0x02, 0x02, 0x01, 0x00, 0x02, 0x05, 0x05, 0x00, 0x03, 0x07, 0x01, 0x01
        /*0010*/ 	.byte	0x02, 0x03, 0x00, 0x00, 0x02, 0x06, 0x01, 0x00, 0x04, 0x0b, 0x08, 0x00, 0x00, 0x00, 0x00, 0x00
        /*0020*/ 	.byte	0x00, 0x00, 0x00, 0x00


//--------------------- .nv.info.matmul_kernel    --------------------------
	.section	.nv.info.matmul_kernel,"",@"SHT_CUDA_INFO"
	.sectionflags	@""
	.align	4


	//----- nvinfo : EIATTR_CUDA_API_VERSION
	.align		4
        /*0000*/ 	.byte	0x04, 0x37
        /*0002*/ 	.short	(.L_7 - .L_6)
.L_6:
        /*0004*/ 	.word	0x00000082


	//----- nvinfo : EIATTR_KPARAM_INFO
	.align		4
.L_7:
        /*0008*/ 	.byte	0x04, 0x17
        /*000a*/ 	.short	(.L_9 - .L_8)
.L_8:
        /*000c*/ 	.word	0x00000000
        /*0010*/ 	.short	0x000d
        /*0012*/ 	.short	0x0048
        /*0014*/ 	.byte	0x00, 0xf4, 0x21, 0x00


	//----- nvinfo : EIATTR_KPARAM_INFO
	.align		4
.L_9:
        /*0018*/ 	.byte	0x04, 0x17
        /*001a*/ 	.short	(.L_11 - .L_10)
.L_10:
        /*001c*/ 	.word	0x00000000
        /*0020*/ 	.short	0x000c
        /*0022*/ 	.short	0x0040
        /*0024*/ 	.byte	0x00, 0xf4, 0x21, 0x00


	//----- nvinfo : EIATTR_KPARAM_INFO
	.align		4
.L_11:
        /*0028*/ 	.byte	0x04, 0x17
        /*002a*/ 	.short	(.L_13 - .L_12)
.L_12:
        /*002c*/ 	.word	0x00000000
        /*0030*/ 	.short	0x000b
        /*0032*/ 	.short	0x0038
        /*0034*/ 	.byte	0x00, 0xf0, 0x11, 0x00


	//----- nvinfo : EIATTR_KPARAM_INFO
	.align		4
.L_13:
        /*0038*/ 	.byte	0x04, 0x17
        /*003a*/ 	.short	(.L_15 - .L_14)
.L_14:
        /*003c*/ 	.word	0x00000000
        /*0040*/ 	.short	0x000a
        /*0042*/ 	.short	0x0034
        /*0044*/ 	.byte	0x00, 0xf0, 0x11, 0x00


	//----- nvinfo : EIATTR_KPARAM_INFO
	.align		4
.L_15:
        /*0048*/ 	.byte	0x04, 0x17
        /*004a*/ 	.short	(.L_17 - .L_16)
.L_16:
        /*004c*/ 	.word	0x00000000
        /*0050*/ 	.short	0x0009
        /*0052*/ 	.short	0x0030
        /*0054*/ 	.byte	0x00, 0xf0, 0x11, 0x00


	//----- nvinfo : EIATTR_KPARAM_INFO
	.align		4
.L_17:
        /*0058*/ 	.byte	0x04, 0x17
        /*005a*/ 	.short	(.L_19 - .L_18)
.L_18:
        /*005c*/ 	.word	0x00000000
        /*0060*/ 	.short	0x0008
        /*0062*/ 	.short	0x002c
        /*0064*/ 	.byte	0x00, 0xf0, 0x11, 0x00


	//----- nvinfo : EIATTR_KPARAM_INFO
	.align		4
.L_19:
        /*0068*/ 	.byte	0x04, 0x17
        /*006a*/ 	.short	(.L_21 - .L_20)
.L_20:
        /*006c*/ 	.word	0x00000000
        /*0070*/ 	.short	0x0007
        /*0072*/ 	.short	0x0028
        /*0074*/ 	.byte	0x00, 0xf0, 0x11, 0x00


	//----- nvinfo : EIATTR_KPARAM_INFO
	.align		4
.L_21:
        /*0078*/ 	.byte	0x04, 0x17
        /*007a*/ 	.short	(.L_23 - .L_22)
.L_22:
        /*007c*/ 	.word	0x00000000
        /*0080*/ 	.short	0x0006
        /*0082*/ 	.short	0x0024
        /*0084*/ 	.byte	0x00, 0xf0, 0x11, 0x00


	//----- nvinfo : EIATTR_KPARAM_INFO
	.align		4
.L_23:
        /*0088*/ 	.byte	0x04, 0x17
        /*008a*/ 	.short	(.L_25 - .L_24)
.L_24:
        /*008c*/ 	.word	0x00000000
        /*0090*/ 	.short	0x0005
        /*0092*/ 	.short	0x0020
        /*0094*/ 	.byte	0x00, 0xf0, 0x11, 0x00


	//----- nvinfo : EIATTR_KPARAM_INFO
	.align		4
.L_25:
        /*0098*/ 	.byte	0x04, 0x17
        /*009a*/ 	.short	(.L_27 - .L_26)
.L_26:
        /*009c*/ 	.word	0x00000000
        /*00a0*/ 	.short	0x0004
        /*00a2*/ 	.short	0x001c
        /*00a4*/ 	.byte	0x00, 0xf0, 0x11, 0x00


	//----- nvinfo : EIATTR_KPARAM_INFO
	.align		4
.L_27:
        /*00a8*/ 	.byte	0x04, 0x17
        /*00aa*/ 	.short	(.L_29 - .L_28)
.L_28:
        /*00ac*/ 	.word	0x00000000
        /*00b0*/ 	.short	0x0003
        /*00b2*/ 	.short	0x0018
        /*00b4*/ 	.byte	0x00, 0xf0, 0x11, 0x00


	//----- nvinfo : EIATTR_KPARAM_INFO
	.align		4
.L_29:
        /*00b8*/ 	.byte	0x04, 0x17
        /*00ba*/ 	.short	(.L_31 - .L_30)
.L_30:
        /*00bc*/ 	.word	0x00000000
        /*00c0*/ 	.short	0x0002
        /*00c2*/ 	.short	0x0010
        /*00c4*/ 	.byte	0x00, 0xf4, 0x21, 0x00


	//----- nvinfo : EIATTR_KPARAM_INFO
	.align		4
.L_31:
        /*00c8*/ 	.byte	0x04, 0x17
        /*00ca*/ 	.short	(.L_33 - .L_32)
.L_32:
        /*00cc*/ 	.word	0x00000000
        /*00d0*/ 	.short	0x0001
        /*00d2*/ 	.short	0x0008
        /*00d4*/ 	.byte	0x00, 0xf4, 0x21, 0x00


	//----- nvinfo : EIATTR_KPARAM_INFO
	.align		4
.L_33:
        /*00d8*/ 	.byte	0x04, 0x17
        /*00da*/ 	.short	(.L_35 - .L_34)
.L_34:
        /*00dc*/ 	.word	0x00000000
        /*00e0*/ 	.short	0x0000
        /*00e2*/ 	.short	0x0000
        /*00e4*/ 	.byte	0x00, 0xf4, 0x21, 0x00


	//----- nvinfo : EIATTR_SPARSE_MMA_MASK
	.align		4
.L_35:
        /*00e8*/ 	.byte	0x03, 0x50
        /*00ea*/ 	.short	0x0000


	//----- nvinfo : EIATTR_MAXREG_COUNT
	.align		4
        /*00ec*/ 	.byte	0x03, 0x1b
        /*00ee*/ 	.short	0x00ff


	//----- nvinfo : EIATTR_NUM_BARRIERS
	.align		4
        /*00f0*/ 	.byte	0x02, 0x4c
        /*00f2*/ 	.byte	0x01
	.zero		1


	//----- nvinfo : EIATTR_ANNOTATIONS
	.align		4
        /*00f4*/ 	.byte	0x04, 0x55
        /*00f6*/ 	.short	(.L_37 - .L_36)


	//   ....[0]....
.L_36:
        /*00f8*/ 	.word	0x00000001
        /*00fc*/ 	.byte	0xa0, 0x01, 0x00, 0x00, 0x01, 0x00, 0x00, 0x00, 0xf0, 0x01, 0x00, 0x00, 0x01, 0x00, 0x00, 0x00
        /* <DEDUP_REMOVED lines=3801> */
        /*ee9c*/ 	.byte	0x50, 0xbe, 0x03, 0x00, 0x01, 0x00, 0x00, 0x00, 0xc0, 0xbe, 0x03, 0x00


	//----- nvinfo : EIATTR_MERCURY_ISA_VERSION
	.align		4
.L_37:
        /*eea8*/ 	.byte	0x03, 0x5f
        /*eeaa*/ 	.short	0x0101


	//----- nvinfo : EIATTR_COOP_GROUP_MASK_REGIDS
	.align		4
        /*eeac*/ 	.byte	0x04, 0x29
        /*eeae*/ 	.short	(.L_39 - .L_38)


	//   ....[0]....
.L_38:
        /*eeb0*/ 	.word	0xffffffff


	//   ....[1]....
        /*eeb4*/ 	.word	0xffffffff


	//   ....[2]....
        /*eeb8*/ 	.word	0xffffffff


	//   ....[3]....
        /*eebc*/ 	.word	0xffffffff


	//   ....[4]....
        /*eec0*/ 	.word	0xffffffff


	//   ....[5]....
        /*eec4*/ 	.word	0xffffffff


	//   ....[6]....
        /*eec8*/ 	.word	0xffffffff


	//   ....[7]....
        /*eecc*/ 	.word	0xffffffff


	//   ....[8]....
        /*eed0*/ 	.word	0xffffffff


	//   ....[9]....
        /*eed4*/ 	.word	0xffffffff


	//   ....[10]....
        /*eed8*/ 	.word	0xffffffff


	//   ....[11]....
        /*eedc*/ 	.word	0xffffffff


	//   ....[12]....
        /*eee0*/ 	.word	0xffffffff


	//   ....[13]....
        /*eee4*/ 	.word	0xffffffff


	//   ....[14]....
        /*eee8*/ 	.word	0xffffffff


	//   ....[15]....
        /*eeec*/ 	.word	0xffffffff


	//   ....[16]....
        /*eef0*/ 	.word	0xffffffff


	//   ....[17]....
        /*eef4*/ 	.word	0xffffffff


	//   ....[18]....
        /*eef8*/ 	.word	0xffffffff


	//   ....[19]....
        /*eefc*/ 	.word	0xffffffff


	//   ....[20]....
        /*ef00*/ 	.word	0xffffffff


	//   ....[21]....
        /*ef04*/ 	.word	0xffffffff


	//   ....[22]....
        /*ef08*/ 	.word	0xffffffff


	//   ....[23]....
        /*ef0c*/ 	.word	0xffffffff


	//   ....[24]....
        /*ef10*/ 	.word	0xffffffff


	//   ....[25]....
        /*ef14*/ 	.word	0xffffffff


	//   ....[26]....
        /*ef18*/ 	.word	0xffffffff


	//   ....[27]....
        /*ef1c*/ 	.word	0xffffffff


	//   ....[28]....
        /*ef20*/ 	.word	0xffffffff


	//   ....[29]....
        /*ef24*/ 	.word	0xffffffff


	//   ....[30]....
        /*ef28*/ 	.word	0xffffffff


	//   ....[31]....
        /*ef2c*/ 	.word	0xffffffff


	//   ....[32]....
        /*ef30*/ 	.word	0xffffffff


	//   ....[33]....
        /*ef34*/ 	.word	0xffffffff


	//   ....[34]....
        /*ef38*/ 	.word	0xffffffff


	//   ....[35]....
        /*ef3c*/ 	.word	0xffffffff


	//   ....[36]....
        /*ef40*/ 	.word	0xffffffff


	//   ....[37]....
        /*ef44*/ 	.word	0xffffffff


	//   ....[38]....
        /*ef48*/ 	.word	0xffffffff


	//   ....[39]....
        /*ef4c*/ 	.word	0xffffffff


	//   ....[40]....
        /*ef50*/ 	.word	0xffffffff


	//   ....[41]....
        /*ef54*/ 	.word	0xffffffff


	//   ....[42]....
        /*ef58*/ 	.word	0xffffffff


	//   ....[43]....
        /*ef5c*/ 	.word	0xffffffff


	//   ....[44]....
        /*ef60*/ 	.word	0xffffffff


	//   ....[45]....
        /*ef64*/ 	.word	0xffffffff


	//   ....[46]....
        /*ef68*/ 	.word	0xffffffff


	//   ....[47]....
        /*ef6c*/ 	.word	0xffffffff


	//   ....[48]....
        /*ef70*/ 	.word	0xffffffff


	//   ....[49]....
        /*ef74*/ 	.word	0xffffffff


	//   ....[50]....
        /*ef78*/ 	.word	0xffffffff


	//   ....[51]....
        /*ef7c*/ 	.word	0xffffffff


	//   ....[52]....
        /*ef80*/ 	.word	0xffffffff


	//   ....[53]....
        /*ef84*/ 	.word	0xffffffff


	//   ....[54]....
        /*ef88*/ 	.word	0xffffffff


	//   ....[55]....
        /*ef8c*/ 	.word	0xffffffff


	//   ....[56]....
        /*ef90*/ 	.word	0xffffffff


	//   ....[57]....
        /*ef94*/ 	.word	0xffffffff


	//   ....[58]....
        /*ef98*/ 	.word	0xffffffff


	//   ....[59]....
        /*ef9c*/ 	.word	0xffffffff


	//   ....[60]....
        /*efa0*/ 	.word	0xffffffff


	//   ....[61]....
        /*efa4*/ 	.word	0xffffffff


	//   ....[62]....
        /*efa8*/ 	.word	0xffffffff


	//   ....[63]....
        /*efac*/ 	.word	0xffffffff


	//   ....[64]....
        /*efb0*/ 	.word	0xffffffff


	//   ....[65]....
        /*efb4*/ 	.word	0xffffffff


	//   ....[66]....
        /*efb8*/ 	.word	0xffffffff


	//   ....[67]....
        /*efbc*/ 	.word	0xffffffff


	//   ....[68]....
        /*efc0*/ 	.word	0xffffffff


	//   ....[69]....
        /*efc4*/ 	.word	0xffffffff


	//   ....[70]....
        /*efc8*/ 	.word	0xffffffff


	//   ....[71]....
        /*efcc*/ 	.word	0xffffffff


	//   ....[72]....
        /*efd0*/ 	.word	0xffffffff


	//   ....[73]....
        /*efd4*/ 	.word	0xffffffff


	//   ....[74]....
        /*efd8*/ 	.word	0xffffffff


	//   ....[75]....
        /*efdc*/ 	.word	0xffffffff


	//   ....[76]....
        /*efe0*/ 	.word	0xffffffff


	//   ....[77]....
        /*efe4*/ 	.word	0xffffffff


	//   ....[78]....
        /*efe8*/ 	.word	0xffffffff


	//   ....[79]....
        /*efec*/ 	.word	0xffffffff


	//   ....[80]....
        /*eff0*/ 	.word	0xffffffff


	//   ....[81]....
        /*eff4*/ 	.word	0xffffffff


	//   ....[82]....
        /*eff8*/ 	.word	0xffffffff


	//   ....[83]....
        /*effc*/ 	.word	0xffffffff


	//   ....[84]....
        /*f000*/ 	.word	0xffffffff


	//   ....[85]....
        /*f004*/ 	.word	0xffffffff


	//   ....[86]....
        /*f008*/ 	.word	0xffffffff


	//   ....[87]....
        /*f00c*/ 	.word	0xffffffff


	//   ....[88]....
        /*f010*/ 	.word	0xffffffff


	//   ....[89]....
        /*f014*/ 	.word	0xffffffff


	//   ....[90]....
        /*f018*/ 	.word	0xffffffff


	//   ....[91]....
        /*f01c*/ 	.word	0xffffffff


	//   ....[92]....
        /*f020*/ 	.word	0xffffffff


	//   ....[93]....
        /*f024*/ 	.word	0xffffffff


	//   ....[94]....
        /*f028*/ 	.word	0xffffffff


	//   ....[95]....
        /*f02c*/ 	.word	0xffffffff


	//   ....[96]....
        /*f030*/ 	.word	0xffffffff


	//   ....[97]....
        /*f034*/ 	.word	0xffffffff


	//   ....[98]....
        /*f038*/ 	.word	0xffffffff


	//   ....[99]....
        /*f03c*/ 	.word	0xffffffff


	//   ....[100]....
        /*f040*/ 	.word	0xffffffff


	//   ....[101]....
        /*f044*/ 	.word	0xffffffff


	//   ....[102]....
        /*f048*/ 	.word	0xffffffff


	//   ....[103]....
        /*f04c*/ 	.word	0xffffffff


	//   ....[104]....
        /*f050*/ 	.word	0xffffffff


	//   ....[105]....
        /*f054*/ 	.word	0xffffffff


	//   ....[106]....
        /*f058*/ 	.word	0xffffffff


	//   ....[107]....
        /*f05c*/ 	.word	0xffffffff


	//   ....[108]....
        /*f060*/ 	.word	0xffffffff


	//   ....[109]....
        /*f064*/ 	.word	0xffffffff


	//   ....[110]....
        /*f068*/ 	.word	0xffffffff


	//   ....[111]....
        /*f06c*/ 	.word	0xffffffff


	//   ....[112]....
        /*f070*/ 	.word	0xffffffff


	//   ....[113]....
        /*f074*/ 	.word	0xffffffff


	//   ....[114]....
        /*f078*/ 	.word	0xffffffff


	//   ....[115]....
        /*f07c*/ 	.word	0xffffffff


	//   ....[116]....
        /*f080*/ 	.word	0xffffffff


	//   ....[117]....
        /*f084*/ 	.word	0xffffffff


	//   ....[118]....
        /*f088*/ 	.word	0xffffffff


	//   ....[119]....
        /*f08c*/ 	.word	0xffffffff


	//   ....[120]....
        /*f090*/ 	.word	0xffffffff


	//   ....[121]....
        /*f094*/ 	.word	0xffffffff


	//   ....[122]....
        /*f098*/ 	.word	0xffffffff


	//   ....[123]....
        /*f09c*/ 	.word	0xffffffff


	//   ....[124]....
        /*f0a0*/ 	.word	0xffffffff


	//   ....[125]....
        /*f0a4*/ 	.word	0xffffffff


	//   ....[126]....
        /*f0a8*/ 	.word	0xffffffff


	//----- nvinfo : EIATTR_COOP_GROUP_INSTR_OFFSETS
	.align		4
.L_39:
        /*f0ac*/ 	.byte	0x04, 0x28
        /*f0ae*/ 	.short	(.L_41 - .L_40)


	//   ....[0]....
.L_40:
        /*f0b0*/ 	.word	0x0002ea30


	//   ....[1]....
        /*f0b4*/ 	.word	0x0002ea50


	//   ....[2]....
        /*f0b8*/ 	.word	0x0002ea70


	//   ....[3]....
        /*f0bc*/ 	.word	0x0002ea90


	//   ....[4]....
        /*f0c0*/ 	.word	0x0002eae0


	//   ....[5]....
        /*f0c4*/ 	.word	0x0002eb00


	//   ....[6]....
        /*f0c8*/ 	.word	0x0002eb50


	//   ....[7]....
        /*f0cc*/ 	.word	0x0002eb70


	//   ....[8]....
        /*f0d0*/ 	.word	0x0002ebb0


	//   ....[9]....
        /*f0d4*/ 	.word	0x0002ebd0


	//   ....[10]....
        /*f0d8*/ 	.word	0x0002ebf0


	//   ....[11]....
        /*f0dc*/ 	.word	0x0002ec10


	//   ....[12]....
        /*f0e0*/ 	.word	0x0002ec90


	//   ....[13]....
        /*f0e4*/ 	.word	0x0002ed30


	//   ....[14]....
        /*f0e8*/ 	.word	0x0002ed50


	//   ....[15]....
        /*f0ec*/ 	.word	0x0002edd0


	//   ....[16]....
        /*f0f0*/ 	.word	0x0002ee50


	//   ....[17]....
        /*f0f4*/ 	.word	0x0002ee70


	//   ....[18]....
        /*f0f8*/ 	.word	0x0002ee90


	//   ....[19]....
        /*f0fc*/ 	.word	0x0002eeb0


	//   ....[20]....
        /*f100*/ 	.word	0x0002eed0


	//   ....[21]....
        /*f104*/ 	.word	0x0002ef30


	//   ....[22]....
        /*f108*/ 	.word	0x0002ef70


	//   ....[23]....
        /*f10c*/ 	.word	0x0002ef90


	//   ....[24]....
        /*f110*/ 	.word	0x0002efd0


	//   ....[25]....
        /*f114*/ 	.word	0x0002eff0


	//   ....[26]....
        /*f118*/ 	.word	0x0002f030


	//   ....[27]....
        /*f11c*/ 	.word	0x0002f050


	//   ....[28]....
        /*f120*/ 	.word	0x0002f080


	//   ....[29]....
        /*f124*/ 	.word	0x0002f0f0


	//   ....[30]....
        /*f128*/ 	.word	0x0002f110


	//   ....[31]....
        /*f12c*/ 	.word	0x0002f130


	//   ....[32]....
        /*f130*/ 	.word	0x0002f1d0


	//   ....[33]....
        /*f134*/ 	.word	0x0002f1f0


	//   ....[34]....
        /*f138*/ 	.word	0x0002f230


	//   ....[35]....
        /*f13c*/ 	.word	0x0002f250


	//   ....[36]....
        /*f140*/ 	.word	0x0002f270


	//   ....[37]....
        /*f144*/ 	.word	0x0002f290


	//   ....[38]....
        /*f148*/ 	.word	0x0002f310


	//   ....[39]....
        /*f14c*/ 	.word	0x0002f350


	//   ....[40]....
        /*f150*/ 	.word	0x0002f3a0


	//   ....[41]....
        /*f154*/ 	.word	0x0002f3c0


	//   ....[42]....
        /*f158*/ 	.word	0x0002f3e0


	//   ....[43]....
        /*f15c*/ 	.word	0x0002f400


	//   ....[44]....
        /*f160*/ 	.word	0x0002f480


	//   ....[45]....
        /*f164*/ 	.word	0x0002f4a0


	//   ....[46]....
        /*f168*/ 	.word	0x0002f680


	//   ....[47]....
        /*f16c*/ 	.word	0x0002f6a0


	//   ....[48]....
        /*f170*/ 	.word	0x0002f700


	//   ....[49]....
        /*f174*/ 	.word	0x0002f720


	//   ....[50]....
        /*f178*/ 	.word	0x0002f760


	//   ....[51]....
        /*f17c*/ 	.word	0x0002f7c0


	//   ....[52]....
        /*f180*/ 	.word	0x0002f7e0


	//   ....[53]....
        /*f184*/ 	.word	0x0002f800


	//   ....[54]....
        /*f188*/ 	.word	0x0002f820


	//   ....[55]....
        /*f18c*/ 	.word	0x0002f840


	//   ....[56]....
        /*f190*/ 	.word	0x0002f860


	//   ....[57]....
        /*f194*/ 	.word	0x0002f880


	//   ....[58]....
        /*f198*/ 	.word	0x0002f8a0


	//   ....[59]....
        /*f19c*/ 	.word	0x0002f8c0


	//   ....[60]....
        /*f1a0*/ 	.word	0x0002f9a0


	//   ....[61]....
        /*f1a4*/ 	.word	0x0002f9e0


	//   ....[62]....
        /*f1a8*/ 	.word	0x0002fb60


	//   ....[63]....
        /*f1ac*/ 	.word	0x0002fb80


	//   ....[64]....
        /*f1b0*/ 	.word	0x0002fbe0


	//   ....[65]....
        /*f1b4*/ 	.word	0x0002fc00


	//   ....[66]....
        /*f1b8*/ 	.word	0x0002fc40


	//   ....[67]....
        /*f1bc*/ 	.word	0x0002fc60


	//   ....[68]....
        /*f1c0*/ 	.word	0x0002fc80


	//   ....[69]....
        /*f1c4*/ 	.word	0x0002fca0


	//   ....[70]....
        /*f1c8*/ 	.word	0x0002fcd0


	//   ....[71]....
        /*f1cc*/ 	.word	0x0002fcf0


	//   ....[72]....
        /*f1d0*/ 	.word	0x0002fd10


	//   ....[73]....
        /*f1d4*/ 	.word	0x0002fd30


	//   ....[74]....
        /*f1d8*/ 	.word	0x0002fd60


	//   ....[75]....
        /*f1dc*/ 	.word	0x0002fd80


	//   ....[76]....
        /*f1e0*/ 	.word	0x0002fea0


	//   ....[77]....
        /*f1e4*/ 	.word	0x0002fec0


	//   ....[78]....
        /*f1e8*/ 	.word	0x00030040


	//   ....[79]....
        /*f1ec*/ 	.word	0x00030060


	//   ....[80]....
        /*f1f0*/ 	.word	0x000300e0


	//   ....[81]....
        /*f1f4*/ 	.word	0x00030100


	//   ....[82]....
        /*f1f8*/ 	.word	0x00030140


	//   ....[83]....
        /*f1fc*/ 	.word	0x00030160


	//   ....[84]....
        /*f200*/ 	.word	0x000301c0


	//   ....[85]....
        /*f204*/ 	.word	0x000301e0


	//   ....[86]....
        /*f208*/ 	.word	0x00030200


	//   ....[87]....
        /*f20c*/ 	.word	0x00030220


	//   ....[88]....
        /*f210*/ 	.word	0x00030240


	//   ....[89]....
        /*f214*/ 	.word	0x00030260


	//   ....[90]....
        /*f218*/ 	.word	0x00030280


	//   ....[91]....
        /*f21c*/ 	.word	0x000302a0


	//   ....[92]....
        /*f220*/ 	.word	0x000303e0


	//   ....[93]....
        /*f224*/ 	.word	0x00030400


	//   ....[94]....
        /*f228*/ 	.word	0x00030540


	//   ....[95]....
        /*f22c*/ 	.word	0x00030560


	//   ....[96]....
        /*f230*/ 	.word	0x00030600


	//   ....[97]....
        /*f234*/ 	.word	0x00030620


	//   ....[98]....
        /*f238*/ 	.word	0x00030660


	//   ....[99]....
        /*f23c*/ 	.word	0x000306c0


	//   ....[100]....
        /*f240*/ 	.word	0x00030700


	//   ....[101]....
        /*f244*/ 	.word	0x00030720


	//   ....[102]....
        /*f248*/ 	.word	0x00030740


	//   ....[103]....
        /*f24c*/ 	.word	0x00030760


	//   ....[104]....
        /*f250*/ 	.word	0x00030780


	//   ....[105]....
        /*f254*/ 	.word	0x000307a0


	//   ....[106]....
        /*f258*/ 	.word	0x000307c0


	//   ....[107]....
        /*f25c*/ 	.word	0x000307e0


	//   ....[108]....
        /*f260*/ 	.word	0x00030860


	//   ....[109]....
        /*f264*/ 	.word	0x00030880


	//   ....[110]....
        /*f268*/ 	.word	0x00030a30


	//   ....[111]....
        /*f26c*/ 	.word	0x00030a50


	//   ....[112]....
        /*f270*/ 	.word	0x00030b00


	//   ....[113]....
        /*f274*/ 	.word	0x00030b20


	//   ....[114]....
        /*f278*/ 	.word	0x00030b40


	//   ....[115]....
        /*f27c*/ 	.word	0x00030b60


	//   ....[116]....
        /*f280*/ 	.word	0x00030b80


	//   ....[117]....
        /*f284*/ 	.word	0x00030ba0


	//   ....[118]....
        /*f288*/ 	.word	0x00030c80


	//   ....[119]....
        /*f28c*/ 	.word	0x00030ca0


	//   ....[120]....
        /*f290*/ 	.word	0x00030cc0


	//   ....[121]....
        /*f294*/ 	.word	0x00030ce0


	//   ....[122]....
        /*f298*/ 	.word	0x00030d00


	//   ....[123]....
        /*f29c*/ 	.word	0x00030d20


	//   ....[124]....
        /*f2a0*/ 	.word	0x00030d40


	//   ....[125]....
        /*f2a4*/ 	.word	0x00030d60


	//   ....[126]....
        /*f2a8*/ 	.word	0x00030f50


	//----- nvinfo : EIATTR_EXIT_INSTR_OFFSETS
	.align		4
.L_41:
        /*f2ac*/ 	.byte	0x04, 0x1c
        /*f2ae*/ 	.short	(.L_43 - .L_42)


	//   ....[0]....
.L_42:
        /*f2b0*/ 	.word	0x0003c040


	//   ....[1]....
        /*f2b4*/ 	.word	0x0003c070


	//----- nvinfo : EIATTR_REQNTID
	.align		4
.L_43:
        /*f2b8*/ 	.byte	0x04, 0x10
        /*f2ba*/ 	.short	(.L_45 - .L_44)
.L_44:
        /*f2bc*/ 	.word	0x00000020
        /*f2c0*/ 	.word	0x00000001
        /*f2c4*/ 	.word	0x00000001


	//----- nvinfo : EIATTR_CBANK_PARAM_SIZE
	.align		4
.L_45:
        /*f2c8*/ 	.byte	0x03, 0x19
        /*f2ca*/ 	.short	0x0050


	//----- nvinfo : EIATTR_PARAM_CBANK
	.align		4
        /*f2cc*/ 	.byte	0x04, 0x0a
        /*f2ce*/ 	.short	(.L_47 - .L_46)
	.align		4
.L_46:
        /*f2d0*/ 	.word	index@(.nv.constant0.matmul_kernel)
        /*f2d4*/ 	.short	0x0210
        /*f2d6*/ 	.short	0x0050


	//----- nvinfo : EIATTR_SW_WAR
	.align		4
.L_47:
        /*f2d8*/ 	.byte	0x04, 0x36
        /*f2da*/ 	.short	(.L_49 - .L_48)
.L_48:
        /*f2dc*/ 	.word	0x00000008
.L_49:


//--------------------- .nv.callgraph             --------------------------
	.section	.nv.callgraph,"",@"SHT_CUDA_CALLGRAPH"
	.align	4
	.sectionentsize	8
	.align		4
        /*0000*/ 	.word	0x00000000
	.align		4
        /*0004*/ 	.word	0xffffffff
	.align		4
        /*0008*/ 	.word	0x00000000
	.align		4
        /*000c*/ 	.word	0xfffffffe
	.align		4
        /*0010*/ 	.word	0x00000000
	.align		4
        /*0014*/ 	.word	0xfffffffd
	.align		4
        /*0018*/ 	.word	0x00000000
	.align		4
        /*001c*/ 	.word	0xfffffffc


//--------------------- .text.matmul_kernel       --------------------------
	.section	.text.matmul_kernel,"ax",@progbits
	.align	128
        .global         matmul_kernel
        .type           matmul_kernel,@function
        .size           matmul_kernel,(.L_x_3 - matmul_kernel)
        .other          matmul_kernel,@"STO_CUDA_ENTRY STV_DEFAULT"
matmul_kernel:
.text.matmul_kernel:
[----:B------:R-:W0:Y:S08]  /*0000*/  LDC R1, c[0x0][0x28] ;  /* 0x00000a00ff017b82 */ /* 0x000e300000000800 */
[----:B------:R-:W1:Y:S01]  /*0010*/  LDC.64 R2, c[0x0][0x228] ;  /* 0x00008a00ff027b82 */ /* 0x000e620000000a00 */
[----:B------:R-:W2:Y:S01]  /*0020*/  S2R R7, SR_CTAID.X ;  /* 0x0000000000077919 */ /* 0x000ea20000002500 */
[----:B0-----:R-:W-:Y:S01]  /*0030*/  VIADD R1, R1, 0xffffdf20 ;  /* 0xffffdf2001017836 */ /* 0x001fe20000000000 */
[----:B------:R-:W-:Y:S01]  /*0040*/  UMOV UR4, 0x400 ;  /* 0x0000040000047882 */ /* 0x000fe20000000000 */
[----:B------:R-:W-:-:S02]  /*0050*/  CS2R R14, SRZ ;  /* 0x00000000000e7805 */ /* 0x000fc4000001ff00 */
[----:B------:R-:W-:Y:S02]  /*0060*/  CS2R R16, SRZ ;  /* 0x0000000000107805 */ /* 0x000fe4000001ff00 */
[----:B------:R-:W-:Y:S02]  /*0070*/  CS2R R18, SRZ ;  /* 0x0000000000127805 */ /* 0x000fe4000001ff00 */
[----:B------:R-:W-:Y:S01]  /*0080*/  CS2R R20, SRZ ;  /* 0x0000000000147805 */ /* 0x000fe2000001ff00 */
[----:B------:R-:W0:Y:S01]  /*0090*/  LDC R61, c[0x0][0x230] ;  /* 0x00008c00ff3d7b82 */ /* 0x000e220000000800 */
[----:B------:R-:W-:Y:S02]  /*00a0*/  CS2R R22, SRZ ;  /* 0x0000000000167805 */ /* 0x000fe4000001ff00 */
[----:B------:R-:W-:Y:S02]  /*00b0*/  CS2R R24, SRZ ;  /* 0x0000000000187805 */ /* 0x000fe4000001ff00 */
[----:B------:R-:W-:-:S02]  /*00c0*/  CS2R R26, SRZ ;  /* 0x00000000001a7805 */ /* 0x000fc4000001ff00 */
[----:B------:R-:W-:Y:S02]  /*00d0*/  CS2R R28, SRZ ;  /* 0x00000000001c7805 */ /* 0x000fe4000001ff00 */
[----:B------:R-:W-:Y:S02]  /*00e0*/  CS2R R30, SRZ ;  /* 0x00000000001e7805 */ /* 0x000fe4000001ff00 */
[----:B------:R-:W-:Y:S02]  /*00f0*/  CS2R R32, SRZ ;  /* 0x0000000000207805 */ /* 0x000fe4000001ff00 */
[----:B------:R-:W-:Y:S01]  /*0100*/  CS2R R34, SRZ ;  /* 0x0000000000227805 */ /* 0x000fe2000001ff00 */
[----:B------:R-:W3:Y:S01]  /*0110*/  S2UR UR5, SR_CgaCtaId ;  /* 0x00000000000579c3 */ /* 0x000ee20000008800 */
[----:B------:R-:W-:Y:S02]  /*0120*/  CS2R R36, SRZ ;  /* 0x0000000000247805 */ /* 0x000fe4000001ff00 */
[----:B------:R-:W-:-:S02]  /*0130*/  CS2R R38, SRZ ;  /* 0x0000000000267805 */ /* 0x000fc4000001ff00 */
[----:B------:R-:W-:Y:S02]  /*0140*/  CS2R R40, SRZ ;  /* 0x0000000000287805 */ /* 0x000fe4000001ff00 */
[----:B------:R-:W-:Y:S02]  /*0150*/  CS2R R42, SRZ ;  /* 0x00000000002a7805 */ /* 0x000fe4000001ff00 */
[----:B------:R-:W-:Y:S02]  /*0160*/  CS2R R44, SRZ ;  /* 0x00000000002c7805 */ /* 0x000fe4000001ff00 */
[----:B------:R-:W-:Y:S02]  /*0170*/  CS2R R46, SRZ ;  /* 0x00000000002e7805 */ /* 0x000fe4000001ff00 */
[----:B------:R-:W-:Y:S01]  /*0180*/  CS2R R48, SRZ ;  /* 0x0000000000307805 */ /* 0x000fe2000001ff00 */
[----:B-1----:R-:W-:Y:S01]  /*0190*/  VIADD R0, R3, 0x3f ;  /* 0x0000003f03007836 */ /* 0x002fe20000000000 */
[----:B------:R0:W-:Y:S01]  /*01a0*/  STL [R1+0x1570], R3 ;  /* 0x0015700301007387 */ /* 0x0001e20000100800 */
[----:B------:R-:W-:-:S02]  /*01b0*/  CS2R R50, SRZ ;  /* 0x0000000000327805 */ /* 0x000fc4000001ff00 */
[----:B------:R-:W-:Y:S02]  /*01c0*/  CS2R R52, SRZ ;  /* 0x0000000000347805 */ /* 0x000fe4000001ff00 */
[----:B------:R-:W-:Y:S02]  /*01d0*/  CS2R R54, SRZ ;  /* 0x0000000000367805 */ /* 0x000fe4000001ff00 */
[----:B------:R-:W-:Y:S01]  /*01e0*/  SHF.R.S32.HI R5, RZ, 0x1f, R0 ;  /* 0x0000001fff057819 */ /* 0x000fe20000011400 */
[----:B------:R1:W-:Y:S01]  /*01f0*/  STL [R1+0x1574], R2 ;  /* 0x0015740201007387 */ /* 0x0003e20000100800 */
[----:B------:R-:W-:Y:S02]  /*0200*/  CS2R R56, SRZ ;  /* 0x0000000000387805 */ /* 0x000fe4000001ff00 */
[----:B------:R-:W-:Y:S02]  /*0210*/  CS2R R58, SRZ ;  /* 0x00000000003a7805 */ /* 0x000fe4000001ff00 */
[----:B------:R-:W-:Y:S01]  /*0220*/  LEA.HI R5, R5, R0, RZ, 0x6 ;  /* 0x0000000005057211 */ /* 0x000fe200078f30ff */
[----:B------:R-:W-:Y:S01]  /*0230*/  STL [R1+0x40], RZ ;  /* 0x000040ff01007387 */ /* 0x000fe20000100800 */
[----:B--2---:R-:W-:Y:S01]  /*0240*/  IABS R10, R7 ;  /* 0x00000007000a7213 */ /* 0x004fe20000000000 */
[----:B0-----:R-:W-:Y:S01]  /*0250*/  VIADD R3, R61, 0x1f ;  /* 0x0000001f3d037836 */ /* 0x001fe20000000000 */
[----:B------:R-:W-:Y:S01]  /*0260*/  SHF.R.S32.HI R5, RZ, 0x6, R5 ;  /* 0x00000006ff057819 */ /* 0x000fe20000011405 */
[----:B------:R-:W-:Y:S01]  /*0270*/  STL [R1+0x44], RZ ;  /* 0x000044ff01007387 */ /* 0x000fe20000100800 */
[----:B------:R-:W-:Y:S01]  /*0280*/  ULDC.64 UR8, c[0x0][0x208] ;  /* 0x0000820000087ab9 */ /* 0x000fe20000000a00 */
[----:B---3--:R-:W-:-:S02]  /*0290*/  ULEA UR4, UR5, UR4, 0x18 ;  /* 0x0000000405047291 */ /* 0x008fc4000f8ec03f */
[----:B------:R-:W-:Y:S01]  /*02a0*/  IMAD.SHL.U32 R6, R5, 0x8, RZ ;  /* 0x0000000805067824 */ /* 0x000fe200078e00ff */
[----:B------:R-:W-:Y:S04]  /*02b0*/  STL [R1+0x48], RZ ;  /* 0x000048ff01007387 */ /* 0x000fe80000100800 */
[-C--:B------:R-:W-:Y:S01]  /*02c0*/  IABS R9, R6.reuse ;  /* 0x0000000600097213 */ /* 0x080fe20000000000 */
[----:B------:R-:W-:Y:S01]  /*02d0*/  STL [R1+0x4c], RZ ;  /* 0x00004cff01007387 */ /* 0x000fe20000100800 */
[----:B------:R-:W-:Y:S02]  /*02e0*/  IABS R12, R6 ;  /* 0x00000006000c7213 */ /* 0x000fe40000000000 */
[----:B------:R-:W0:Y:S01]  /*02f0*/  I2F.RP R0, R9 ;  /* 0x0000000900007306 */ /* 0x000e220000209400 */
[----:B------:R-:W-:Y:S04]  /*0300*/  STL [R1+0x30], RZ ;  /* 0x000030ff01007387 */ /* 0x000fe80000100800 */
[----:B------:R-:W-:Y:S04]  /*0310*/  STL [R1+0x34], RZ ;  /* 0x000034ff01007387 */ /* 0x000fe80000100800 */
[----:B------:R-:W-:Y:S04]  /*0320*/  STL [R1+0x38], RZ ;  /* 0x000038ff01007387 */ /* 0x000fe80000100800 */
[----:B------:R-:W-:Y:S01]  /*0330*/  STL [R1+0x3c], RZ ;  /* 0x00003cff01007387 */ /* 0x000fe20000100800 */
[----:B0-----:R-:W0:Y:S03]  /*0340*/  MUFU.RCP R0, R0 ;  /* 0x0000000000007308 */ /* 0x001e260000001000 */
[----:B------:R-:W-:Y:S04]  /*0350*/  STL [R1+0x20], RZ ;  /* 0x000020ff01007387 */ /* 0x000fe80000100800 */
[----:B------:R-:W-:Y:S04]  /*0360*/  STL [R1+0x24], RZ ;  /* 0x000024ff01007387 */ /* 0x000fe80000100800 */
[----:B------:R-:W-:Y:S04]  /*0370*/  STL [R1+0x28], RZ ;  /* 0x000028ff01007387 */ /* 0x000fe80000100800 */
[----:B------:R-:W-:Y:S01]  /*0380*/  STL [R1+0x2c], RZ ;  /* 0x00002cff01007387 */ /* 0x000fe20000100800 */
[----:B0-----:R-:W-:-:S03]  /*0390*/  VIADD R4, R0, 0xffffffe ;  /* 0x0ffffffe00047836 */ /* 0x001fc60000000000 */
[----:B------:R-:W-:Y:S01]  /*03a0*/  STL [R1+0x10], RZ ;  /* 0x000010ff01007387 */ /* 0x000fe20000100800 */
[----:B------:R-:W-:Y:S01]  /*03b0*/  IMAD.MOV R0, RZ, RZ, -R12 ;  /* 0x000000ffff007224 */ /* 0x000fe200078e0a0c */
[----:B------:R0:W2:Y:S02]  /*03c0*/  F2I.FTZ.U32.TRUNC.NTZ R5, R4 ;  /* 0x0000000400057305 */ /* 0x0000a4000021f000 */
[----:B------:R-:W-:Y:S04]  /*03d0*/  STL [R1+0x14], RZ ;  /* 0x000014ff01007387 */ /* 0x000fe80000100800 */
[----:B------:R-:W-:Y:S01]  /*03e0*/  STL [R1+0x18], RZ ;  /* 0x000018ff01007387 */ /* 0x000fe20000100800 */
[----:B0-----:R-:W-:-:S03]  /*03f0*/  IMAD.MOV.U32 R4, RZ, RZ, RZ ;  /* 0x000000ffff047224 */ /* 0x001fc600078e00ff */
[----:B------:R-:W-:Y:S04]  /*0400*/  STL [R1+0x1c], RZ ;  /* 0x00001cff01007387 */ /* 0x000fe80000100800 */
[----:B------:R-:W-:Y:S01]  /*0410*/  STL [R1], RZ ;  /* 0x000000ff01007387 */ /* 0x000fe20000100800 */
[----:B--2---:R-:W-:-:S03]  /*0420*/  IMAD.MOV R8, RZ, RZ, -R5 ;  /* 0x000000ffff087224 */ /* 0x004fc600078e0a05 */
[----:B------:R-:W-:Y:S01]  /*0430*/  STL [R1+0x4], RZ ;  /* 0x000004ff01007387 */ /* 0x000fe20000100800 */
[----:B------:R-:W-:Y:S02]  /*0440*/  IMAD R11, R8, R9, RZ ;  /* 0x00000009080b7224 */ /* 0x000fe400078e02ff */
[----:B------:R-:W-:Y:S01]  /*0450*/  IMAD.MOV.U32 R8, RZ, RZ, R10 ;  /* 0x000000ffff087224 */ /* 0x000fe200078e000a */
[----:B------:R-:W-:Y:S01]  /*0460*/  STL [R1+0x8], RZ ;  /* 0x000008ff01007387 */ /* 0x000fe20000100800 */
[----:B------:R-:W-:-:S03]  /*0470*/  IMAD.HI.U32 R5, R5, R11, R4 ;  /* 0x0000000b05057227 */ /* 0x000fc600078e0004 */
[----:B------:R-:W-:Y:S03]  /*0480*/  STL [R1+0xc], RZ ;  /* 0x00000cff01007387 */ /* 0x000fe60000100800 */
[----:B------:R-:W-:Y:S01]  /*0490*/  IMAD.HI.U32 R5, R5, R8, RZ ;  /* 0x0000000805057227 */ /* 0x000fe200078e00ff */
[----:B------:R-:W-:Y:S03]  /*04a0*/  STL [R1+0x60], RZ ;  /* 0x000060ff01007387 */ /* 0x000fe60000100800 */
[----:B------:R-:W-:Y:S01]  /*04b0*/  IMAD R0, R5, R0, R8 ;  /* 0x0000000005007224 */ /* 0x000fe200078e0208 */
[----:B------:R-:W-:Y:S04]  /*04c0*/  STL [R1+0x64], RZ ;  /* 0x000064ff01007387 */ /* 0x000fe80000100800 */
[----:B------:R-:W-:Y:S01]  /*04d0*/  ISETP.GT.U32.AND P1, PT, R9, R0, PT ;  /* 0x000000000900720c */ /* 0x000fe20003f24070 */
[----:B------:R-:W-:Y:S04]  /*04e0*/  STL [R1+0x68], RZ ;  /* 0x000068ff01007387 */ /* 0x000fe80000100800 */
[----:B------:R-:W-:Y:S04]  /*04f0*/  STL [R1+0x6c], RZ ;  /* 0x00006cff01007387 */ /* 0x000fe80000100800 */
[----:B------:R-:W-:Y:S04]  /*0500*/  STL [R1+0x50], RZ ;  /* 0x000050ff01007387 */ /* 0x000fe80000100800 */
[----:B------:R-:W-:Y:S01]  /*0510*/  @!P1 IMAD.IADD R0, R0, 0x1, -R9 ;  /* 0x0000000100009824 */ /* 0x000fe200078e0a09 */
[----:B------:R-:W-:Y:S01]  /*0520*/  STL [R1+0x54], RZ ;  /* 0x000054ff01007387 */ /* 0x000fe20000100800 */
[----:B------:R-:W-:Y:S01]  /*0530*/  @!P1 VIADD R5, R5, 0x1 ;  /* 0x0000000105059836 */ /* 0x000fe20000000000 */
[----:B------:R-:W-:-:S02]  /*0540*/  ISETP.NE.AND P1, PT, R6, RZ, PT ;  /* 0x000000ff0600720c */ /* 0x000fc40003f25270 */
[----:B------:R-:W-:Y:S01]  /*0550*/  ISETP.GE.U32.AND P0, PT, R0, R9, PT ;  /* 0x000000090000720c */ /* 0x000fe20003f06070 */
[----:B------:R-:W-:Y:S01]  /*0560*/  STL [R1+0x58], RZ ;  /* 0x000058ff01007387 */ /* 0x000fe20000100800 */
[----:B------:R-:W-:-:S03]  /*0570*/  LOP3.LUT R0, R7, R6, RZ, 0x3c, !PT ;  /* 0x0000000607007212 */ /* 0x000fc600078e3cff */
[----:B------:R-:W-:Y:S01]  /*0580*/  STL [R1+0x5c], RZ ;  /* 0x00005cff01007387 */ /* 0x000fe20000100800 */
[----:B------:R-:W-:Y:S01]  /*0590*/  ISETP.GE.AND P2, PT, R0, RZ, PT ;  /* 0x000000ff0000720c */ /* 0x000fe20003f46270 */
[----:B------:R-:W-:Y:S02]  /*05a0*/  VIADD R0, R2, 0xff ;  /* 0x000000ff02007836 */ /* 0x000fe40000000000 */
[----:B------:R-:W-:Y:S04]  /*05b0*/  STL [R1+0x70], RZ ;  /* 0x000070ff01007387 */ /* 0x000fe80000100800 */
[----:B------:R-:W-:Y:S01]  /*05c0*/  STL [R1+0x74], RZ ;  /* 0x000074ff01007387 */ /* 0x000fe20000100800 */
[----:B------:R-:W-:-:S03]  /*05d0*/  @P0 VIADD R5, R5, 0x1 ;  /* 0x0000000105050836 */ /* 0x000fc60000000000 */
[----:B------:R-:W-:Y:S01]  /*05e0*/  STL [R1+0x78], RZ ;  /* 0x000078ff01007387 */ /* 0x000fe20000100800 */
[----:B------:R-:W-:Y:S01]  /*05f0*/  IMAD.MOV.U32 R4, RZ, RZ, R5 ;  /* 0x000000ffff047224 */ /* 0x000fe200078e0005 */
[----:B------:R-:W-:Y:S02]  /*0600*/  SHF.R.S32.HI R5, RZ, 0x1f, R0 ;  /* 0x0000001fff057819 */ /* 0x000fe40000011400 */
[----:B------:R-:W-:Y:S01]  /*0610*/  STL [R1+0x7c], RZ ;  /* 0x00007cff01007387 */ /* 0x000fe20000100800 */
[----:B------:R-:W-:Y:S01]  /*0620*/  @!P2 IMAD.MOV R4, RZ, RZ, -R4 ;  /* 0x000000ffff04a224 */ /* 0x000fe200078e0a04 */
[----:B------:R-:W-:Y:S02]  /*0630*/  @!P1 LOP3.LUT R4, RZ, R6, RZ, 0x33, !PT ;  /* 0x00000006ff049212 */ /* 0x000fe400078e33ff */
[----:B------:R-:W-:Y:S01]  /*0640*/  STL [R1+0x80], RZ ;  /* 0x000080ff01007387 */ /* 0x000fe20000100800 */
[----:B------:R-:W-:Y:S02]  /*0650*/  LEA.HI R5, R5, R0, RZ, 0x8 ;  /* 0x0000000005057211 */ /* 0x000fe400078f40ff */
[----:B------:R-:W-:Y:S01]  /*0660*/  IMAD.SHL.U32 R8, R4, 0x8, RZ ;  /* 0x0000000804087824 */ /* 0x000fe200078e00ff */
[----:B------:R-:W-:Y:S01]  /*0670*/  STL [R1+0x84], RZ ;  /* 0x000084ff01007387 */ /* 0x000fe20000100800 */
[----:B------:R-:W-:-:S03]  /*0680*/  IMAD.MOV R4, RZ, RZ, -R4 ;  /* 0x000000ffff047224 */ /* 0x000fc600078e0a04 */
[----:B------:R-:W-:Y:S01]  /*0690*/  STL [R1+0x88], RZ ;  /* 0x000088ff01007387 */ /* 0x000fe20000100800 */
[----:B------:R-:W-:Y:S01]  /*06a0*/  LEA.HI.SX32 R5, R5, -R8, 0x18 ;  /* 0x8000000805057211 */ /* 0x000fe200078fc2ff */
[----:B------:R-:W-:Y:S02]  /*06b0*/  IMAD R6, R6, R4, R7 ;  /* 0x0000000406067224 */ /* 0x000fe400078e0207 */
[----:B------:R-:W-:Y:S01]  /*06c0*/  STL [R1+0x8c], RZ ;  /* 0x00008cff01007387 */ /* 0x000fe20000100800 */
[----:B------:R-:W-:Y:S02]  /*06d0*/  VIMNMX R13, R5, 0x8, PT ;  /* 0x00000008050d7848 */ /* 0x000fe40003fe0100 */
[----:B------:R-:W-:Y:S01]  /*06e0*/  IABS R11, R6 ;  /* 0x00000006000b7213 */ /* 0x000fe20000000000 */
[----:B------:R-:W-:Y:S01]  /*06f0*/  STL [R1+0x90], RZ ;  /* 0x000090ff01007387 */ /* 0x000fe20000100800 */
[----:B------:R-:W-:-:S03]  /*0700*/  IABS R9, R13 ;  /* 0x0000000d00097213 */ /* 0x000fc60000000000 */
[----:B------:R-:W-:Y:S01]  /*0710*/  STL [R1+0x94], RZ ;  /* 0x000094ff01007387 */ /* 0x000fe20000100800 */
[----:B------:R-:W0:Y:S03]  /*0720*/  I2F.RP R0, R9 ;  /* 0x0000000900007306 */ /* 0x000e260000209400 */
        /* <DEDUP_REMOVED lines=10> */
[----:B------:R-:W-:Y:S04]  /*07d0*/  STL [R1+0xb8], RZ ;  /* 0x0000b8ff01007387 */ /* 0x000fe80000100800 */
[----:B------:R-:W-:Y:S01]  /*07e0*/  STL [R1+0xbc], RZ ;  /* 0x0000bcff01007387 */ /* 0x000fe20000100800 */
[----:B------:R-:W0:Y:S03]  /*07f0*/  F2I.FTZ.U32.TRUNC.NTZ R5, R5 ;  /* 0x0000000500057305 */ /* 0x000e26000021f000 */
[----:B------:R-:W-:Y:S04]  /*0800*/  STL [R1+0xc0], RZ ;  /* 0x0000c0ff01007387 */ /* 0x000fe80000100800 */
[----:B------:R-:W-:Y:S04]  /*0810*/  STL [R1+0xc4], RZ ;  /* 0x0000c4ff01007387 */ /* 0x000fe80000100800 */
[----:B------:R-:W-:Y:S04]  /*0820*/  STL [R1+0xc8], RZ ;  /* 0x0000c8ff01007387 */ /* 0x000fe80000100800 */
[----:B------:R-:W-:Y:S01]  /*0830*/  STL [R1+0xcc], RZ ;  /* 0x0000ccff01007387 */ /* 0x000fe20000100800 */
[----:B0-----:R-:W-:-:S03]  /*0840*/  IMAD.MOV R10, RZ, RZ, -R5 ;  /* 0x000000ffff0a7224 */ /* 0x001fc600078e0a05 */
[----:B------:R-:W-:Y:S01]  /*0850*/  STL [R1+0x100], RZ ;  /* 0x000100ff01007387 */ /* 0x000fe20000100800 */
[----:B------:R-:W-:Y:S01]  /*0860*/  IMAD.MOV.U32 R4, RZ, RZ, R10 ;  /* 0x000000ffff047224 */ /* 0x000fe200078e000a */
[----:B------:R-:W-:Y:S02]  /*0870*/  IABS R10, R13 ;  /* 0x0000000d000a7213 */ /* 0x000fe40000000000 */
[----:B------:R-:W-:Y:S01]  /*0880*/  STL [R1+0x104], RZ ;  /* 0x000104ff01007387 */ /* 0x000fe20000100800 */
[----:B------:R-:W-:Y:S02]  /*0890*/  IMAD R7, R4, R9, RZ ;  /* 0x0000000904077224 */ /* 0x000fe400078e02ff */
[----:B------:R-:W-:Y:S01]  /*08a0*/  IMAD.MOV.U32 R4, RZ, RZ, RZ ;  /* 0x000000ffff047224 */ /* 0x000fe200078e00ff */
[----:B------:R-:W-:Y:S03]  /*08b0*/  STL [R1+0x108], RZ ;  /* 0x000108ff01007387 */ /* 0x000fe60000100800 */
[----:B------:R-:W-:Y:S01]  /*08c0*/  IMAD.HI.U32 R4, R5, R7, R4 ;  /* 0x0000000705047227 */ /* 0x000fe200078e0004 */
[----:B------:R-:W-:Y:S03]  /*08d0*/  STL [R1+0x10c], RZ ;  /* 0x00010cff01007387 */ /* 0x000fe60000100800 */
[----:B------:R-:W-:Y:S01]  /*08e0*/  IMAD.MOV R5, RZ, RZ, -R10 ;  /* 0x000000ffff057224 */ /* 0x000fe200078e0a0a */
[----:B------:R-:W-:Y:S01]  /*08f0*/  STL [R1+0x1a0], RZ ;  /* 0x0001a0ff01007387 */ /* 0x000fe20000100800 */
[----:B------:R-:W-:-:S03]  /*0900*/  IMAD.HI.U32 R0, R4, R11, RZ ;  /* 0x0000000b04007227 */ /* 0x000fc600078e00ff */
[----:B------:R-:W-:Y:S01]  /*0910*/  STL [R1+0x1a4], RZ ;  /* 0x0001a4ff01007387 */ /* 0x000fe20000100800 */
[----:B------:R-:W-:Y:S01]  /*0920*/  IMAD R4, R0, R5, R11 ;  /* 0x0000000500047224 */ /* 0x000fe200078e020b */
[----:B------:R-:W-:Y:S02]  /*0930*/  CS2R R10, SRZ ;  /* 0x00000000000a7805 */ /* 0x000fe4000001ff00 */
[----:B------:R-:W-:Y:S02]  /*0940*/  STL [R1+0x1a8], RZ ;  /* 0x0001a8ff01007387 */ /* 0x000fe40000100800 */
[----:B------:R-:W-:Y:S02]  /*0950*/  ISETP.GT.U32.AND P1, PT, R9, R4, PT ;  /* 0x000000040900720c */ /* 0x000fe40003f24070 */
[----:B------:R-:W-:Y:S04]  /*0960*/  STL [R1+0x1ac], RZ ;  /* 0x0001acff01007387 */ /* 0x000fe80000100800 */
[----:B------:R-:W-:Y:S04]  /*0970*/  STL [R1+0x170], RZ ;  /* 0x000170ff01007387 */ /* 0x000fe80000100800 */
[----:B------:R-:W-:Y:S03]  /*0980*/  STL [R1+0x174], RZ ;  /* 0x000174ff01007387 */ /* 0x000fe60000100800 */
[----:B------:R-:W-:Y:S01]  /*0990*/  @!P1 IMAD.IADD R4, R4, 0x1, -R9 ;  /* 0x0000000104049824 */ /* 0x000fe200078e0a09 */
[----:B------:R-:W-:Y:S01]  /*09a0*/  STL [R1+0x178], RZ ;  /* 0x000178ff01007387 */ /* 0x000fe20000100800 */
[----:B------:R-:W-:Y:S01]  /*09b0*/  @!P1 VIADD R0, R0, 0x1 ;  /* 0x0000000100009836 */ /* 0x000fe20000000000 */
[----:B------:R-:W-:-:S02]  /*09c0*/  ISETP.NE.AND P1, PT, R13, RZ, PT ;  /* 0x000000ff0d00720c */ /* 0x000fc40003f25270 */
[----:B------:R-:W-:Y:S01]  /*09d0*/  STL [R1+0x17c], RZ ;  /* 0x00017cff01007387 */ /* 0x000fe20000100800 */
[----:B------:R-:W-:Y:S02]  /*09e0*/  ISETP.GE.U32.AND P0, PT, R4, R9, PT ;  /* 0x000000090400720c */ /* 0x000fe40003f06070 */
[----:B------:R-:W-:Y:S01]  /*09f0*/  LOP3.LUT R4, R6, R13, RZ, 0x3c, !PT ;  /* 0x0000000d06047212 */ /* 0x000fe200078e3cff */
[----:B------:R-:W-:Y:S03]  /*0a00*/  STL [R1+0x120], RZ ;  /* 0x000120ff01007387 */ /* 0x000fe60000100800 */
[----:B------:R-:W-:Y:S01]  /*0a10*/  ISETP.GE.AND P2, PT, R4, RZ, PT ;  /* 0x000000ff0400720c */ /* 0x000fe20003f46270 */
[----:B------:R-:W-:Y:S01]  /*0a20*/  STL [R1+0x124], RZ ;  /* 0x000124ff01007387 */ /* 0x000fe20000100800 */
[----:B------:R-:W-:-:S03]  /*0a30*/  CS2R R4, SRZ ;  /* 0x0000000000047805 */ /* 0x000fc6000001ff00 */
[----:B------:R-:W-:Y:S02]  /*0a40*/  STL [R1+0x128], RZ ;  /* 0x000128ff01007387 */ /* 0x000fe40000100800 */
[----:B------:R-:W-:Y:S01]  /*0a50*/  @P0 VIADD R0, R0, 0x1 ;  /* 0x0000000100000836 */ /* 0x000fe20000000000 */
[----:B------:R-:W-:Y:S01]  /*0a60*/  ISETP.GE.AND P0, PT, R3, 0x20, PT ;  /* 0x000000200300780c */ /* 0x000fe20003f06270 */
[----:B------:R-:W-:Y:S04]  /*0a70*/  STL [R1+0x12c], RZ ;  /* 0x00012cff01007387 */ /* 0x000fe80000100800 */
[----:B------:R-:W-:Y:S01]  /*0a80*/  STL [R1+0x110], RZ ;  /* 0x000110ff01007387 */ /* 0x000fe20000100800 */
[----:B------:R-:W-:Y:S01]  /*0a90*/  @!P2 IMAD.MOV R0, RZ, RZ, -R0 ;  /* 0x000000ffff00a224 */ /* 0x000fe200078e0a00 */
[----:B------:R-:W-:-:S02]  /*0aa0*/  @!P1 LOP3.LUT R0, RZ, R13, RZ, 0x33, !PT ;  /* 0x0000000dff009212 */ /* 0x000fc400078e33ff */
[----:B------:R-:W-:Y:S03]  /*0ab0*/  STL [R1+0x114], RZ ;  /* 0x000114ff01007387 */ /* 0x000fe60000100800 */
[----:B------:R-:W-:Y:S01]  /*0ac0*/  IMAD.MOV R60, RZ, RZ, -R0 ;  /* 0x000000ffff3c7224 */ /* 0x000fe200078e0a00 */
[----:B------:R-:W-:Y:S01]  /*0ad0*/  STL [R1+0x118], RZ ;  /* 0x000118ff01007387 */ /* 0x000fe20000100800 */
[----:B------:R-:W-:Y:S02]  /*0ae0*/  IMAD.SHL.U32 R0, R0, 0x40, RZ ;  /* 0x0000004000007824 */ /* 0x000fe400078e00ff */
[----:B------:R-:W-:Y:S01]  /*0af0*/  IMAD R60, R13, R60, R6 ;  /* 0x0000003c0d3c7224 */ /* 0x000fe200078e0206 */
[----:B------:R-:W-:Y:S01]  /*0b00*/  STL [R1+0x11c], RZ ;  /* 0x00011cff01007387 */ /* 0x000fe20000100800 */
[C---:B------:R-:W-:Y:S01]  /*0b10*/  VIADD R61, R0.reuse, 0x1 ;  /* 0x00000001003d7836 */ /* 0x040fe20000000000 */
[----:B------:R-:W-:Y:S01]  /*0b20*/  CS2R R6, SRZ ;  /* 0x0000000000067805 */ /* 0x000fe2000001ff00 */
[----:B------:R-:W-:Y:S01]  /*0b30*/  VIADD R3, R0, 0x2 ;  /* 0x0000000200037836 */ /* 0x000fe20000000000 */
[----:B------:R-:W-:Y:S01]  /*0b40*/  STL [R1+0x1b0], RZ ;  /* 0x0001b0ff01007387 */ /* 0x000fe20000100800 */
[----:B------:R-:W-:Y:S01]  /*0b50*/  IMAD.IADD R60, R8, 0x1, R60 ;  /* 0x00000001083c7824 */ /* 0x000fe200078e023c */
[----:B------:R-:W-:-:S02]  /*0b60*/  CS2R R8, SRZ ;  /* 0x0000000000087805 */ /* 0x000fc4000001ff00 */
[----:B------:R-:W-:Y:S01]  /*0b70*/  CS2R R12, SRZ ;  /* 0x00000000000c7805 */ /* 0x000fe2000001ff00 */
[----:B------:R-:W-:Y:S04]  /*0b80*/  STL [R1+0x1b4], RZ ;  /* 0x0001b4ff01007387 */ /* 0x000fe80000100800 */
        /* <DEDUP_REMOVED lines=126> */
[----:B------:R-:W-:Y:S04]  /*1370*/  STL [R1+0x85c], R0 ;  /* 0x00085c0001007387 */ /* 0x000fe80000100800 */
[----:B------:R0:W-:Y:S04]  /*1380*/  STL [R1+0x240], R61 ;  /* 0x0002403d01007387 */ /* 0x0001e80000100800 */
[----:B------:R2:W-:Y:S01]  /*1390*/  STL [R1+0x21c], R3 ;  /* 0x00021c0301007387 */ /* 0x0005e20000100800 */
[----:B-1----:R-:W1:Y:S01]  /*13a0*/  S2R R2, SR_TID.X ;  /* 0x0000000000027919 */ /* 0x002e620000002100 */
[----:B0-----:R-:W-:-:S02]  /*13b0*/  VIADD R61, R0, 0x3 ;  /* 0x00000003003d7836 */ /* 0x001fc40000000000 */
[----:B--2---:R-:W-:-:S03]  /*13c0*/  VIADD R3, R0, 0x4 ;  /* 0x0000000400037836 */ /* 0x004fc60000000000 */
[----:B------:R0:W-:Y:S04]  /*13d0*/  STL [R1+0x218], R61 ;  /* 0x0002183d01007387 */ /* 0x0001e80000100800 */
[----:B------:R2:W-:Y:S01]  /*13e0*/  STL [R1+0x214], R3 ;  /* 0x0002140301007387 */ /* 0x0005e20000100800 */
[C---:B0-----:R-:W-:Y:S02]  /*13f0*/  VIADD R61, R0.reuse, 0x5 ;  /* 0x00000005003d7836 */ /* 0x041fe40000000000 */
[----:B--2---:R-:W-:-:S03]  /*1400*/  VIADD R3, R0, 0x6 ;  /* 0x0000000600037836 */ /* 0x004fc60000000000 */
[----:B------:R0:W-:Y:S04]  /*1410*/  STL [R1+0x210], R61 ;  /* 0x0002103d01007387 */ /* 0x0001e80000100800 */
[----:B------:R2:W-:Y:S01]  /*1420*/  STL [R1+0x20c], R3 ;  /* 0x00020c0301007387 */ /* 0x0005e20000100800 */
[----:B0-----:R-:W-:Y:S01]  /*1430*/  VIADD R61, R0, 0x7 ;  /* 0x00000007003d7836 */ /* 0x001fe20000000000 */
[----:B-1----:R-:W-:Y:S01]  /*1440*/  LOP3.LUT R2, R2, 0x1f, RZ, 0xc0, !PT ;  /* 0x0000001f02027812 */ /* 0x002fe200078ec0ff */
[----:B--2---:R-:W-:-:S03]  /*1450*/  VIADD R3, R0, 0x8 ;  /* 0x0000000800037836 */ /* 0x004fc60000000000 */
[----:B------:R0:W-:Y:S04]  /*1460*/  STL [R1+0x208], R61 ;  /* 0x0002083d01007387 */ /* 0x0001e80000100800 */
[----:B------:R1:W-:Y:S01]  /*1470*/  STL [R1+0x204], R3 ;  /* 0x0002040301007387 */ /* 0x0003e20000100800 */
[C---:B0-----:R-:W-:Y:S02]  /*1480*/  VIADD R61, R0.reuse, 0x9 ;  /* 0x00000009003d7836 */ /* 0x041fe40000000000 */
[----:B-1----:R-:W-:-:S03]  /*1490*/  VIADD R3, R0, 0xa ;  /* 0x0000000a00037836 */ /* 0x002fc60000000000 */
        /* <DEDUP_REMOVED lines=74> */
[----:B0-----:R-:W-:Y:S02]  /*1940*/  VIADD R61, R0, 0x2f ;  /* 0x0000002f003d7836 */ /* 0x001fe40000000000 */
[----:B-1----:R-:W-:-:S03]  /*1950*/  IMAD R3, R60, 0x100, R2 ;  /* 0x000001003c037824 */ /* 0x002fc600078e0202 */
[----:B------:R0:W-:Y:S01]  /*1960*/  STL [R1+0x138], R61 ;  /* 0x0001383d01007387 */ /* 0x0001e20000100800 */
[C---:B------:R-:W-:Y:S02]  /*1970*/  VIADD R60, R0.reuse, 0x31 ;  /* 0x00000031003c7836 */ /* 0x040fe40000000000 */
[C---:B------:R-:W-:Y:S02]  /*1980*/  VIADD R2, R0.reuse, 0x32 ;  /* 0x0000003200027836 */ /* 0x040fe40000000000 */
[----:B0-----:R-:W-:-:S05]  /*1990*/  VIADD R61, R0, 0x30 ;  /* 0x00000030003d7836 */ /* 0x001fca0000000000 */
[----:B------:R0:W-:Y:S04]  /*19a0*/  STL [R1+0x134], R61 ;  /* 0x0001343d01007387 */ /* 0x0001e80000100800 */
[----:B------:R-:W-:Y:S04]  /*19b0*/  STL [R1+0xb6c], R3 ;  /* 0x000b6c0301007387 */ /* 0x000fe80000100800 */
[----:B------:R1:W-:Y:S01]  /*19c0*/  STL [R1+0x130], R60 ;  /* 0x0001303c01007387 */ /* 0x0003e20000100800 */
[----:B0-----:R-:W-:-:S03]  /*19d0*/  VIADD R61, R0, 0x33 ;  /* 0x00000033003d7836 */ /* 0x001fc60000000000 */
[----:B------:R0:W-:Y:S04]  /*19e0*/  STL [R1+0xfc], R2 ;  /* 0x0000fc0201007387 */ /* 0x0001e80000100800 */
[----:B------:R2:W-:Y:S01]  /*19f0*/  STL [R1+0xf8], R61 ;  /* 0x0000f83d01007387 */ /* 0x0005e20000100800 */
[C---:B-1----:R-:W-:Y:S02]  /*1a00*/  VIADD R60, R0.reuse, 0x34 ;  /* 0x00000034003c7836 */ /* 0x042fe40000000000 */
[C---:B0-----:R-:W-:Y:S02]  /*1a10*/  VIADD R2, R0.reuse, 0x35 ;  /* 0x0000003500027836 */ /* 0x041fe40000000000 */
        /* <DEDUP_REMOVED lines=17> */
[----:B------:R0:W-:Y:S01]  /*1b30*/  STL [R1+0xd0], R2 ;  /* 0x0000d00201007387 */ /* 0x0001e20000100800 */
[----:B------:R-:W-:Y:S02]  /*1b40*/  VIADD R0, R0, 0x3f ;  /* 0x0000003f00007836 */ /* 0x000fe40000000000 */
[----:B0-----:R-:W-:-:S05]  /*1b50*/  VIADD R2, R3, 0x20 ;  /* 0x0000002003027836 */ /* 0x001fca0000000000 */
[----:B------:R0:W-:Y:S02]  /*1b60*/  STL [R1+0x1550], R2 ;  /* 0x0015500201007387 */ /* 0x0001e40000100800 */
        /* <DEDUP_REMOVED lines=8> */
[C---:B0-----:R-:W-:Y:S02]  /*1bf0*/  VIADD R2, R3.reuse, 0xc0 ;  /* 0x000000c003027836 */ /* 0x041fe40000000000 */
[----:B------:R-:W-:-:S03]  /*1c00*/  VIADD R3, R3, 0xe0 ;  /* 0x000000e003037836 */ /* 0x000fc60000000000 */
[----:B------:R0:W-:Y:S04]  /*1c10*/  STL [R1+0x14c8], R2 ;  /* 0x0014c80201007387 */ /* 0x0001e80000100800 */
[----:B0-----:R0:W5:Y:S04]  /*1c20*/  LDL.LU R2, [R1+0x1574] ;  /* 0x0015740001027983 */ /* 0x0011680000300800 */
[----:B------:R1:W-:Y:S04]  /*1c30*/  STL [R1+0x14a4], R3 ;  /* 0x0014a40301007387 */ /* 0x0003e80000100800 */
[----:B-1----:R0:W5:Y:S01]  /*1c40*/  LDL.LU R3, [R1+0x1570] ;  /* 0x0015700001037983 */ /* 0x0021620000300800 */
[----:B------:R-:W-:Y:S05]  /*1c50*/  @!P0 BRA `(.L_x_0) ;  /* 0x000002c8009c8947 */ /* 0x000fea0003800000 */
[----:B------:R-:W2:Y:S01]  /*1c60*/  LDL.LU R24, [R1+0xd4] ;  /* 0x0000d40001187983 */ /* 0x000ea20000300800 */
[----:B------:R-:W-:Y:S02]  /*1c70*/  IMAD.MOV.U32 R32, RZ, RZ, R60 ;  /* 0x000000ffff207224 */ /* 0x000fe400078e003c */
[----:B------:R-:W-:Y:S01]  /*1c80*/  IMAD.MOV.U32 R36, RZ, RZ, RZ ;  /* 0x000000ffff247224 */ /* 0x000fe200078e00ff */
[----:B------:R-:W3:Y:S01]  /*1c90*/  LDL.LU R25, [R1+0xd8] ;  /* 0x0000d80001197983 */ /* 0x000ee20000300800 */
[----:B------:R-:W-:Y:S01]  /*1ca0*/  IABS R11, R61 ;  /* 0x0000003d000b7213 */ /* 0x000fe20000000000 */
[----:B------:R-:W-:Y:S01]  /*1cb0*/  ULDC UR5, c[0x0][0x23c] ;  /* 0x00008f0000057ab9 */ /* 0x000fe20000000800 */
[----:B------:R-:W-:Y:S01]  /*1cc0*/  ISETP.GE.AND P1, PT, R0, RZ, PT ;  /* 0x000000ff0000720c */ /* 0x000fe20003f26270 */
[----:B------:R-:W4:Y:S01]  /*1cd0*/  LDL.LU R26, [R1+0xdc] ;  /* 0x0000dc00011a7983 */ /* 0x000f220000300800 */
[----:B------:R-:W-:Y:S01]  /*1ce0*/  ISETP.GE.AND P2, PT, R61, RZ, PT ;  /* 0x000000ff3d00720c */ /* 0x000fe20003f46270 */
[----:B------:R-:W-:Y:S01]  /*1cf0*/  ULDC.64 UR6, c[0x0][0x218] ;  /* 0x0000860000067ab9 */ /* 0x000fe20000000a00 */
[----:B------:R-:W-:Y:S01]  /*1d00*/  ULDC.64 UR10, c[0x0][0x210] ;  /* 0x00008400000a7ab9 */ /* 0x000fe20000000a00 */
[----:B------:R-:W4:Y:S04]  /*1d10*/  LDL.LU R30, [R1+0xec] ;  /* 0x0000ec00011e7983 */ /* 0x000f280000300800 */
        /* <DEDUP_REMOVED lines=29> */
[----:B------:R-:W4:Y:S01]  /*1ef0*/  LDL.LU R31, [R1+0xf0] ;  /* 0x0000f000011f7983 */ /* 0x000f220000300800 */
[----:B-----5:R-:W-:-:S03]  /*1f00*/  IABS R60, R3 ;  /* 0x00000003003c7213 */ /* 0x020fc60000000000 */
[----:B------:R1:W-:Y:S01]  /*1f10*/  STL [R1+0x15c8], R3 ;  /* 0x0015c80301007387 */ /* 0x0003e20000100800 */
[----:B------:R-:W0:Y:S08]  /*1f20*/  I2F.RP R4, R60 ;  /* 0x0000003c00047306 */ /* 0x000e300000209400 */
[----:B0-----:R-:W0:Y:S02]  /*1f30*/  MUFU.RCP R4, R4 ;  /* 0x0000000400047308 */ /* 0x001e240000001000 */
[----:B0-----:R-:W-:-:S06]  /*1f40*/  VIADD R4, R4, 0xffffffe ;  /* 0x0ffffffe04047836 */ /* 0x001fcc0000000000 */
[----:B------:R-:W0:Y:S02]  /*1f50*/  F2I.FTZ.U32.TRUNC.NTZ R37, R4 ;  /* 0x0000000400257305 */ /* 0x000e24000021f000 */
[----:B0-----:R-:W-:-:S04]  /*1f60*/  IMAD.MOV R4, RZ, RZ, -R37 ;  /* 0x000000ffff047224 */ /* 0x001fc800078e0a25 */
[----:B------:R-:W-:Y:S01]  /*1f70*/  IMAD R5, R4, R60, RZ ;  /* 0x0000003c04057224 */ /* 0x000fe200078e02ff */
[----:B------:R-:W-:-:S03]  /*1f80*/  IABS R4, R0 ;  /* 0x0000000000047213 */ /* 0x000fc60000000000 */
[----:B------:R-:W-:-:S06]  /*1f90*/  IMAD.HI.U32 R36, R37, R5, R36 ;  /* 0x0000000525247227 */ /* 0x000fcc00078e0024 */
[----:B------:R-:W-:-:S04]  /*1fa0*/  IMAD.HI.U32 R5, R36, R4, RZ ;  /* 0x0000000424057227 */ /* 0x000fc800078e00ff */
[----:B------:R-:W-:Y:S02]  /*1fb0*/  IMAD.MOV R5, RZ, RZ, -R5 ;  /* 0x000000ffff057224 */ /* 0x000fe400078e0a05 */
[----:B------:R-:W-:-:S04]  /*1fc0*/  IMAD.HI.U32 R0, R36, R11, RZ ;  /* 0x0000000b24007227 */ /* 0x000fc800078e00ff */
[----:B------:R-:W-:Y:S02]  /*1fd0*/  IMAD R10, R60, R5, R4 ;  /* 0x000000053c0a7224 */ /* 0x000fe400078e0204 */
[----:B------:R-:W-:-:S03]  /*1fe0*/  IMAD.MOV R0, RZ, RZ, -R0 ;  /* 0x000000ffff007224 */ /* 0x000fc600078e0a00 */
[C---:B------:R-:W-:Y:S01]  /*1ff0*/  ISETP.GT.U32.AND P0, PT, R60.reuse, R10, PT ;  /* 0x0000000a3c00720c */ /* 0x040fe20003f04070 */
[----:B------:R-:W-:-:S05]  /*2000*/  IMAD R11, R60, R0, R11 ;  /* 0x000000003c0b7224 */ /* 0x000fca00078e020b */
[----:B------:R-:W-:-:S07]  /*2010*/  ISETP.GT.U32.AND P5, PT, R60, R11, PT ;  /* 0x0000000b3c00720c */ /* 0x000fce0003fa4070 */
[----:B------:R-:W-:-:S05]  /*2020*/  @!P0 IMAD.IADD R10, R10, 0x1, -R60 ;  /* 0x000000010a0a8824 */ /* 0x000fca00078e0a3c */
[----:B------:R-:W-:Y:S01]  /*2030*/  ISETP.GT.U32.AND P4, PT, R60, R10, PT ;  /* 0x0000000a3c00720c */ /* 0x000fe20003f84070 */
[----:B------:R-:W-:-:S05]  /*2040*/  @!P5 IMAD.IADD R11, R11, 0x1, -R60 ;  /* 0x000000010b0bd824 */ /* 0x000fca00078e0a3c */
[----:B------:R-:W-:-:S07]  /*2050*/  ISETP.GT.U32.AND P6, PT, R60, R11, PT ;  /* 0x0000000b3c00720c */ /* 0x000fce0003fc4070 */
[----:B------:R-:W-:-:S04]  /*2060*/  @!P4 IMAD.IADD R10, R10, 0x1, -R60 ;  /* 0x000000010a0ac824 */ /* 0x000fc800078e0a3c */
[----:B------:R-:W-:Y:S02]  /*2070*/  @!P1 IMAD.MOV R10, RZ, RZ, -R10 ;  /* 0x000000ffff0a9224 */ /* 0x000fe400078e0a0a */
[----:B------:R-:W-:-:S03]  /*2080*/  @!P6 IMAD.IADD R11, R11, 0x1, -R60 ;  /* 0x000000010b0be824 */ /* 0x000fc600078e0a3c */
[----:B------:R-:W-:Y:S01]  /*2090*/  STL [R1+0x40], R10 ;  /* 0x0000400a01007387 */ /* 0x000fe20000100800 */
[----:B-1----:R-:W-:-:S04]  /*20a0*/  IMAD.MOV.U32 R3, RZ, RZ, R11 ;  /* 0x000000ffff037224 */ /* 0x002fc800078e000b */
[----:B------:R-:W-:-:S05]  /*20b0*/  @!P2 IMAD.MOV R3, RZ, RZ, -R3 ;  /* 0x000000ffff03a224 */ /* 0x000fca00078e0a03 */
[----:B------:R0:W-:Y:S01]  /*20c0*/  STL [R1+0x3c], R3 ;  /* 0x00003c0301007387 */ /* 0x0001e20000100800 */
[----:B--2---:R-:W-:Y:S02]  /*20d0*/  IABS R8, R24 ;  /* 0x0000001800087213 */ /* 0x004fe40000000000 */
[----:B---3--:R-:W-:-:S03]  /*20e0*/  IABS R7, R25 ;  /* 0x0000001900077213 */ /* 0x008fc60000000000 */
[----:B------:R-:W-:Y:S01]  /*20f0*/  IMAD.HI.U32 R6, R36, R8, RZ ;  /* 0x0000000824067227 */ /* 0x000fe200078e00ff */
[----:B----4-:R-:W-:-:S03]  /*2100*/  IABS R5, R26 ;  /* 0x0000001a00057213 */ /* 0x010fc60000000000 */
[----:B------:R-:W-:-:S04]  /*2110*/  IMAD.HI.U32 R4, R36, R7, RZ ;  /* 0x0000000724047227 */ /* 0x000fc800078e00ff */
[----:B------:R-:W-:Y:S02]  /*2120*/  IMAD.MOV R4, RZ, RZ, -R4 ;  /* 0x000000ffff047224 */ /* 0x000fe400078e0a04 */
[----:B------:R-:W-:-:S04]  /*2130*/  IMAD.HI.U32 R0, R36, R5, RZ ;  /* 0x0000000524007227 */ /* 0x000fc800078e00ff */
[----:B------:R-:W-:Y:S02]  /*2140*/  IMAD.MOV R6, RZ, RZ, -R6 ;  /* 0x000000ffff067224 */ /* 0x000fe400078e0a06 */
[C---:B------:R-:W-:Y:S02]  /*2150*/  IMAD R7, R60.reuse, R4, R7 ;  /* 0x000000043c077224 */ /* 0x040fe400078e0207 */
[----:B------:R-:W-:Y:S01]  /*2160*/  IMAD.MOV R4, RZ, RZ, -R0 ;  /* 0x000000ffff047224 */ /* 0x000fe200078e0a00 */
[----:B------:R-:W-:Y:S01]  /*2170*/  IABS R0, R28 ;  /* 0x0000001c00007213 */ /* 0x000fe20000000000 */
[C---:B------:R-:W-:Y:S01]  /*2180*/  IMAD R8, R60.reuse, R6, R8 ;  /* 0x000000063c087224 */ /* 0x040fe200078e0208 */
[C---:B------:R-:W-:Y:S01]  /*2190*/  ISETP.GT.U32.AND P5, PT, R60.reuse, R7, PT ;  /* 0x000000073c00720c */ /* 0x040fe20003fa4070 */
[----:B------:R-:W-:Y:S01]  /*21a0*/  IMAD R5, R60, R4, R5 ;  /* 0x000000043c057224 */ /* 0x000fe200078e0205 */
[----:B------:R-:W-:Y:S01]  /*21b0*/  IABS R6, R27 ;  /* 0x0000001b00067213 */ /* 0x000fe20000000000 */
[----:B------:R-:W-:Y:S01]  /*21c0*/  IMAD.HI.U32 R14, R36, R0, RZ ;  /* 0x00000000240e7227 */ /* 0x000fe200078e00ff */
[----:B------:R-:W-:-:S02]  /*21d0*/  ISETP.GT.U32.AND P0, PT, R60, R8, PT ;  /* 0x000000083c00720c */ /* 0x000fc40003f04070 */
[----:B------:R-:W-:Y:S01]  /*21e0*/  ISETP.GT.U32.AND P4, PT, R60, R5, PT ;  /* 0x000000053c00720c */ /* 0x000fe20003f84070 */
[----:B------:R-:W-:Y:S01]  /*21f0*/  IMAD.HI.U32 R15, R36, R6, RZ ;  /* 0x00000006240f7227 */ /* 0x000fe200078e00ff */
[----:B------:R-:W-:-:S03]  /*2200*/  IABS R4, R29 ;  /* 0x0000001d00047213 */ /* 0x000fc60000000000 */
[----:B------:R-:W-:Y:S02]  /*2210*/  IMAD.MOV R15, RZ, RZ, -R15 ;  /* 0x000000ffff0f7224 */ /* 0x000fe400078e0a0f */
[----:B------:R-:W-:Y:S02]  /*2220*/  @!P5 IMAD.IADD R7, R7, 0x1, -R60 ;  /* 0x000000010707d824 */ /* 0x000fe400078e0a3c */
[----:B------:R-:W-:-:S04]  /*2230*/  IMAD.HI.U32 R13, R36, R4, RZ ;  /* 0x00000004240d7227 */ /* 0x000fc800078e00ff */
[--C-:B------:R-:W-:Y:S02]  /*2240*/  @!P0 IMAD.IADD R8, R8, 0x1, -R60.reuse ;  /* 0x0000000108088824 */ /* 0x100fe400078e0a3c */
[----:B------:R-:W-:Y:S01]  /*2250*/  @!P4 IMAD.IADD R5, R5, 0x1, -R60 ;  /* 0x000000010505c824 */ /* 0x000fe200078e0a3c */
[C---:B------:R-:W-:Y:S01]  /*2260*/  ISETP.GT.U32.AND P4, PT, R60.reuse, R7, PT ;  /* 0x000000073c00720c */ /* 0x040fe20003f84070 */
[C---:B------:R-:W-:Y:S01]  /*2270*/  IMAD R6, R60.reuse, R15, R6 ;  /* 0x0000000f3c067224 */ /* 0x040fe200078e0206 */
[C---:B------:R-:W-:Y:S01]  /*2280*/  ISETP.GT.U32.AND P5, PT, R60.reuse, R8, PT ;  /* 0x000000083c00720c */ /* 0x040fe20003fa4070 */
[----:B------:R-:W-:Y:S01]  /*2290*/  IMAD.MOV R13, RZ, RZ, -R13 ;  /* 0x000000ffff0d7224 */ /* 0x000fe200078e0a0d */
[C---:B------:R-:W-:Y:S01]  /*22a0*/  ISETP.GT.U32.AND P6, PT, R60.reuse, R5, PT ;  /* 0x000000053c00720c */ /* 0x040fe20003fc4070 */
[----:B------:R-:W-:Y:S01]  /*22b0*/  IMAD.MOV R14, RZ, RZ, -R14 ;  /* 0x000000ffff0e7224 */ /* 0x000fe200078e0a0e */
[C---:B------:R-:W-:Y:S01]  /*22c0*/  ISETP.GT.U32.AND P1, PT, R60.reuse, R6, PT ;  /* 0x000000063c00720c */ /* 0x040fe20003f24070 */
[----:B------:R-:W-:-:S02]  /*22d0*/  IMAD R4, R60, R13, R4 ;  /* 0x0000000d3c047224 */ /* 0x000fc400078e0204 */
[----:B------:R-:W-:-:S04]  /*22e0*/  IMAD R0, R60, R14, R0 ;  /* 0x0000000e3c007224 */ /* 0x000fc800078e0200 */
[--C-:B------:R-:W-:Y:S01]  /*22f0*/  @!P4 IMAD.IADD R7, R7, 0x1, -R60.reuse ;  /* 0x000000010707c824 */ /* 0x100fe200078e0a3c */
[----:B------:R-:W-:Y:S01]  /*2300*/  ISETP.GT.U32.AND P4, PT, R60, R4, PT ;  /* 0x000000043c00720c */ /* 0x000fe20003f84070 */
[--C-:B------:R-:W-:Y:S01]  /*2310*/  @!P5 IMAD.IADD R8, R8, 0x1, -R60.reuse ;  /* 0x000000010808d824 */ /* 0x100fe200078e0a3c */
[----:B------:R-:W-:Y:S01]  /*2320*/  ISETP.GE.AND P5, PT, R25, RZ, PT ;  /* 0x000000ff1900720c */ /* 0x000fe20003fa6270 */
[----:B------:R-:W-:Y:S01]  /*2330*/  @!P6 IMAD.IADD R5, R5, 0x1, -R60 ;  /* 0x000000010505e824 */ /* 0x000fe200078e0a3c */
[----:B------:R-:W-:Y:S01]  /*2340*/  ISETP.GE.AND P6, PT, R26, RZ, PT ;  /* 0x000000ff1a00720c */ /* 0x000fe20003fc6270 */
[----:B0-----:R-:W-:Y:S01]  /*2350*/  IMAD.MOV.U32 R3, RZ, RZ, R8 ;  /* 0x000000ffff037224 */ /* 0x001fe200078e0008 */
[----:B------:R-:W-:Y:S01]  /*2360*/  ISETP.GT.U32.AND P2, PT, R60, R0, PT ;  /* 0x000000003c00720c */ /* 0x000fe20003f44070 */
[----:B------:R-:W-:Y:S01]  /*2370*/  @!P1 IMAD.IADD R6, R6, 0x1, -R60 ;  /* 0x0000000106069824 */ /* 0x000fe200078e0a3c */
[----:B------:R-:W-:Y:S01]  /*2380*/  ISETP.GE.AND P1, PT, R27, RZ, PT ;  /* 0x000000ff1b00720c */ /* 0x000fe20003f26270 */
[----:B------:R-:W-:Y:S01]  /*2390*/  IMAD.MOV.U32 R8, RZ, RZ, R7 ;  /* 0x000000ffff087224 */ /* 0x000fe200078e0007 */
[----:B------:R-:W-:-:S02]  /*23a0*/  IABS R61, R39 ;  /* 0x00000027003d7213 */ /* 0x000fc40000000000 */
[----:B------:R-:W-:Y:S01]  /*23b0*/  IABS R15, R48 ;  /* 0x00000030000f7213 */ /* 0x000fe20000000000 */
[----:B------:R-:W-:Y:S01]  /*23c0*/  @!P4 IMAD.IADD R4, R4, 0x1, -R60 ;  /* 0x000000010404c824 */ /* 0x000fe200078e0a3c */
[----:B------:R-:W-:Y:S01]  /*23d0*/  ISETP.GT.U32.AND P4, PT, R60, R6, PT ;  /* 0x000000063c00720c */ /* 0x000fe20003f84070 */
[----:B------:R-:W-:Y:S01]  /*23e0*/  @!P5 IMAD.MOV R8, RZ, RZ, -R8 ;  /* 0x000000ffff08d224 */ /* 0x000fe200078e0a08 */
[----:B------:R-:W-:-:S03]  /*23f0*/  ISETP.GE.AND P5, PT, R29, RZ, PT ;  /* 0x000000ff1d00720c */ /* 0x000fc60003fa6270 */
[----:B------:R-:W-:Y:S01]  /*2400*/  @!P2 IMAD.IADD R0, R0, 0x1, -R60 ;  /* 0x000000010000a824 */ /* 0x000fe200078e0a3c */
[----:B------:R-:W-:-:S07]  /*2410*/  ISETP.GE.AND P2, PT, R28, RZ, PT ;  /* 0x000000ff1c00720c */ /* 0x000fce0003f46270 */
[----:B------:R-:W-:Y:S01]  /*2420*/  @!P4 IMAD.IADD R6, R6, 0x1, -R60 ;  /* 0x000000010606c824 */ /* 0x000fe200078e0a3c */
[----:B------:R-:W-:Y:S02]  /*2430*/  ISETP.GE.AND P4, PT, R30, RZ, PT ;  /* 0x000000ff1e00720c */ /* 0x000fe40003f86270 */
[----:B------:R-:W-:-:S05]  /*2440*/  IABS R9, R23 ;  /* 0x0000001700097213 */ /* 0x000fca0000000000 */
[----:B------:R-:W-:Y:S01]  /*2450*/  IMAD.HI.U32 R12, R36, R9, RZ ;  /* 0x00000009240c7227 */ /* 0x000fe200078e00ff */
[----:B------:R-:W-:-:S03]  /*2460*/  IABS R18, R55 ;  /* 0x0000003700127213 */ /* 0x000fc60000000000 */
[----:B------:R-:W-:-:S04]  /*2470*/  IMAD.MOV R12, RZ, RZ, -R12 ;  /* 0x000000ffff0c7224 */ /* 0x000fc800078e0a0c */
[----:B------:R-:W-:Y:S01]  /*2480*/  IMAD R9, R60, R12, R9 ;  /* 0x0000000c3c097224 */ /* 0x000fe200078e0209 */
[----:B------:R-:W-:-:S04]  /*2490*/  IABS R12, R30 ;  /* 0x0000001e000c7213 */ /* 0x000fc80000000000 */
[----:B------:R-:W-:Y:S01]  /*24a0*/  ISETP.GT.U32.AND P3, PT, R60, R9, PT ;  /* 0x000000093c00720c */ /* 0x000fe20003f64070 */
[----:B------:R-:W-:-:S04]  /*24b0*/  IMAD.HI.U32 R10, R36, R12, RZ ;  /* 0x0000000c240a7227 */ /* 0x000fc800078e00ff */
[----:B------:R-:W-:-:S04]  /*24c0*/  IMAD.MOV R10, RZ, RZ, -R10 ;  /* 0x000000ffff0a7224 */ /* 0x000fc800078e0a0a */
[----:B------:R-:W-:Y:S01]  /*24d0*/  IMAD R12, R60, R10, R12 ;  /* 0x0000000a3c0c7224 */ /* 0x000fe200078e020c */
[----:B------:R-:W-:-:S03]  /*24e0*/  IABS R10, R32 ;  /* 0x00000020000a7213 */ /* 0x000fc60000000000 */
[----:B------:R-:W-:Y:S01]  /*24f0*/  @!P3 IMAD.IADD R9, R9, 0x1, -R60 ;  /* 0x000000010909b824 */ /* 0x000fe200078e0a3c */
[----:B------:R-:W-:-:S04]  /*2500*/  ISETP.GE.AND P3, PT, R23, RZ, PT ;  /* 0x000000ff1700720c */ /* 0x000fc80003f66270 */
[----:B------:R-:W-:Y:S02]  /*2510*/  ISETP.GT.U32.AND P0, PT, R60, R9, PT ;  /* 0x000000093c00720c */ /* 0x000fe40003f04070 */
[----:B------:R-:W-:-:S11]  /*2520*/  IABS R11, R31 ;  /* 0x0000001f000b7213 */ /* 0x000fd60000000000 */
[----:B------:R-:W-:Y:S01]  /*2530*/  @!P0 IMAD.IADD R9, R9, 0x1, -R60 ;  /* 0x0000000109098824 */ /* 0x000fe200078e0a3c */
[----:B------:R-:W-:-:S03]  /*2540*/  ISETP.GE.AND P0, PT, R24, RZ, PT ;  /* 0x000000ff1800720c */ /* 0x000fc60003f06270 */
[----:B------:R-:W-:Y:S02]  /*2550*/  IMAD.MOV.U32 R13, RZ, RZ, R9 ;  /* 0x000000ffff0d7224 */ /* 0x000fe400078e0009 */
[----:B------:R-:W-:Y:S01]  /*2560*/  IMAD.MOV.U32 R9, RZ, RZ, R11 ;  /* 0x000000ffff097224 */ /* 0x000fe200078e000b */
[----:B------:R-:W-:Y:S01]  /*2570*/  IABS R11, R43 ;  /* 0x0000002b000b7213 */ /* 0x000fe20000000000 */
[----:B------:R-:W-:Y:S01]  /*2580*/  @!P3 IMAD.MOV R13, RZ, RZ, -R13 ;  /* 0x000000ffff0db224 */ /* 0x000fe200078e0a0d */
[----:B------:R-:W-:Y:S01]  /*2590*/  ISETP.GT.U32.AND P3, PT, R60, R0, PT ;  /* 0x000000003c00720c */ /* 0x000fe20003f64070 */
[----:B------:R-:W-:-:S03]  /*25a0*/  IMAD.HI.U32 R7, R36, R9, RZ ;  /* 0x0000000924077227 */ /* 0x000fc600078e00ff */
[----:B------:R0:W-:Y:S01]  /*25b0*/  STL [R1+0x38], R13 ;  /* 0x0000380d01007387 */ /* 0x0001e20000100800 */
[----:B------:R-:W-:Y:S01]  /*25c0*/  @!P0 IMAD.MOV R3, RZ, RZ, -R3 ;  /* 0x000000ffff038224 */ /* 0x000fe200078e0a03 */
[----:B------:R-:W-:Y:S01]  /*25d0*/  ISETP.GT.U32.AND P0, PT, R60, R4, PT ;  /* 0x000000043c00720c */ /* 0x000fe20003f04070 */
[----:B------:R-:W-:-:S03]  /*25e0*/  IMAD.MOV R7, RZ, RZ, -R7 ;  /* 0x000000ffff077224 */ /* 0x000fc600078e0a07 */
[----:B------:R1:W-:Y:S01]  /*25f0*/  STL [R1+0x34], R3 ;  /* 0x0000340301007387 */ /* 0x0003e20000100800 */
[----:B------:R-:W-:Y:S02]  /*2600*/  IMAD R9, R60, R7, R9 ;  /* 0x000000073c097224 */ /* 0x000fe400078e0209 */
[----:B------:R-:W-:Y:S01]  /*2610*/  IMAD.HI.U32 R7, R36, R10, RZ ;  /* 0x0000000a24077227 */ /* 0x000fe200078e00ff */
[----:B------:R2:W-:Y:S01]  /*2620*/  STL [R1+0x30], R8 ;  /* 0x0000300801007387 */ /* 0x0005e20000100800 */
[----:B0-----:R-:W-:Y:S02]  /*2630*/  IABS R13, R47 ;  /* 0x0000002f000d7213 */ /* 0x001fe40000000000 */
[----:B------:R-:W-:Y:S02]  /*2640*/  IMAD.MOV R7, RZ, RZ, -R7 ;  /* 0x000000ffff077224 */ /* 0x000fe400078e0a07 */
[--C-:B------:R-:W-:Y:S01]  /*2650*/  @!P0 IMAD.IADD R4, R4, 0x1, -R60.reuse ;  /* 0x0000000104048824 */ /* 0x100fe200078e0a3c */
[----:B------:R-:W-:Y:S01]  /*2660*/  ISETP.GT.U32.AND P0, PT, R60, R9, PT ;  /* 0x000000093c00720c */ /* 0x000fe20003f04070 */
[----:B-1----:R-:W-:Y:S01]  /*2670*/  IMAD.MOV.U32 R3, RZ, RZ, R5 ;  /* 0x000000ffff037224 */ /* 0x002fe200078e0005 */
[----:B------:R-:W-:Y:S01]  /*2680*/  IABS R5, R33 ;  /* 0x0000002100057213 */ /* 0x000fe20000000000 */
[----:B------:R-:W-:Y:S01]  /*2690*/  @!P3 IMAD.IADD R0, R0, 0x1, -R60 ;  /* 0x000000010000b824 */ /* 0x000fe200078e0a3c */
[----:B------:R-:W-:Y:S01]  /*26a0*/  ISETP.GE.AND P3, PT, R31, RZ, PT ;  /* 0x000000ff1f00720c */ /* 0x000fe20003f66270 */
[----:B------:R-:W-:Y:S01]  /*26b0*/  @!P6 IMAD.MOV R3, RZ, RZ, -R3 ;  /* 0x000000ffff03e224 */ /* 0x000fe200078e0a03 */
[----:B------:R-:W-:Y:S01]  /*26c0*/  ISETP.GT.U32.AND P6, PT, R60, R12, PT ;  /* 0x0000000c3c00720c */ /* 0x000fe20003fc4070 */
[----:B--2---:R-:W-:-:S02]  /*26d0*/  IMAD.MOV.U32 R8, RZ, RZ, R0 ;  /* 0x000000ffff087224 */ /* 0x004fc400078e0000 */
[----:B------:R-:W-:Y:S01]  /*26e0*/  IMAD.HI.U32 R0, R36, R61, RZ ;  /* 0x0000003d24007227 */ /* 0x000fe200078e00ff */
[----:B------:R0:W-:Y:S03]  /*26f0*/  STL [R1+0x2c], R3 ;  /* 0x00002c0301007387 */ /* 0x0001e60000100800 */
[----:B------:R-:W-:Y:S01]  /*2700*/  @!P2 IMAD.MOV R8, RZ, RZ, -R8 ;  /* 0x000000ffff08a224 */ /* 0x000fe200078e0a08 */
[----:B------:R-:W-:Y:S01]  /*2710*/  ISETP.GE.AND P2, PT, R33, RZ, PT ;  /* 0x000000ff2100720c */ /* 0x000fe20003f46270 */
[----:B------:R-:W-:Y:S02]  /*2720*/  @!P0 IMAD.IADD R9, R9, 0x1, -R60 ;  /* 0x0000000109098824 */ /* 0x000fe400078e0a3c */
[----:B------:R-:W-:Y:S02]  /*2730*/  IMAD.MOV R0, RZ, RZ, -R0 ;  /* 0x000000ffff007224 */ /* 0x000fe400078e0a00 */
[----:B------:R-:W-:Y:S01]  /*2740*/  @!P6 IMAD.IADD R12, R12, 0x1, -R60 ;  /* 0x000000010c0ce824 */ /* 0x000fe200078e0a3c */
[----:B------:R-:W-:Y:S01]  /*2750*/  ISETP.GT.U32.AND P0, PT, R60, R9, PT ;  /* 0x000000093c00720c */ /* 0x000fe20003f04070 */
[----:B0-----:R-:W-:Y:S01]  /*2760*/  IMAD.MOV.U32 R3, RZ, RZ, R6 ;  /* 0x000000ffff037224 */ /* 0x001fe200078e0006 */
[----:B------:R-:W-:Y:S01]  /*2770*/  ISETP.GE.AND P6, PT, R32, RZ, PT ;  /* 0x000000ff2000720c */ /* 0x000fe20003fc6270 */
[----:B------:R-:W-:-:S02]  /*2780*/  IMAD.MOV.U32 R6, RZ, RZ, R5 ;  /* 0x000000ffff067224 */ /* 0x000fc400078e0005 */
[----:B------:R-:W-:Y:S01]  /*2790*/  @!P1 IMAD.MOV R3, RZ, RZ, -R3 ;  /* 0x000000ffff039224 */ /* 0x000fe200078e0a03 */
[C---:B------:R-:W-:Y:S01]  /*27a0*/  ISETP.GT.U32.AND P1, PT, R60.reuse, R12, PT ;  /* 0x0000000c3c00720c */ /* 0x040fe20003f24070 */
[----:B------:R-:W-:Y:S02]  /*27b0*/  IMAD R5, R60, R7, R10 ;  /* 0x000000073c057224 */ /* 0x000fe400078e020a */
[----:B------:R-:W-:Y:S01]  /*27c0*/  IMAD.HI.U32 R7, R36, R6, RZ ;  /* 0x0000000624077227 */ /* 0x000fe200078e00ff */
[----:B------:R0:W-:Y:S03]  /*27d0*/  STL [R1+0x28], R3 ;  /* 0x0000280301007387 */ /* 0x0001e60000100800 */
[----:B------:R-:W-:Y:S01]  /*27e0*/  IMAD.MOV R7, RZ, RZ, -R7 ;  /* 0x000000ffff077224 */ /* 0x000fe200078e0a07 */
[----:B------:R-:W-:Y:S01]  /*27f0*/  STL [R1+0x24], R8 ;  /* 0x0000240801007387 */ /* 0x000fe20000100800 */
[C---:B------:R-:W-:Y:S01]  /*2800*/  IMAD R61, R60.reuse, R0, R61 ;  /* 0x000000003c3d7224 */ /* 0x040fe200078e023d */
[----:B------:R-:W-:Y:S01]  /*2810*/  IABS R0, R35 ;  /* 0x0000002300007213 */ /* 0x000fe20000000000 */
[----:B------:R-:W-:-:S02]  /*2820*/  IMAD R6, R60, R7, R6 ;  /* 0x000000073c067224 */ /* 0x000fc400078e0206 */
[----:B------:R-:W-:Y:S01]  /*2830*/  @!P1 IMAD.IADD R12, R12, 0x1, -R60 ;  /* 0x000000010c0c9824 */ /* 0x000fe200078e0a3c */
[----:B------:R-:W-:Y:S01]  /*2840*/  ISETP.GE.AND P1, PT, R39, RZ, PT ;  /* 0x000000ff2700720c */ /* 0x000fe20003f26270 */
[----:B0-----:R-:W-:Y:S01]  /*2850*/  IMAD.MOV.U32 R3, RZ, RZ, R4 ;  /* 0x000000ffff037224 */ /* 0x001fe200078e0004 */
[----:B------:R-:W-:Y:S01]  /*2860*/  IABS R4, R38 ;  /* 0x0000002600047213 */ /* 0x000fe20000000000 */
[----:B------:R-:W-:Y:S02]  /*2870*/  IMAD.MOV.U32 R39, RZ, RZ, R40 ;  /* 0x000000ffff277224 */ /* 0x000fe400078e0028 */
[----:B------:R-:W-:Y:S01]  /*2880*/  @!P5 IMAD.MOV R3, RZ, RZ, -R3 ;  /* 0x000000ffff03d224 */ /* 0x000fe200078e0a03 */
[C---:B------:R-:W-:Y:S01]  /*2890*/  ISETP.GT.U32.AND P5, PT, R60.reuse, R5, PT ;  /* 0x000000053c00720c */ /* 0x040fe20003fa4070 */
[----:B------:R-:W-:Y:S02]  /*28a0*/  IMAD.MOV.U32 R40, RZ, RZ, R41 ;  /* 0x000000ffff287224 */ /* 0x000fe400078e0029 */
[----:B------:R-:W-:Y:S01]  /*28b0*/  IMAD.MOV.U32 R41, RZ, RZ, R49 ;  /* 0x000000ffff297224 */ /* 0x000fe200078e0031 */
[----:B------:R0:W-:Y:S01]  /*28c0*/  STL [R1+0x20], R3 ;  /* 0x0000200301007387 */ /* 0x0001e20000100800 */
[----:B------:R-:W-:Y:S01]  /*28d0*/  IMAD.MOV.U32 R49, RZ, RZ, R59 ;  /* 0x000000ffff317224 */ /* 0x000fe200078e003b */
[----:B------:R-:W-:Y:S01]  /*28e0*/  IABS R59, R34 ;  /* 0x00000022003b7213 */ /* 0x000fe20000000000 */
[----:B------:R-:W-:Y:S01]  /*28f0*/  @!P0 IMAD.IADD R9, R9, 0x1, -R60 ;  /* 0x0000000109098824 */ /* 0x000fe200078e0a3c */
[----:B------:R-:W-:-:S03]  /*2900*/  ISETP.GT.U32.AND P0, PT, R60, R6, PT ;  /* 0x000000063c00720c */ /* 0x000fc60003f04070 */
[----:B------:R-:W-:-:S04]  /*2910*/  IMAD.HI.U32 R7, R36, R59, RZ ;  /* 0x0000003b24077227 */ /* 0x000fc800078e00ff */
[----:B0-----:R-:W-:Y:S01]  /*2920*/  IMAD.MOV.U32 R3, RZ, RZ, R12 ;  /* 0x000000ffff037224 */ /* 0x001fe200078e000c */
[----:B------:R-:W-:Y:S01]  /*2930*/  IABS R12, R46 ;  /* 0x0000002e000c7213 */ /* 0x000fe20000000000 */
[----:B------:R-:W-:Y:S01]  /*2940*/  @!P5 IMAD.IADD R5, R5, 0x1, -R60 ;  /* 0x000000010505d824 */ /* 0x000fe200078e0a3c */
[C---:B------:R-:W-:Y:S01]  /*2950*/  ISETP.GT.U32.AND P5, PT, R60.reuse, R61, PT ;  /* 0x0000003d3c00720c */ /* 0x040fe20003fa4070 */
[----:B------:R-:W-:Y:S02]  /*2960*/  @!P4 IMAD.MOV R3, RZ, RZ, -R3 ;  /* 0x000000ffff03c224 */ /* 0x000fe400078e0a03 */
[----:B------:R-:W-:Y:S01]  /*2970*/  IMAD.MOV R8, RZ, RZ, -R7 ;  /* 0x000000ffff087224 */ /* 0x000fe200078e0a07 */
[----:B------:R-:W-:Y:S01]  /*2980*/  ISETP.GT.U32.AND P4, PT, R60, R5, PT ;  /* 0x000000053c00720c */ /* 0x000fe20003f84070 */
[----:B------:R-:W-:Y:S01]  /*2990*/  IMAD.HI.U32 R7, R36, R0, RZ ;  /* 0x0000000024077227 */ /* 0x000fe200078e00ff */
[----:B------:R0:W-:Y:S03]  /*29a0*/  STL [R1+0xc], R3 ;  /* 0x00000c0301007387 */ /* 0x0001e60000100800 */
[----:B------:R-:W-:Y:S01]  /*29b0*/  IMAD R59, R60, R8, R59 ;  /* 0x000000083c3b7224 */ /* 0x000fe200078e023b */
[----:B------:R-:W-:Y:S01]  /*29c0*/  IABS R8, R40 ;  /* 0x0000002800087213 */ /* 0x000fe20000000000 */
[----:B------:R-:W-:-:S02]  /*29d0*/  IMAD.MOV R7, RZ, RZ, -R7 ;  /* 0x000000ffff077224 */ /* 0x000fc400078e0a07 */
[----:B------:R-:W-:Y:S02]  /*29e0*/  @!P0 IMAD.IADD R6, R6, 0x1, -R60 ;  /* 0x0000000106068824 */ /* 0x000fe400078e0a3c */
[C---:B------:R-:W-:Y:S02]  /*29f0*/  IMAD R0, R60.reuse, R7, R0 ;  /* 0x000000073c007224 */ /* 0x040fe400078e0200 */
[----:B------:R-:W-:Y:S01]  /*2a00*/  @!P4 IMAD.IADD R5, R5, 0x1, -R60 ;  /* 0x000000010505c824 */ /* 0x000fe200078e0a3c */
[----:B------:R-:W-:Y:S01]  /*2a10*/  ISETP.GT.U32.AND P4, PT, R60, R59, PT ;  /* 0x0000003b3c00720c */ /* 0x000fe20003f84070 */
[----:B0-----:R-:W-:Y:S01]  /*2a20*/  IMAD.MOV.U32 R3, RZ, RZ, R9 ;  /* 0x000000ffff037224 */ /* 0x001fe200078e0009 */
[----:B------:R-:W-:Y:S01]  /*2a30*/  IABS R9, R39 ;  /* 0x0000002700097213 */ /* 0x000fe20000000000 */
[----:B------:R-:W-:Y:S01]  /*2a40*/  IMAD.HI.U32 R7, R36, R4, RZ ;  /* 0x0000000424077227 */ /* 0x000fe200078e00ff */
[----:B------:R-:W-:-:S03]  /*2a50*/  ISETP.GT.U32.AND P0, PT, R60, R6, PT ;  /* 0x000000063c00720c */ /* 0x000fc60003f04070 */
[----:B------:R-:W-:Y:S01]  /*2a60*/  @!P3 IMAD.MOV R3, RZ, RZ, -R3 ;  /* 0x000000ffff03b224 */ /* 0x000fe200078e0a03 */
[----:B------:R-:W-:Y:S01]  /*2a70*/  ISETP.GE.AND P3, PT, R34, RZ, PT ;  /* 0x000000ff2200720c */ /* 0x000fe20003f66270 */
[----:B------:R-:W-:Y:S02]  /*2a80*/  IMAD.MOV R7, RZ, RZ, -R7 ;  /* 0x000000ffff077224 */ /* 0x000fe400078e0a07 */
[--C-:B------:R-:W-:Y:S01]  /*2a90*/  @!P5 IMAD.IADD R61, R61, 0x1, -R60.reuse ;  /* 0x000000013d3dd824 */ /* 0x100fe200078e0a3c */
[----:B------:R0:W-:Y:S01]  /*2aa0*/  STL [R1+0x8], R3 ;  /* 0x0000080301007387 */ /* 0x0001e20000100800 */
[----:B------:R-:W-:Y:S02]  /*2ab0*/  @!P4 IMAD.IADD R59, R59, 0x1, -R60 ;  /* 0x000000013b3bc824 */ /* 0x000fe400078e0a3c */
[C---:B------:R-:W-:Y:S01]  /*2ac0*/  IMAD R4, R60.reuse, R7, R4 ;  /* 0x000000073c047224 */ /* 0x040fe200078e0204 */
[----:B------:R-:W-:Y:S01]  /*2ad0*/  ISETP.GT.U32.AND P5, PT, R60, R61, PT ;  /* 0x0000003d3c00720c */ /* 0x000fe20003fa4070 */
[----:B------:R-:W-:Y:S01]  /*2ae0*/  @!P0 IMAD.IADD R6, R6, 0x1, -R60 ;  /* 0x0000000106068824 */ /* 0x000fe200078e0a3c */
[----:B------:R-:W-:Y:S01]  /*2af0*/  ISETP.GT.U32.AND P4, PT, R60, R59, PT ;  /* 0x0000003b3c00720c */ /* 0x000fe20003f84070 */
[----:B------:R-:W-:Y:S01]  /*2b00*/  IMAD.HI.U32 R16, R36, R12, RZ ;  /* 0x0000000c24107227 */ /* 0x000fe200078e00ff */
[----:B------:R-:W-:-:S03]  /*2b10*/  ISETP.GE.AND P0, PT, R35, RZ, PT ;  /* 0x000000ff2300720c */ /* 0x000fc60003f06270 */
[----:B0-----:R-:W-:Y:S02]  /*2b20*/  IMAD.MOV.U32 R3, RZ, RZ, R5 ;  /* 0x000000ffff037224 */ /* 0x001fe400078e0005 */
[----:B------:R-:W-:Y:S01]  /*2b30*/  IMAD.MOV.U32 R5, RZ, RZ, R9 ;  /* 0x000000ffff057224 */ /* 0x000fe200078e0009 */
[----:B------:R-:W-:Y:S01]  /*2b40*/  IABS R9, R42 ;  /* 0x0000002a00097213 */ /* 0x000fe20000000000 */
[----:B------:R-:W-:Y:S01]  /*2b50*/  @!P6 IMAD.MOV R3, RZ, RZ, -R3 ;  /* 0x000000ffff03e224 */ /* 0x000fe200078e0a03 */
[----:B------:R-:W-:Y:S01]  /*2b60*/  ISETP.GT.U32.AND P6, PT, R60, R0, PT ;  /* 0x000000003c00720c */ /* 0x000fe20003fc4070 */
[----:B------:R-:W-:-:S03]  /*2b70*/  IMAD.HI.U32 R7, R36, R5, RZ ;  /* 0x0000000524077227 */ /* 0x000fc600078e00ff */
[----:B------:R0:W-:Y:S01]  /*2b80*/  STL [R1+0x4], R3 ;  /* 0x0000040301007387 */ /* 0x0001e20000100800 */
[----:B------:R-:W-:Y:S02]  /*2b90*/  IMAD.MOV R7, RZ, RZ, -R7 ;  /* 0x000000ffff077224 */ /* 0x000fe400078e0a07 */
[--C-:B------:R-:W-:Y:S02]  /*2ba0*/  @!P4 IMAD.IADD R59, R59, 0x1, -R60.reuse ;  /* 0x000000013b3bc824 */ /* 0x100fe400078e0a3c */
[C---:B------:R-:W-:Y:S01]  /*2bb0*/  IMAD R5, R60.reuse, R7, R5 ;  /* 0x000000073c057224 */ /* 0x040fe200078e0205 */
[----:B------:R-:W-:Y:S01]  /*2bc0*/  IABS R7, R41 ;  /* 0x0000002900077213 */ /* 0x000fe20000000000 */
[----:B------:R-:W-:Y:S02]  /*2bd0*/  @!P3 IMAD.MOV R59, RZ, RZ, -R59 ;  /* 0x000000ffff3bb224 */ /* 0x000fe400078e0a3b */
[----:B------:R-:W-:Y:S01]  /*2be0*/  @!P5 IMAD.IADD R61, R61, 0x1, -R60 ;  /* 0x000000013d3dd824 */ /* 0x000fe200078e0a3c */
[C---:B------:R-:W-:Y:S01]  /*2bf0*/  ISETP.GT.U32.AND P4, PT, R60.reuse, R5, PT ;  /* 0x000000053c00720c */ /* 0x040fe20003f84070 */
[----:B0-----:R-:W-:Y:S01]  /*2c00*/  IMAD.MOV.U32 R3, RZ, RZ, R6 ;  /* 0x000000ffff037224 */ /* 0x001fe200078e0006 */
[----:B------:R-:W-:Y:S01]  /*2c10*/  ISETP.GT.U32.AND P5, PT, R60, R4, PT ;  /* 0x000000043c00720c */ /* 0x000fe20003fa4070 */
[----:B------:R-:W-:-:S04]  /*2c20*/  IMAD.HI.U32 R6, R36, R8, RZ ;  /* 0x0000000824067227 */ /* 0x000fc800078e00ff */
[----:B------:R-:W-:Y:S02]  /*2c30*/  IMAD.MOV R6, RZ, RZ, -R6 ;  /* 0x000000ffff067224 */ /* 0x000fe400078e0a06 */
[----:B------:R-:W-:-:S04]  /*2c40*/  IMAD.HI.U32 R10, R36, R7, RZ ;  /* 0x00000007240a7227 */ /* 0x000fc800078e00ff */
[----:B------:R-:W-:Y:S01]  /*2c50*/  @!P4 IMAD.IADD R5, R5, 0x1, -R60 ;  /* 0x000000010505c824 */ /* 0x000fe200078e0a3c */
[----:B------:R-:W-:Y:S01]  /*2c60*/  ISETP.GE.AND P4, PT, R40, RZ, PT ;  /* 0x000000ff2800720c */ /* 0x000fe20003f86270 */
[C---:B------:R-:W-:Y:S02]  /*2c70*/  IMAD R6, R60.reuse, R6, R8 ;  /* 0x000000063c067224 */ /* 0x040fe400078e0208 */
[----:B------:R-:W-:Y:S01]  /*2c80*/  IMAD.MOV.U32 R8, RZ, RZ, R9 ;  /* 0x000000ffff087224 */ /* 0x000fe200078e0009 */
[----:B------:R-:W-:Y:S01]  /*2c90*/  ISETP.GT.U32.AND P3, PT, R60, R5, PT ;  /* 0x000000053c00720c */ /* 0x000fe20003f64070 */
[----:B------:R-:W-:Y:S02]  /*2ca0*/  IMAD.MOV R10, RZ, RZ, -R10 ;  /* 0x000000ffff0a7224 */ /* 0x000fe400078e0a0a */
[----:B------:R-:W-:-:S04]  /*2cb0*/  IMAD.HI.U32 R9, R36, R8, RZ ;  /* 0x0000000824097227 */ /* 0x000fc800078e00ff */
[----:B------:R-:W-:Y:S01]  /*2cc0*/  IMAD R7, R60, R10, R7 ;  /* 0x0000000a3c077224 */ /* 0x000fe200078e0207 */
[----:B------:R-:W-:Y:S01]  /*2cd0*/  IABS R10, R44 ;  /* 0x0000002c000a7213 */ /* 0x000fe20000000000 */
[----:B------:R-:W-:Y:S02]  /*2ce0*/  IMAD.MOV R9, RZ, RZ, -R9 ;  /* 0x000000ffff097224 */ /* 0x000fe400078e0a09 */
[--C-:B------:R-:W-:Y:S01]  /*2cf0*/  @!P5 IMAD.IADD R4, R4, 0x1, -R60.reuse ;  /* 0x000000010404d824 */ /* 0x100fe200078e0a3c */
[----:B------:R-:W-:Y:S01]  /*2d00*/  ISETP.GE.AND P5, PT, R39, RZ, PT ;  /* 0x000000ff2700720c */ /* 0x000fe20003fa6270 */
[----:B------:R-:W-:Y:S01]  /*2d10*/  @!P3 IMAD.IADD R5, R5, 0x1, -R60 ;  /* 0x000000010505b824 */ /* 0x000fe200078e0a3c */
[C---:B------:R-:W-:Y:S01]  /*2d20*/  ISETP.GT.U32.AND P3, PT, R60.reuse, R7, PT ;  /* 0x000000073c00720c */ /* 0x040fe20003f64070 */
[----:B------:R-:W-:Y:S02]  /*2d30*/  IMAD R8, R60, R9, R8 ;  /* 0x000000093c087224 */ /* 0x000fe400078e0208 */
[----:B------:R-:W-:-:S04]  /*2d40*/  IMAD.HI.U32 R9, R36, R11, RZ ;  /* 0x0000000b24097227 */ /* 0x000fc800078e00ff */
[----:B------:R-:W-:Y:S02]  /*2d50*/  IMAD.MOV R9, RZ, RZ, -R9 ;  /* 0x000000ffff097224 */ /* 0x000fe400078e0a09 */
[----:B------:R-:W-:Y:S01]  /*2d60*/  @!P1 IMAD.MOV R61, RZ, RZ, -R61 ;  /* 0x000000ffff3d9224 */ /* 0x000fe200078e0a3d */
[C---:B------:R-:W-:Y:S01]  /*2d70*/  ISETP.GT.U32.AND P1, PT, R60.reuse, R4, PT ;  /* 0x000000043c00720c */ /* 0x040fe20003f24070 */
[----:B------:R-:W-:Y:S01]  /*2d80*/  IMAD R9, R60, R9, R11 ;  /* 0x000000093c097224 */ /* 0x000fe200078e020b */
[----:B------:R-:W-:Y:S01]  /*2d90*/  IABS R11, R45 ;  /* 0x0000002d000b7213 */ /* 0x000fe20000000000 */
[--C-:B------:R-:W-:Y:S02]  /*2da0*/  @!P3 IMAD.IADD R7, R7, 0x1, -R60.reuse ;  /* 0x000000010707b824 */ /* 0x100fe400078e0a3c */
[----:B------:R-:W-:Y:S01]  /*2db0*/  @!P6 IMAD.IADD R0, R0, 0x1, -R60 ;  /* 0x000000010000e824 */ /* 0x000fe200078e0a3c */
[----:B------:R-:W-:Y:S01]  /*2dc0*/  ISETP.GT.U32.AND P3, PT, R60, R9, PT ;  /* 0x000000093c00720c */ /* 0x000fe20003f64070 */
[----:B------:R-:W-:Y:S01]  /*2dd0*/  @!P2 IMAD.MOV R3, RZ, RZ, -R3 ;  /* 0x000000ffff03a224 */ /* 0x000fe200078e0a03 */
[----:B------:R-:W-:Y:S01]  /*2de0*/  ISETP.GE.AND P6, PT, R38, RZ, PT ;  /* 0x000000ff2600720c */ /* 0x000fe20003fc6270 */
[----:B------:R-:W-:Y:S01]  /*2df0*/  IMAD.HI.U32 R14, R36, R10, RZ ;  /* 0x0000000a240e7227 */ /* 0x000fe200078e00ff */
[----:B------:R-:W-:-:S02]  /*2e00*/  ISETP.GT.U32.AND P2, PT, R60, R0, PT ;  /* 0x000000003c00720c */ /* 0x000fc40003f44070 */
[----:B------:R-:W-:Y:S01]  /*2e10*/  STL [R1], R3 ;  /* 0x0000000301007387 */ /* 0x000fe20000100800 */
[----:B------:R-:W-:Y:S01]  /*2e20*/  @!P5 IMAD.MOV R5, RZ, RZ, -R5 ;  /* 0x000000ffff05d224 */ /* 0x000fe200078e0a05 */
[----:B------:R-:W-:Y:S01]  /*2e30*/  ISETP.GT.U32.AND P5, PT, R60, R8, PT ;  /* 0x000000083c00720c */ /* 0x000fe20003fa4070 */
[----:B------:R-:W-:Y:S01]  /*2e40*/  IMAD.HI.U32 R17, R36, R11, RZ ;  /* 0x0000000b24117227 */ /* 0x000fe200078e00ff */
[----:B------:R-:W-:Y:S03]  /*2e50*/  STL [R1+0x1598], R61 ;  /* 0x0015983d01007387 */ /* 0x000fe60000100800 */
[--C-:B------:R-:W-:Y:S01]  /*2e60*/  @!P3 IMAD.IADD R9, R9, 0x1, -R60.reuse ;  /* 0x000000010909b824 */ /* 0x100fe200078e0a3c */
[----:B------:R-:W-:Y:S01]  /*2e70*/  STL [R1+0x159c], R59 ;  /* 0x00159c3b01007387 */ /* 0x000fe20000100800 */
[----:B------:R-:W-:Y:S01]  /*2e80*/  @!P1 IMAD.IADD R4, R4, 0x1, -R60 ;  /* 0x0000000104049824 */ /* 0x000fe200078e0a3c */
[----:B------:R-:W-:Y:S01]  /*2e90*/  ISETP.GE.AND P1, PT, R41, RZ, PT ;  /* 0x000000ff2900720c */ /* 0x000fe20003f26270 */
[----:B------:R-:W-:Y:S01]  /*2ea0*/  IMAD.MOV R14, RZ, RZ, -R14 ;  /* 0x000000ffff0e7224 */ /* 0x000fe200078e0a0e */
[----:B------:R-:W-:Y:S01]  /*2eb0*/  ISETP.GT.U32.AND P3, PT, R60, R9, PT ;  /* 0x000000093c00720c */ /* 0x000fe20003f64070 */
[----:B------:R-:W-:-:S02]  /*2ec0*/  IMAD.MOV R17, RZ, RZ, -R17 ;  /* 0x000000ffff117224 */ /* 0x000fc400078e0a11 */
[----:B------:R-:W-:Y:S01]  /*2ed0*/  @!P6 IMAD.MOV R4, RZ, RZ, -R4 ;  /* 0x000000ffff04e224 */ /* 0x000fe200078e0a04 */
[----:B------:R-:W-:Y:S01]  /*2ee0*/  ISETP.GE.AND P6, PT, R43, RZ, PT ;  /* 0x000000ff2b00720c */ /* 0x000fe20003fc6270 */
[----:B------:R-:W-:Y:S02]  /*2ef0*/  IMAD R10, R60, R14, R10 ;  /* 0x0000000e3c0a7224 */ /* 0x000fe400078e020a */
[----:B------:R-:W-:-:S04]  /*2f00*/  IMAD.HI.U32 R14, R36, R13, RZ ;  /* 0x0000000d240e7227 */ /* 0x000fc800078e00ff */
[----:B------:R-:W-:Y:S02]  /*2f10*/  IMAD R11, R60, R17, R11 ;  /* 0x000000113c0b7224 */ /* 0x000fe400078e020b */
[----:B------:R-:W-:Y:S01]  /*2f20*/  @!P2 IMAD.IADD R0, R0, 0x1, -R60 ;  /* 0x000000010000a824 */ /* 0x000fe200078e0a3c */
[C---:B------:R-:W-:Y:S01]  /*2f30*/  ISETP.GT.U32.AND P2, PT, R60.reuse, R6, PT ;  /* 0x000000063c00720c */ /* 0x040fe20003f44070 */
[----:B------:R-:W-:Y:S02]  /*2f40*/  IMAD.MOV R14, RZ, RZ, -R14 ;  /* 0x000000ffff0e7224 */ /* 0x000fe400078e0a0e */
[--C-:B------:R-:W-:Y:S01]  /*2f50*/  @!P3 IMAD.IADD R9, R9, 0x1, -R60.reuse ;  /* 0x000000010909b824 */ /* 0x100fe200078e0a3c */
[----:B------:R-:W-:Y:S01]  /*2f60*/  ISETP.GT.U32.AND P3, PT, R60, R11, PT ;  /* 0x0000000b3c00720c */ /* 0x000fe20003f64070 */
[----:B------:R-:W-:Y:S01]  /*2f70*/  @!P5 IMAD.IADD R8, R8, 0x1, -R60 ;  /* 0x000000010808d824 */ /* 0x000fe200078e0a3c */
[C---:B------:R-:W-:Y:S01]  /*2f80*/  ISETP.GT.U32.AND P5, PT, R60.reuse, R7, PT ;  /* 0x000000073c00720c */ /* 0x040fe20003fa4070 */
[----:B------:R-:W-:-:S02]  /*2f90*/  IMAD R13, R60, R14, R13 ;  /* 0x0000000e3c0d7224 */ /* 0x000fc400078e020d */
[----:B------:R-:W-:Y:S02]  /*2fa0*/  @!P6 IMAD.MOV R9, RZ, RZ, -R9 ;  /* 0x000000ffff09e224 */ /* 0x000fe400078e0a09 */
[----:B------:R-:W-:Y:S01]  /*2fb0*/  IMAD.MOV.U32 R14, RZ, RZ, R15 ;  /* 0x000000ffff0e7224 */ /* 0x000fe200078e000f */
[----:B------:R-:W-:Y:S01]  /*2fc0*/  ISETP.GT.U32.AND P6, PT, R60, R13, PT ;  /* 0x0000000d3c00720c */ /* 0x000fe20003fc4070 */
[----:B------:R-:W-:Y:S01]  /*2fd0*/  @!P2 IMAD.IADD R6, R6, 0x1, -R60 ;  /* 0x000000010606a824 */ /* 0x000fe200078e0a3c */
[----:B------:R-:W-:Y:S01]  /*2fe0*/  IABS R15, R49 ;  /* 0x00000031000f7213 */ /* 0x000fe20000000000 */
[----:B------:R-:W-:Y:S02]  /*2ff0*/  IMAD.MOV R16, RZ, RZ, -R16 ;  /* 0x000000ffff107224 */ /* 0x000fe400078e0a10 */
[--C-:B------:R-:W-:Y:S01]  /*3000*/  @!P3 IMAD.IADD R11, R11, 0x1, -R60.reuse ;  /* 0x000000010b0bb824 */ /* 0x100fe200078e0a3c */
[C---:B------:R-:W-:Y:S01]  /*3010*/  ISETP.GT.U32.AND P2, PT, R60.reuse, R6, PT ;  /* 0x000000063c00720c */ /* 0x040fe20003f44070 */
[----:B------:R-:W-:Y:S01]  /*3020*/  @!P5 IMAD.IADD R7, R7, 0x1, -R60 ;  /* 0x000000010707d824 */ /* 0x000fe200078e0a3c */
[----:B------:R-:W-:Y:S01]  /*3030*/  ISETP.GT.U32.AND P5, PT, R60, R10, PT ;  /* 0x0000000a3c00720c */ /* 0x000fe20003fa4070 */
[----:B------:R-:W-:Y:S01]  /*3040*/  IMAD.HI.U32 R17, R36, R14, RZ ;  /* 0x0000000e24117227 */ /* 0x000fe200078e00ff */
[----:B------:R-:W-:-:S03]  /*3050*/  ISETP.GT.U32.AND P3, PT, R60, R11, PT ;  /* 0x0000000b3c00720c */ /* 0x000fc60003f64070 */
[----:B------:R-:W-:Y:S01]  /*3060*/  IMAD R12, R60, R16, R12 ;  /* 0x000000103c0c7224 */ /* 0x000fe200078e020c */
[----:B------:R-:W-:Y:S01]  /*3070*/  IABS R16, R50 ;  /* 0x0000003200107213 */ /* 0x000fe20000000000 */
[----:B------:R-:W-:Y:S02]  /*3080*/  @!P6 IMAD.IADD R13, R13, 0x1, -R60 ;  /* 0x000000010d0de824 */ /* 0x000fe400078e0a3c */
[----:B------:R-:W-:Y:S02]  /*3090*/  IMAD.MOV R17, RZ, RZ, -R17 ;  /* 0x000000ffff117224 */ /* 0x000fe400078e0a11 */
[----:B------:R-:W-:Y:S01]  /*30a0*/  IMAD.HI.U32 R19, R36, R16, RZ ;  /* 0x0000001024137227 */ /* 0x000fe200078e00ff */
[----:B------:R-:W-:-:S03]  /*30b0*/  ISETP.GT.U32.AND P6, PT, R60, R13, PT ;  /* 0x0000000d3c00720c */ /* 0x000fc60003fc4070 */
[----:B------:R-:W-:Y:S01]  /*30c0*/  IMAD R14, R60, R17, R14 ;  /* 0x000000113c0e7224 */ /* 0x000fe200078e020e */
[----:B------:R-:W-:Y:S01]  /*30d0*/  IABS R17, R51 ;  /* 0x0000003300117213 */ /* 0x000fe20000000000 */
[--C-:B------:R-:W-:Y:S01]  /*30e0*/  @!P2 IMAD.IADD R6, R6, 0x1, -R60.reuse ;  /* 0x000000010606a824 */ /* 0x100fe200078e0a3c */
[----:B------:R-:W-:Y:S01]  /*30f0*/  ISETP.GE.AND P2, PT, R44, RZ, PT ;  /* 0x000000ff2c00720c */ /* 0x000fe20003f46270 */
[--C-:B------:R-:W-:Y:S01]  /*3100*/  @!P5 IMAD.IADD R10, R10, 0x1, -R60.reuse ;  /* 0x000000010a0ad824 */ /* 0x100fe200078e0a3c */
[C---:B------:R-:W-:Y:S01]  /*3110*/  ISETP.GT.U32.AND P5, PT, R60.reuse, R12, PT ;  /* 0x0000000c3c00720c */ /* 0x040fe20003fa4070 */
[----:B------:R-:W-:Y:S01]  /*3120*/  @!P3 IMAD.IADD R11, R11, 0x1, -R60 ;  /* 0x000000010b0bb824 */ /* 0x000fe200078e0a3c */
[C---:B------:R-:W-:Y:S01]  /*3130*/  ISETP.GT.U32.AND P3, PT, R60.reuse, R14, PT ;  /* 0x0000000e3c00720c */ /* 0x040fe20003f64070 */
[----:B------:R-:W-:Y:S02]  /*3140*/  IMAD.MOV R19, RZ, RZ, -R19 ;  /* 0x000000ffff137224 */ /* 0x000fe400078e0a13 */
[----:B------:R-:W-:Y:S01]  /*3150*/  @!P4 IMAD.MOV R6, RZ, RZ, -R6 ;  /* 0x000000ffff06c224 */ /* 0x000fe200078e0a06 */
[C---:B------:R-:W-:Y:S01]  /*3160*/  ISETP.GT.U32.AND P4, PT, R60.reuse, R8, PT ;  /* 0x000000083c00720c */ /* 0x040fe20003f84070 */
[----:B------:R-:W-:Y:S01]  /*3170*/  @!P1 IMAD.MOV R7, RZ, RZ, -R7 ;  /* 0x000000ffff079224 */ /* 0x000fe200078e0a07 */
[C---:B------:R-:W-:Y:S01]  /*3180*/  ISETP.GT.U32.AND P1, PT, R60.reuse, R10, PT ;  /* 0x0000000a3c00720c */ /* 0x040fe20003f24070 */
[----:B------:R-:W-:-:S02]  /*3190*/  IMAD R16, R60, R19, R16 ;  /* 0x000000133c107224 */ /* 0x000fc400078e0210 */
[----:B------:R-:W-:Y:S01]  /*31a0*/  @!P0 IMAD.MOV R0, RZ, RZ, -R0 ;  /* 0x000000ffff008224 */ /* 0x000fe200078e0a00 */
[----:B------:R-:W-:Y:S01]  /*31b0*/  ISETP.GE.AND P0, PT, R42, RZ, PT ;  /* 0x000000ff2a00720c */ /* 0x000fe20003f06270 */
[--C-:B------:R-:W-:Y:S01]  /*31c0*/  @!P6 IMAD.IADD R13, R13, 0x1, -R60.reuse ;  /* 0x000000010d0de824 */ /* 0x100fe200078e0a3c */
[----:B------:R-:W-:Y:S01]  /*31d0*/  ISETP.GT.U32.AND P6, PT, R60, R16, PT ;  /* 0x000000103c00720c */ /* 0x000fe20003fc4070 */
[--C-:B------:R-:W-:Y:S01]  /*31e0*/  @!P5 IMAD.IADD R12, R12, 0x1, -R60.reuse ;  /* 0x000000010c0cd824 */ /* 0x100fe200078e0a3c */
[----:B------:R0:W-:Y:S01]  /*31f0*/  STL [R1+0x15a0], R0 ;  /* 0x0015a00001007387 */ /* 0x0001e20000100800 */
[--C-:B------:R-:W-:Y:S02]  /*3200*/  @!P3 IMAD.IADD R14, R14, 0x1, -R60.reuse ;  /* 0x000000010e0eb824 */ /* 0x100fe400078e0a3c */
[--C-:B------:R-:W-:Y:S01]  /*3210*/  @!P4 IMAD.IADD R8, R8, 0x1, -R60.reuse ;  /* 0x000000010808c824 */ /* 0x100fe200078e0a3c */
[----:B------:R-:W-:Y:S01]  /*3220*/  ISETP.GT.U32.AND P5, PT, R60, R12, PT ;  /* 0x0000000c3c00720c */ /* 0x000fe20003fa4070 */
[----:B------:R-:W-:Y:S01]  /*3230*/  @!P1 IMAD.IADD R10, R10, 0x1, -R60 ;  /* 0x000000010a0a9824 */ /* 0x000fe200078e0a3c */
[----:B------:R-:W-:Y:S01]  /*3240*/  ISETP.GT.U32.AND P3, PT, R60, R14, PT ;  /* 0x0000000e3c00720c */ /* 0x000fe20003f64070 */
[----:B------:R-:W-:Y:S01]  /*3250*/  STL [R1+0x15a4], R4 ;  /* 0x0015a40401007387 */ /* 0x000fe20000100800 */
[----:B------:R-:W-:Y:S01]  /*3260*/  ISETP.GE.AND P4, PT, R45, RZ, PT ;  /* 0x000000ff2d00720c */ /* 0x000fe20003f86270 */
[----:B------:R-:W-:Y:S01]  /*3270*/  @!P0 IMAD.MOV R8, RZ, RZ, -R8 ;  /* 0x000000ffff088224 */ /* 0x000fe200078e0a08 */
[----:B------:R-:W-:Y:S01]  /*3280*/  ISETP.GE.AND P0, PT, R46, RZ, PT ;  /* 0x000000ff2e00720c */ /* 0x000fe20003f06270 */
[----:B------:R-:W-:Y:S01]  /*3290*/  @!P2 IMAD.MOV R10, RZ, RZ, -R10 ;  /* 0x000000ffff0aa224 */ /* 0x000fe200078e0a0a */
[----:B------:R-:W-:Y:S01]  /*32a0*/  ISETP.GE.AND P1, PT, R47, RZ, PT ;  /* 0x000000ff2f00720c */ /* 0x000fe20003f26270 */
[----:B------:R-:W-:Y:S01]  /*32b0*/  @!P6 IMAD.IADD R16, R16, 0x1, -R60 ;  /* 0x000000011010e824 */ /* 0x000fe200078e0a3c */
[----:B------:R-:W-:Y:S01]  /*32c0*/  ISETP.GE.AND P2, PT, R48, RZ, PT ;  /* 0x000000ff3000720c */ /* 0x000fe20003f46270 */
[----:B------:R-:W-:Y:S01]  /*32d0*/  STL [R1+0x15a8], R5 ;  /* 0x0015a80501007387 */ /* 0x000fe20000100800 */
[----:B------:R-:W-:-:S02]  /*32e0*/  IMAD.HI.U32 R19, R36, R18, RZ ;  /* 0x0000001224137227 */ /* 0x000fc400078e00ff */
[----:B------:R-:W-:Y:S01]  /*32f0*/  ISETP.GT.U32.AND P6, PT, R60, R16, PT ;  /* 0x000000103c00720c */ /* 0x000fe20003fc4070 */
[----:B------:R-:W-:Y:S01]  /*3300*/  STL [R1+0x15ac], R6 ;  /* 0x0015ac0601007387 */ /* 0x000fe20000100800 */
[--C-:B------:R-:W-:Y:S02]  /*3310*/  @!P5 IMAD.IADD R12, R12, 0x1, -R60.reuse ;  /* 0x000000010c0cd824 */ /* 0x100fe400078e0a3c */
[----:B------:R-:W-:Y:S01]  /*3320*/  @!P3 IMAD.IADD R14, R14, 0x1, -R60 ;  /* 0x000000010e0eb824 */ /* 0x000fe200078e0a3c */
[----:B------:R-:W-:Y:S01]  /*3330*/  STL [R1+0x15b0], R7 ;  /* 0x0015b00701007387 */ /* 0x000fe20000100800 */
[----:B------:R-:W-:Y:S01]  /*3340*/  @!P4 IMAD.MOV R11, RZ, RZ, -R11 ;  /* 0x000000ffff0bc224 */ /* 0x000fe200078e0a0b */
[----:B------:R-:W-:Y:S01]  /*3350*/  ISETP.GE.AND P3, PT, R50, RZ, PT ;  /* 0x000000ff3200720c */ /* 0x000fe20003f66270 */
[----:B------:R-:W-:Y:S01]  /*3360*/  @!P0 IMAD.MOV R12, RZ, RZ, -R12 ;  /* 0x000000ffff0c8224 */ /* 0x000fe200078e0a0c */
[----:B------:R-:W-:Y:S01]  /*3370*/  STL [R1+0x15b4], R8 ;  /* 0x0015b40801007387 */ /* 0x000fe20000100800 */
[----:B------:R-:W-:-:S02]  /*3380*/  @!P1 IMAD.MOV R13, RZ, RZ, -R13 ;  /* 0x000000ffff0d9224 */ /* 0x000fc400078e0a0d */
[----:B------:R-:W-:Y:S01]  /*3390*/  @!P2 IMAD.MOV R14, RZ, RZ, -R14 ;  /* 0x000000ffff0ea224 */ /* 0x000fe200078e0a0e */
[----:B------:R-:W-:Y:S01]  /*33a0*/  STL [R1+0x15b8], R9 ;  /* 0x0015b80901007387 */ /* 0x000fe20000100800 */
[----:B------:R-:W-:Y:S01]  /*33b0*/  IMAD.MOV R21, RZ, RZ, -R19 ;  /* 0x000000ffff157224 */ /* 0x000fe200078e0a13 */
[----:B------:R-:W-:Y:S01]  /*33c0*/  IABS R19, R58 ;  /* 0x0000003a00137213 */ /* 0x000fe20000000000 */
[----:B------:R-:W-:Y:S01]  /*33d0*/  @!P6 IMAD.IADD R16, R16, 0x1, -R60 ;  /* 0x000000011010e824 */ /* 0x000fe200078e0a3c */
[----:B------:R-:W-:Y:S01]  /*33e0*/  STL [R1+0x15bc], R10 ;  /* 0x0015bc0a01007387 */ /* 0x000fe20000100800 */
[----:B------:R-:W-:Y:S01]  /*33f0*/  ISETP.GE.AND P6, PT, R58, RZ, PT ;  /* 0x000000ff3a00720c */ /* 0x000fe20003fc6270 */
[----:B------:R-:W-:Y:S01]  /*3400*/  IMAD.HI.U32 R20, R36, R15, RZ ;  /* 0x0000000f24147227 */ /* 0x000fe200078e00ff */
[----:B------:R-:W-:Y:S01]  /*3410*/  ISETP.GE.AND P2, PT, R51, RZ, PT ;  /* 0x000000ff3300720c */ /* 0x000fe20003f46270 */
[----:B------:R-:W-:Y:S02]  /*3420*/  STL [R1+0x15c0], R11 ;  /* 0x0015c00b01007387 */ /* 0x000fe40000100800 */
[----:B------:R-:W-:-:S02]  /*3430*/  IMAD.MOV R20, RZ, RZ, -R20 ;  /* 0x000000ffff147224 */ /* 0x000fc400078e0a14 */
[----:B------:R-:W-:Y:S01]  /*3440*/  STL [R1+0x15c4], R12 ;  /* 0x0015c40c01007387 */ /* 0x000fe20000100800 */
[C---:B------:R-:W-:Y:S02]  /*3450*/  IMAD R18, R60.reuse, R21, R18 ;  /* 0x000000153c127224 */ /* 0x040fe400078e0212 */
[----:B------:R-:W-:Y:S01]  /*3460*/  IMAD R15, R60, R20, R15 ;  /* 0x000000143c0f7224 */ /* 0x000fe200078e020f */
[----:B------:R-:W-:Y:S01]  /*3470*/  STL [R1+0x15cc], R13 ;  /* 0x0015cc0d01007387 */ /* 0x000fe20000100800 */
[----:B------:R-:W-:Y:S01]  /*3480*/  IMAD.HI.U32 R20, R36, R17, RZ ;  /* 0x0000001124147227 */ /* 0x000fe200078e00ff */
[C---:B------:R-:W-:Y:S02]  /*3490*/  ISETP.GT.U32.AND P1, PT, R60.reuse, R18, PT ;  /* 0x000000123c00720c */ /* 0x040fe40003f24070 */
[----:B------:R-:W-:Y:S01]  /*34a0*/  STL [R1+0x15d0], R14 ;  /* 0x0015d00e01007387 */ /* 0x000fe20000100800 */
[----:B------:R-:W-:Y:S01]  /*34b0*/  ISETP.GT.U32.AND P5, PT, R60, R15, PT ;  /* 0x0000000f3c00720c */ /* 0x000fe20003fa4070 */
[----:B------:R-:W-:-:S02]  /*34c0*/  IMAD.MOV R20, RZ, RZ, -R20 ;  /* 0x000000ffff147224 */ /* 0x000fc400078e0a14 */
[----:B------:R-:W2:Y:S02]  /*34d0*/  LDL.LU R58, [R1+0x194] ;  /* 0x00019400013a7983 */ /* 0x000ea40000300800 */
[----:B------:R-:W-:Y:S02]  /*34e0*/  IMAD R17, R60, R20, R17 ;  /* 0x000000143c117224 */ /* 0x000fe400078e0211 */
[----:B------:R-:W-:-:S03]  /*34f0*/  IMAD.HI.U32 R20, R36, R19, RZ ;  /* 0x0000001324147227 */ /* 0x000fc600078e00ff */
[C---:B------:R-:W-:Y:S01]  /*3500*/  ISETP.GT.U32.AND P0, PT, R60.reuse, R17, PT ;  /* 0x000000113c00720c */ /* 0x040fe20003f04070 */
[----:B------:R-:W-:Y:S02]  /*3510*/  IMAD.MOV R20, RZ, RZ, -R20 ;  /* 0x000000ffff147224 */ /* 0x000fe400078e0a14 */
[----:B------:R-:W-:Y:S01]  /*3520*/  @!P5 IMAD.IADD R15, R15, 0x1, -R60 ;  /* 0x000000010f0fd824 */ /* 0x000fe200078e0a3c */
[----:B------:R-:W-:Y:S01]  /*3530*/  ISETP.GE.AND P5, PT, R49, RZ, PT ;  /* 0x000000ff3100720c */ /* 0x000fe20003fa6270 */
[C---:B------:R-:W-:Y:S01]  /*3540*/  IMAD R19, R60.reuse, R20, R19 ;  /* 0x000000143c137224 */ /* 0x040fe200078e0213 */
[----:B------:R-:W-:Y:S02]  /*3550*/  IABS R20, R52 ;  /* 0x0000003400147213 */ /* 0x000fe40000000000 */
[C---:B------:R-:W-:Y:S01]  /*3560*/  ISETP.GT.U32.AND P4, PT, R60.reuse, R15, PT ;  /* 0x0000000f3c00720c */ /* 0x040fe20003f84070 */
[----:B------:R-:W-:Y:S01]  /*3570*/  @!P3 IMAD.MOV R16, RZ, RZ, -R16 ;  /* 0x000000ffff10b224 */ /* 0x000fe200078e0a10 */
[----:B------:R-:W-:Y:S01]  /*3580*/  ISETP.GT.U32.AND P3, PT, R60, R19, PT ;  /* 0x000000133c00720c */ /* 0x000fe20003f64070 */
[----:B------:R-:W-:-:S04]  /*3590*/  IMAD.HI.U32 R24, R36, R20, RZ ;  /* 0x0000001424187227 */ /* 0x000fc800078e00ff */
[----:B------:R-:W-:Y:S02]  /*35a0*/  @!P0 IMAD.IADD R17, R17, 0x1, -R60 ;  /* 0x0000000111118824 */ /* 0x000fe400078e0a3c */
[----:B------:R-:W-:-:S03]  /*35b0*/  IMAD.MOV R24, RZ, RZ, -R24 ;  /* 0x000000ffff187224 */ /* 0x000fc600078e0a18 */
[C---:B------:R-:W-:Y:S01]  /*35c0*/  ISETP.GT.U32.AND P0, PT, R60.reuse, R17, PT ;  /* 0x000000113c00720c */ /* 0x040fe20003f04070 */
[----:B------:R-:W-:Y:S01]  /*35d0*/  @!P4 IMAD.IADD R15, R15, 0x1, -R60 ;  /* 0x000000010f0fc824 */ /* 0x000fe200078e0a3c */
[----:B------:R-:W-:Y:S01]  /*35e0*/  ISETP.GE.AND P4, PT, R55, RZ, PT ;  /* 0x000000ff3700720c */ /* 0x000fe20003f86270 */
[----:B------:R-:W-:Y:S02]  /*35f0*/  IMAD.MOV.U32 R55, RZ, RZ, R56 ;  /* 0x000000ffff377224 */ /* 0x000fe400078e0038 */
[C---:B------:R-:W-:Y:S01]  /*3600*/  IMAD R20, R60.reuse, R24, R20 ;  /* 0x000000183c147224 */ /* 0x040fe200078e0214 */
[----:B------:R-:W3:Y:S01]  /*3610*/  LDL.LU R56, [R1+0x198] ;  /* 0x0001980001387983 */ /* 0x000ee20000300800 */
[----:B------:R-:W-:Y:S02]  /*3620*/  @!P5 IMAD.MOV R15, RZ, RZ, -R15 ;  /* 0x000000ffff0fd224 */ /* 0x000fe400078e0a0f */
[----:B------:R-:W-:Y:S01]  /*3630*/  @!P3 IMAD.IADD R19, R19, 0x1, -R60 ;  /* 0x000000011313b824 */ /* 0x000fe200078e0a3c */
[----:B------:R-:W-:-:S02]  /*3640*/  ISETP.GT.U32.AND P3, PT, R60, R20, PT ;  /* 0x000000143c00720c */ /* 0x000fc40003f64070 */
[----:B------:R-:W-:Y:S01]  /*3650*/  STL [R1+0x15d4], R15 ;  /* 0x0015d40f01007387 */ /* 0x000fe20000100800 */
[----:B------:R-:W-:Y:S01]  /*3660*/  @!P0 IMAD.IADD R17, R17, 0x1, -R60 ;  /* 0x0000000111118824 */ /* 0x000fe200078e0a3c */
[----:B------:R-:W-:Y:S02]  /*3670*/  IABS R21, R53 ;  /* 0x0000003500157213 */ /* 0x000fe40000000000 */
[----:B------:R-:W-:Y:S01]  /*3680*/  STL [R1+0x15d8], R16 ;  /* 0x0015d81001007387 */ /* 0x000fe20000100800 */
[----:B------:R-:W-:-:S03]  /*3690*/  ISETP.GE.AND P0, PT, R53, RZ, PT ;  /* 0x000000ff3500720c */ /* 0x000fc60003f06270 */
[----:B------:R-:W4:Y:S01]  /*36a0*/  LDL.LU R53, [R1+0x1c0] ;  /* 0x0001c00001357983 */ /* 0x000f220000300800 */
[--C-:B------:R-:W-:Y:S02]  /*36b0*/  @!P1 IMAD.IADD R18, R18, 0x1, -R60.reuse ;  /* 0x0000000112129824 */ /* 0x100fe400078e0a3c */
[----:B------:R-:W-:Y:S01]  /*36c0*/  @!P3 IMAD.IADD R20, R20, 0x1, -R60 ;  /* 0x000000011414b824 */ /* 0x000fe200078e0a3c */
[----:B------:R-:W-:Y:S02]  /*36d0*/  ISETP.GE.AND P5, PT, R52, RZ, PT ;  /* 0x000000ff3400720c */ /* 0x000fe40003fa6270 */
[C---:B------:R-:W-:Y:S02]  /*36e0*/  ISETP.GT.U32.AND P1, PT, R60.reuse, R18, PT ;  /* 0x000000123c00720c */ /* 0x040fe40003f24070 */
[----:B------:R-:W-:Y:S01]  /*36f0*/  ISETP.GT.U32.AND P3, PT, R60, R20, PT ;  /* 0x000000143c00720c */ /* 0x000fe20003f64070 */
[----:B------:R-:W-:Y:S01]  /*3700*/  @!P2 IMAD.MOV R17, RZ, RZ, -R17 ;  /* 0x000000ffff11a224 */ /* 0x000fe200078e0a11 */
[----:B------:R-:W-:-:S09]  /*3710*/  IABS R22, R54 ;  /* 0x0000003600167213 */ /* 0x000fd20000000000 */
[--C-:B------:R-:W-:Y:S02]  /*3720*/  @!P1 IMAD.IADD R18, R18, 0x1, -R60.reuse ;  /* 0x0000000112129824 */ /* 0x100fe400078e0a3c */
[----:B------:R-:W-:Y:S01]  /*3730*/  @!P3 IMAD.IADD R20, R20, 0x1, -R60 ;  /* 0x000000011414b824 */ /* 0x000fe200078e0a3c */
[----:B------:R-:W-:Y:S02]  /*3740*/  ISETP.GE.AND P1, PT, R54, RZ, PT ;  /* 0x000000ff3600720c */ /* 0x000fe40003f26270 */
[----:B------:R-:W4:Y:S01]  /*3750*/  LDL.LU R54, [R1+0x1c4] ;  /* 0x0001c40001367983 */ /* 0x000f220000300800 */
[----:B------:R-:W-:-:S03]  /*3760*/  @!P5 IMAD.MOV R20, RZ, RZ, -R20 ;  /* 0x000000ffff14d224 */ /* 0x000fc600078e0a14 */
[----:B------:R-:W-:Y:S01]  /*3770*/  STL [R1+0x15dc], R17 ;  /* 0x0015dc1101007387 */ /* 0x000fe20000100800 */
[----:B--2---:R-:W-:Y:S02]  /*3780*/  IABS R24, R58 ;  /* 0x0000003a00187213 */ /* 0x004fe40000000000 */
[----:B------:R-:W-:Y:S02]  /*3790*/  ISETP.GE.AND P5, PT, R58, RZ, PT ;  /* 0x000000ff3a00720c */ /* 0x000fe40003fa6270 */
[----:B------:R-:W2:Y:S01]  /*37a0*/  LDL.LU R58, [R1+0x1cc] ;  /* 0x0001cc00013a7983 */ /* 0x000ea20000300800 */
[----:B------:R-:W-:Y:S01]  /*37b0*/  IMAD.HI.U32 R23, R36, R21, RZ ;  /* 0x0000001524177227 */ /* 0x000fe200078e00ff */
[----:B------:R-:W-:-:S03]  /*37c0*/  ISETP.GT.U32.AND P2, PT, R60, R19, PT ;  /* 0x000000133c00720c */ /* 0x000fc60003f44070 */
[----:B------:R-:W-:Y:S02]  /*37d0*/  IMAD.MOV R23, RZ, RZ, -R23 ;  /* 0x000000ffff177224 */ /* 0x000fe400078e0a17 */
[----:B------:R-:W-:-:S04]  /*37e0*/  IMAD.HI.U32 R27, R36, R22, RZ ;  /* 0x00000016241b7227 */ /* 0x000fc800078e00ff */
[----:B------:R-:W-:Y:S02]  /*37f0*/  IMAD R21, R60, R23, R21 ;  /* 0x000000173c157224 */ /* 0x000fe400078e0215 */
[----:B------:R-:W-:Y:S02]  /*3800*/  IMAD.MOV.U32 R23, RZ, RZ, R24 ;  /* 0x000000ffff177224 */ /* 0x000fe400078e0018 */
[----:B------:R-:W-:Y:S02]  /*3810*/  IMAD.MOV R27, RZ, RZ, -R27 ;  /* 0x000000ffff1b7224 */ /* 0x000fe400078e0a1b */
[----:B------:R-:W-:-:S04]  /*3820*/  IMAD.HI.U32 R25, R36, R23, RZ ;  /* 0x0000001724197227 */ /* 0x000fc800078e00ff */
[C---:B------:R-:W-:Y:S02]  /*3830*/  IMAD R22, R60.reuse, R27, R22 ;  /* 0x0000001b3c167224 */ /* 0x040fe400078e0216 */
[----:B------:R-:W-:Y:S02]  /*3840*/  IMAD.MOV R27, RZ, RZ, -R25 ;  /* 0x000000ffff1b7224 */ /* 0x000fe400078e0a19 */
[----:B------:R-:W-:Y:S01]  /*3850*/  @!P2 IMAD.IADD R19, R19, 0x1, -R60 ;  /* 0x000000011313a824 */ /* 0x000fe200078e0a3c */
[C---:B------:R-:W-:Y:S01]  /*3860*/  ISETP.GT.U32.AND P2, PT, R60.reuse, R22, PT ;  /* 0x000000163c00720c */ /* 0x040fe20003f44070 */
[----:B------:R-:W-:Y:S01]  /*3870*/  IMAD R23, R60, R27, R23 ;  /* 0x0000001b3c177224 */ /* 0x000fe200078e0217 */
[----:B------:R-:W-:Y:S01]  /*3880*/  IABS R26, R57 ;  /* 0x00000039001a7213 */ /* 0x000fe20000000000 */
[----:B------:R-:W-:-:S03]  /*3890*/  @!P6 IMAD.MOV R19, RZ, RZ, -R19 ;  /* 0x000000ffff13e224 */ /* 0x000fc600078e0a13 */
[----:B------:R-:W-:Y:S01]  /*38a0*/  ISETP.GT.U32.AND P6, PT, R60, R23, PT ;  /* 0x000000173c00720c */ /* 0x000fe20003fc4070 */
[----:B------:R-:W-:Y:S01]  /*38b0*/  IMAD.MOV.U32 R25, RZ, RZ, R26 ;  /* 0x000000ffff197224 */ /* 0x000fe200078e001a */
[----:B---3--:R-:W-:-:S03]  /*38c0*/  IABS R24, R56 ;  /* 0x0000003800187213 */ /* 0x008fc60000000000 */
[----:B------:R-:W-:-:S04]  /*38d0*/  IMAD.HI.U32 R26, R36, R25, RZ ;  /* 0x00000019241a7227 */ /* 0x000fc800078e00ff */
[----:B------:R-:W-:Y:S02]  /*38e0*/  @!P2 IMAD.IADD R22, R22, 0x1, -R60 ;  /* 0x000000011616a824 */ /* 0x000fe400078e0a3c */
[----:B------:R-:W-:Y:S02]  /*38f0*/  IMAD.MOV R26, RZ, RZ, -R26 ;  /* 0x000000ffff1a7224 */ /* 0x000fe400078e0a1a */
[----:B------:R-:W-:Y:S01]  /*3900*/  IMAD.HI.U32 R27, R36, R24, RZ ;  /* 0x00000018241b7227 */ /* 0x000fe200078e00ff */
[----:B------:R-:W-:-:S03]  /*3910*/  ISETP.GT.U32.AND P2, PT, R60, R22, PT ;  /* 0x000000163c00720c */ /* 0x000fc60003f44070 */
[----:B------:R-:W-:Y:S01]  /*3920*/  IMAD R25, R60, R26, R25 ;  /* 0x0000001a3c197224 */ /* 0x000fe200078e0219 */
[----:B----4-:R-:W-:Y:S01]  /*3930*/  IABS R26, R53 ;  /* 0x00000035001a7213 */ /* 0x010fe20000000000 */
[----:B------:R-:W-:Y:S02]  /*3940*/  @!P6 IMAD.IADD R23, R23, 0x1, -R60 ;  /* 0x000000011717e824 */ /* 0x000fe400078e0a3c */
[----:B------:R-:W-:-:S03]  /*3950*/  IMAD.MOV R27, RZ, RZ, -R27 ;  /* 0x000000ffff1b7224 */ /* 0x000fc600078e0a1b */
[C---:B------:R-:W-:Y:S01]  /*3960*/  ISETP.GT.U32.AND P6, PT, R60.reuse, R23, PT ;  /* 0x000000173c00720c */ /* 0x040fe20003fc4070 */
[----:B------:R-:W-:Y:S02]  /*3970*/  IMAD R24, R60, R27, R24 ;  /* 0x0000001b3c187224 */ /* 0x000fe400078e0218 */
[----:B------:R-:W-:-:S04]  /*3980*/  IMAD.HI.U32 R27, R36, R26, RZ ;  /* 0x0000001a241b7227 */ /* 0x000fc800078e00ff */
[----:B------:R-:W-:Y:S01]  /*3990*/  @!P2 IMAD.IADD R22, R22, 0x1, -R60 ;  /* 0x000000011616a824 */ /* 0x000fe200078e0a3c */
[----:B------:R-:W-:Y:S01]  /*39a0*/  ISETP.GE.AND P2, PT, R56, RZ, PT ;  /* 0x000000ff3800720c */ /* 0x000fe20003f46270 */
[----:B------:R-:W-:Y:S01]  /*39b0*/  IMAD.MOV R29, RZ, RZ, -R27 ;  /* 0x000000ffff1d7224 */ /* 0x000fe200078e0a1b */
[----:B------:R-:W3:Y:S03]  /*39c0*/  LDL.LU R56, [R1+0x1d0] ;  /* 0x0001d00001387983 */ /* 0x000ee60000300800 */
[C---:B------:R-:W-:Y:S01]  /*39d0*/  IMAD R26, R60.reuse, R29, R26 ;  /* 0x0000001d3c1a7224 */ /* 0x040fe200078e021a */
[----:B------:R-:W-:Y:S01]  /*39e0*/  ISETP.GT.U32.AND P3, PT, R60, R24, PT ;  /* 0x000000183c00720c */ /* 0x000fe20003f64070 */
[----:B------:R-:W-:-:S03]  /*39f0*/  @!P6 IMAD.IADD R23, R23, 0x1, -R60 ;  /* 0x000000011717e824 */ /* 0x000fc600078e0a3c */
[----:B------:R-:W-:-:S09]  /*3a00*/  ISETP.GT.U32.AND P6, PT, R60, R26, PT ;  /* 0x0000001a3c00720c */ /* 0x000fd20003fc4070 */
[--C-:B------:R-:W-:Y:S01]  /*3a10*/  @!P3 IMAD.IADD R24, R24, 0x1, -R60.reuse ;  /* 0x000000011818b824 */ /* 0x100fe200078e0a3c */
[----:B------:R-:W-:Y:S02]  /*3a20*/  ISETP.GE.AND P3, PT, R57, RZ, PT ;  /* 0x000000ff3900720c */ /* 0x000fe40003f66270 */
[----:B------:R-:W4:Y:S01]  /*3a30*/  LDL.LU R57, [R1+0x1d4] ;  /* 0x0001d40001397983 */ /* 0x000f220000300800 */
[----:B------:R-:W-:Y:S02]  /*3a40*/  @!P6 IMAD.IADD R26, R26, 0x1, -R60 ;  /* 0x000000011a1ae824 */ /* 0x000fe400078e0a3c */
[----:B------:R-:W-:Y:S01]  /*3a50*/  @!P4 IMAD.MOV R18, RZ, RZ, -R18 ;  /* 0x000000ffff12c224 */ /* 0x000fe200078e0a12 */
[----:B------:R-:W-:Y:S02]  /*3a60*/  ISETP.GT.U32.AND P4, PT, R60, R21, PT ;  /* 0x000000153c00720c */ /* 0x000fe40003f84070 */
[----:B--2---:R-:W-:Y:S02]  /*3a70*/  IABS R29, R58 ;  /* 0x0000003a001d7213 */ /* 0x004fe40000000000 */
[----:B------:R-:W-:-:S02]  /*3a80*/  ISETP.GE.AND P6, PT, R58, RZ, PT ;  /* 0x000000ff3a00720c */ /* 0x000fc40003fc6270 */
[----:B------:R-:W2:Y:S07]  /*3a90*/  LDL.LU R58, [R1+0x1d8] ;  /* 0x0001d800013a7983 */ /* 0x000eae0000300800 */
[----:B------:R-:W-:-:S05]  /*3aa0*/  @!P4 IMAD.IADD R21, R21, 0x1, -R60 ;  /* 0x000000011515c824 */ /* 0x000fca00078e0a3c */
[----:B------:R-:W-:Y:S02]  /*3ab0*/  ISETP.GT.U32.AND P4, PT, R60, R21, PT ;  /* 0x000000153c00720c */ /* 0x000fe40003f84070 */
[----:B------:R-:W-:-:S05]  /*3ac0*/  IABS R28, R54 ;  /* 0x00000036001c7213 */ /* 0x000fca0000000000 */
[----:B------:R-:W-:-:S06]  /*3ad0*/  IMAD.HI.U32 R27, R36, R28, RZ ;  /* 0x0000001c241b7227 */ /* 0x000fcc00078e00ff */
[----:B------:R-:W-:Y:S01]  /*3ae0*/  @!P4 IMAD.IADD R21, R21, 0x1, -R60 ;  /* 0x000000011515c824 */ /* 0x000fe200078e0a3c */
[----:B------:R-:W-:Y:S01]  /*3af0*/  ISETP.GT.U32.AND P4, PT, R60, R25, PT ;  /* 0x000000193c00720c */ /* 0x000fe20003f84070 */
[----:B------:R-:W-:-:S04]  /*3b00*/  IMAD.MOV R27, RZ, RZ, -R27 ;  /* 0x000000ffff1b7224 */ /* 0x000fc800078e0a1b */
[C---:B------:R-:W-:Y:S02]  /*3b10*/  IMAD R28, R60.reuse, R27, R28 ;  /* 0x0000001b3c1c7224 */ /* 0x040fe400078e021c */
[----:B------:R-:W-:Y:S01]  /*3b20*/  @!P5 IMAD.MOV R23, RZ, RZ, -R23 ;  /* 0x000000ffff17d224 */ /* 0x000fe200078e0a17 */
[----:B------:R-:W-:Y:S02]  /*3b30*/  IABS R31, R55 ;  /* 0x00000037001f7213 */ /* 0x000fe40000000000 */
[----:B------:R-:W-:-:S03]  /*3b40*/  ISETP.GT.U32.AND P5, PT, R60, R28, PT ;  /* 0x0000001c3c00720c */ /* 0x000fc60003fa4070 */
[----:B------:R-:W-:Y:S02]  /*3b50*/  @!P4 IMAD.IADD R25, R25, 0x1, -R60 ;  /* 0x000000011919c824 */ /* 0x000fe400078e0a3c */
[----:B------:R-:W-:Y:S01]  /*3b60*/  @!P0 IMAD.MOV R21, RZ, RZ, -R21 ;  /* 0x000000ffff158224 */ /* 0x000fe200078e0a15 */
[C---:B------:R-:W-:Y:S02]  /*3b70*/  ISETP.GT.U32.AND P0, PT, R60.reuse, R24, PT ;  /* 0x000000183c00720c */ /* 0x040fe40003f04070 */
[----:B------:R-:W-:Y:S01]  /*3b80*/  ISETP.GT.U32.AND P4, PT, R60, R25, PT ;  /* 0x000000193c00720c */ /* 0x000fe20003f84070 */
[----:B------:R-:W-:-:S04]  /*3b90*/  IMAD.HI.U32 R27, R36, R31, RZ ;  /* 0x0000001f241b7227 */ /* 0x000fc800078e00ff */
[----:B------:R-:W-:Y:S02]  /*3ba0*/  IMAD.MOV R30, RZ, RZ, -R27 ;  /* 0x000000ffff1e7224 */ /* 0x000fe400078e0a1b */
[----:B------:R-:W-:Y:S01]  /*3bb0*/  @!P1 IMAD.MOV R22, RZ, RZ, -R22 ;  /* 0x000000ffff169224 */ /* 0x000fe200078e0a16 */
[----:B------:R-:W-:Y:S01]  /*3bc0*/  ISETP.GE.AND P1, PT, R53, RZ, PT ;  /* 0x000000ff3500720c */ /* 0x000fe20003f26270 */
[--C-:B------:R-:W-:Y:S01]  /*3bd0*/  @!P5 IMAD.IADD R28, R28, 0x1, -R60.reuse ;  /* 0x000000011c1cd824 */ /* 0x100fe200078e0a3c */
[C---:B------:R-:W-:Y:S01]  /*3be0*/  ISETP.GT.U32.AND P5, PT, R60.reuse, R26, PT ;  /* 0x0000001a3c00720c */ /* 0x040fe20003fa4070 */
[----:B------:R-:W2:Y:S01]  /*3bf0*/  LDL.LU R53, [R1+0x1dc] ;  /* 0x0001dc0001357983 */ /* 0x000ea20000300800 */
[----:B------:R-:W-:Y:S02]  /*3c00*/  IMAD R31, R60, R30, R31 ;  /* 0x0000001e3c1f7224 */ /* 0x000fe400078e021f */
[--C-:B------:R-:W-:Y:S02]  /*3c10*/  @!P4 IMAD.IADD R25, R25, 0x1, -R60.reuse ;  /* 0x000000011919c824 */ /* 0x100fe400078e0a3c */
[----:B------:R-:W-:Y:S01]  /*3c20*/  @!P0 IMAD.IADD R24, R24, 0x1, -R60 ;  /* 0x0000000118188824 */ /* 0x000fe200078e0a3c */
[----:B------:R-:W-:Y:S01]  /*3c30*/  ISETP.GE.AND P0, PT, R54, RZ, PT ;  /* 0x000000ff3600720c */ /* 0x000fe20003f06270 */
[----:B------:R-:W-:Y:S01]  /*3c40*/  @!P3 IMAD.MOV R25, RZ, RZ, -R25 ;  /* 0x000000ffff19b224 */ /* 0x000fe200078e0a19 */
[----:B------:R-:W-:Y:S01]  /*3c50*/  ISETP.GE.AND P4, PT, R55, RZ, PT ;  /* 0x000000ff3700720c */ /* 0x000fe20003f86270 */
[----:B------:R-:W2:Y:S01]  /*3c60*/  LDL.LU R54, [R1+0x1e0] ;  /* 0x0001e00001367983 */ /* 0x000ea20000300800 */
[----:B------:R-:W-:Y:S01]  /*3c70*/  ISETP.GT.U32.AND P3, PT, R60, R31, PT ;  /* 0x0000001f3c00720c */ /* 0x000fe20003f64070 */
[----:B------:R-:W-:-:S02]  /*3c80*/  @!P2 IMAD.MOV R24, RZ, RZ, -R24 ;  /* 0x000000ffff18a224 */ /* 0x000fc400078e0a18 */
[----:B------:R-:W2:Y:S01]  /*3c90*/  LDL.LU R55, [R1+0x1e4] ;  /* 0x0001e40001377983 */ /* 0x000ea20000300800 */
[----:B------:R-:W-:Y:S01]  /*3ca0*/  ISETP.GT.U32.AND P2, PT, R60, R28, PT ;  /* 0x0000001c3c00720c */ /* 0x000fe20003f44070 */
[--C-:B------:R-:W-:Y:S01]  /*3cb0*/  @!P5 IMAD.IADD R26, R26, 0x1, -R60.reuse ;  /* 0x000000011a1ad824 */ /* 0x100fe200078e0a3c */
[----:B---3--:R-:W-:Y:S02]  /*3cc0*/  IABS R30, R56 ;  /* 0x00000038001e7213 */ /* 0x008fe40000000000 */
[----:B------:R-:W-:Y:S02]  /*3cd0*/  ISETP.GE.AND P5, PT, R56, RZ, PT ;  /* 0x000000ff3800720c */ /* 0x000fe40003fa6270 */
[----:B------:R-:W3:Y:S03]  /*3ce0*/  LDL.LU R56, [R1+0x1e8] ;  /* 0x0001e80001387983 */ /* 0x000ee60000300800 */
[----:B------:R-:W-:-:S04]  /*3cf0*/  @!P3 IMAD.IADD R31, R31, 0x1, -R60 ;  /* 0x000000011f1fb824 */ /* 0x000fc800078e0a3c */
[----:B------:R-:W-:Y:S01]  /*3d00*/  @!P2 IMAD.IADD R28, R28, 0x1, -R60 ;  /* 0x000000011c1ca824 */ /* 0x000fe200078e0a3c */
[----:B------:R-:W-:Y:S01]  /*3d10*/  ISETP.GT.U32.AND P3, PT, R60, R31, PT ;  /* 0x0000001f3c00720c */ /* 0x000fe20003f64070 */
[----:B------:R-:W-:-:S04]  /*3d20*/  IMAD.HI.U32 R33, R36, R30, RZ ;  /* 0x0000001e24217227 */ /* 0x000fc800078e00ff */
[----:B0-----:R-:W-:Y:S02]  /*3d30*/  IMAD.MOV.U32 R0, RZ, RZ, R28 ;  /* 0x000000ffff007224 */ /* 0x001fe400078e001c */
[----:B------:R-:W-:Y:S02]  /*3d40*/  IMAD.MOV R33, RZ, RZ, -R33 ;  /* 0x000000ffff217224 */ /* 0x000fe400078e0a21 */
[----:B------:R-:W-:Y:S02]  /*3d50*/  @!P0 IMAD.MOV R0, RZ, RZ, -R0 ;  /* 0x000000ffff008224 */ /* 0x000fe400078e0a00 */
[----:B------:R-:W-:Y:S01]  /*3d60*/  IMAD.MOV.U32 R27, RZ, RZ, R29 ;  /* 0x000000ffff1b7224 */ /* 0x000fe200078e001d */
[----:B----4-:R-:W-:Y:S01]  /*3d70*/  IABS R29, R57 ;  /* 0x00000039001d7213 */ /* 0x010fe20000000000 */
[----:B------:R-:W-:Y:S01]  /*3d80*/  @!P1 IMAD.MOV R26, RZ, RZ, -R26 ;  /* 0x000000ffff1a9224 */ /* 0x000fe200078e0a1a */
[----:B------:R-:W-:Y:S01]  /*3d90*/  ISETP.GE.AND P1, PT, R57, RZ, PT ;  /* 0x000000ff3900720c */ /* 0x000fe20003f26270 */
[----:B------:R-:W-:Y:S01]  /*3da0*/  IMAD R28, R60, R33, R30 ;  /* 0x000000213c1c7224 */ /* 0x000fe200078e021e */
[----:B------:R0:W-:Y:S01]  /*3db0*/  STL [R1+0x48], R0 ;  /* 0x0000480001007387 */ /* 0x0001e20000100800 */
[----:B------:R-:W-:-:S03]  /*3dc0*/  @!P3 IMAD.IADD R31, R31, 0x1, -R60 ;  /* 0x000000011f1fb824 */ /* 0x000fc600078e0a3c */
[----:B------:R-:W4:Y:S01]  /*3dd0*/  LDL.LU R57, [R1+0x1ec] ;  /* 0x0001ec0001397983 */ /* 0x000f220000300800 */
[----:B0-----:R-:W-:-:S04]  /*3de0*/  IMAD.MOV.U32 R0, RZ, RZ, R31 ;  /* 0x000000ffff007224 */ /* 0x001fc800078e001f */
[----:B------:R-:W-:Y:S01]  /*3df0*/  @!P4 IMAD.MOV R0, RZ, RZ, -R0 ;  /* 0x000000ffff00c224 */ /* 0x000fe200078e0a00 */
[----:B--2---:R-:W-:Y:S02]  /*3e00*/  ISETP.GE.AND P0, PT, R58, RZ, PT ;  /* 0x000000ff3a00720c */ /* 0x004fe40003f06270 */
[----:B------:R-:W-:Y:S02]  /*3e10*/  IABS R33, R58 ;  /* 0x0000003a00217213 */ /* 0x000fe40000000000 */
[----:B------:R-:W2:Y:S04]  /*3e20*/  LDL.LU R58, [R1+0x1f0] ;  /* 0x0001f000013a7983 */ /* 0x000ea80000300800 */
[----:B------:R-:W2:Y:S04]  /*3e30*/  LDL.LU R14, [R1+0x1f4] ;  /* 0x0001f400010e7983 */ /* 0x000ea80000300800 */
[----:B------:R0:W-:Y:S04]  /*3e40*/  STL [R1+0x44], R0 ;  /* 0x0000440001007387 */ /* 0x0001e80000100800 */
[----:B------:R-:W2:Y:S04]  /*3e50*/  LDL.LU R13, [R1+0x1f8] ;  /* 0x0001f800010d7983 */ /* 0x000ea80000300800 */
[----:B------:R-:W2:Y:S04]  /*3e60*/  LDL.LU R11, [R1+0x1fc] ;  /* 0x0001fc00010b7983 */ /* 0x000ea80000300800 */
[----:B------:R-:W2:Y:S04]  /*3e70*/  LDL.LU R10, [R1+0x200] ;  /* 0x00020000010a7983 */ /* 0x000ea80000300800 */
[----:B------:R-:W2:Y:S04]  /*3e80*/  LDL.LU R8, [R1+0x204] ;  /* 0x0002040001087983 */ /* 0x000ea80000300800 */
[----:B------:R-:W2:Y:S04]  /*3e90*/  LDL.LU R7, [R1+0x208] ;  /* 0x0002080001077983 */ /* 0x000ea80000300800 */
[----:B------:R-:W2:Y:S04]  /*3ea0*/  LDL.LU R6, [R1+0x20c] ;  /* 0x00020c0001067983 */ /* 0x000ea80000300800 */
[----:B------:R-:W2:Y:S04]  /*3eb0*/  LDL.LU R5, [R1+0x210] ;  /* 0x0002100001057983 */ /* 0x000ea80000300800 */
[----:B------:R-:W2:Y:S04]  /*3ec0*/  LDL.LU R4, [R1+0x214] ;  /* 0x0002140001047983 */ /* 0x000ea80000300800 */
[----:B------:R-:W2:Y:S04]  /*3ed0*/  LDL R17, [R1+0x151c] ;  /* 0x00151c0001117983 */ /* 0x000ea80000100800 */
[----:B------:R-:W2:Y:S04]  /*3ee0*/  LDL R16, [R1+0x1520] ;  /* 0x0015200001107983 */ /* 0x000ea80000100800 */
[----:B------:R-:W2:Y:S04]  /*3ef0*/  LDL R15, [R1+0x1548] ;  /* 0x00154800010f7983 */ /* 0x000ea80000100800 */
[----:B------:R-:W2:Y:S04]  /*3f00*/  LDL R9, [R1+0x154c] ;  /* 0x00154c0001097983 */ /* 0x000ea80000100800 */
[----:B0-----:R-:W2:Y:S04]  /*3f10*/  LDL.LU R0, [R1+0x218] ;  /* 0x0002180001007983 */ /* 0x001ea80000300800 */
[----:B------:R-:W2:Y:S04]  /*3f20*/  LDL.LU R61, [R1+0x21c] ;  /* 0x00021c00013d7983 */ /* 0x000ea80000300800 */
[----:B------:R-:W2:Y:S04]  /*3f30*/  LDL.LU R59, [R1+0x240] ;  /* 0x00024000013b7983 */ /* 0x000ea80000300800 */
[----:B------:R-:W2:Y:S01]  /*3f40*/  LDL R3, [R1+0x85c] ;  /* 0x00085c0001037983 */ /* 0x000ea20000100800 */
[----:B------:R-:W-:Y:S01]  /*3f50*/  IMAD.HI.U32 R32, R36, R27, RZ ;  /* 0x0000001b24207227 */ /* 0x000fe200078e00ff */
[----:B------:R-:W-:-:S02]  /*3f60*/  ISETP.GT.U32.AND P3, PT, R60, R28, PT ;  /* 0x0000001c3c00720c */ /* 0x000fc40003f64070 */
[----:B------:R-:W-:Y:S01]  /*3f70*/  IABS R34, R53 ;  /* 0x0000003500227213 */ /* 0x000fe20000000000 */
[----:B------:R-:W-:Y:S01]  /*3f80*/  IMAD.MOV R32, RZ, RZ, -R32 ;  /* 0x000000ffff207224 */ /* 0x000fe200078e0a20 */
[----:B------:R-:W-:Y:S01]  /*3f90*/  IABS R40, R54 ;  /* 0x0000003600287213 */ /* 0x000fe20000000000 */
[----:B------:R-:W-:Y:S01]  /*3fa0*/  IMAD.HI.U32 R30, R36, R33, RZ ;  /* 0x00000021241e7227 */ /* 0x000fe200078e00ff */
[----:B------:R-:W-:Y:S01]  /*3fb0*/  IABS R41, R55 ;  /* 0x0000003700297213 */ /* 0x000fe20000000000 */
[----:B------:R-:W2:Y:S02]  /*3fc0*/  LDL R12, [R1+0x14a4] ;  /* 0x0014a400010c7983 */ /* 0x000ea40000100800 */
[----:B------:R-:W-:-:S05]  /*3fd0*/  IMAD R27, R60, R32, R27 ;  /* 0x000000203c1b7224 */ /* 0x000fca00078e021b */
[----:B------:R-:W-:Y:S01]  /*3fe0*/  ISETP.GT.U32.AND P2, PT, R60, R27, PT ;  /* 0x0000001b3c00720c */ /* 0x000fe20003f44070 */
[----:B------:R-:W-:-:S04]  /*3ff0*/  IMAD.HI.U32 R32, R36, R29, RZ ;  /* 0x0000001d24207227 */ /* 0x000fc800078e00ff */
[----:B------:R-:W-:-:S04]  /*4000*/  IMAD.MOV R32, RZ, RZ, -R32 ;  /* 0x000000ffff207224 */ /* 0x000fc800078e0a20 */
[----:B------:R-:W-:-:S04]  /*4010*/  IMAD R29, R60, R32, R29 ;  /* 0x000000203c1d7224 */ /* 0x000fc800078e021d */
[----:B------:R-:W-:Y:S01]  /*4020*/  @!P2 IMAD.IADD R27, R27, 0x1, -R60 ;  /* 0x000000011b1ba824 */ /* 0x000fe200078e0a3c */
[----:B------:R-:W-:-:S04]  /*4030*/  ISETP.GT.U32.AND P4, PT, R60, R29, PT ;  /* 0x0000001d3c00720c */ /* 0x000fc80003f84070 */
[----:B------:R-:W-:Y:S01]  /*4040*/  ISETP.GT.U32.AND P2, PT, R60, R27, PT ;  /* 0x0000001b3c00720c */ /* 0x000fe20003f44070 */
[----:B------:R-:W-:Y:S02]  /*4050*/  @!P3 IMAD.IADD R28, R28, 0x1, -R60 ;  /* 0x000000011c1cb824 */ /* 0x000fe400078e0a3c */
[----:B------:R-:W-:-:S04]  /*4060*/  IMAD.HI.U32 R32, R36, R34, RZ ;  /* 0x0000002224207227 */ /* 0x000fc800078e00ff */
[----:B------:R-:W-:Y:S02]  /*4070*/  IMAD.MOV R30, RZ, RZ, -R30 ;  /* 0x000000ffff1e7224 */ /* 0x000fe400078e0a1e */
[----:B------:R-:W-:-:S04]  /*4080*/  @!P4 IMAD.IADD R29, R29, 0x1, -R60 ;  /* 0x000000011d1dc824 */ /* 0x000fc800078e0a3c */
[----:B------:R-:W-:-:S04]  /*4090*/  @!P2 IMAD.IADD R27, R27, 0x1, -R60 ;  /* 0x000000011b1ba824 */ /* 0x000fc800078e0a3c */
[----:B------:R-:W-:Y:S01]  /*40a0*/  @!P6 IMAD.MOV R27, RZ, RZ, -R27 ;  /* 0x000000ffff1be224 */ /* 0x000fe200078e0a1b */
[C---:B------:R-:W-:Y:S01]  /*40b0*/  ISETP.GT.U32.AND P6, PT, R60.reuse, R28, PT ;  /* 0x0000001c3c00720c */ /* 0x040fe20003fc4070 */
[C---:B------:R-:W-:Y:S01]  /*40c0*/  IMAD R33, R60.reuse, R30, R33 ;  /* 0x0000001e3c217224 */ /* 0x040fe200078e0221 */
[----:B------:R-:W-:Y:S01]  /*40d0*/  ISETP.GT.U32.AND P4, PT, R60, R29, PT ;  /* 0x0000001d3c00720c */ /* 0x000fe20003f84070 */
[----:B------:R-:W-:Y:S02]  /*40e0*/  IMAD.MOV R32, RZ, RZ, -R32 ;  /* 0x000000ffff207224 */ /* 0x000fe400078e0a20 */
[----:B------:R-:W-:-:S04]  /*40f0*/  IMAD.HI.U32 R31, R36, R40, RZ ;  /* 0x00000028241f7227 */ /* 0x000fc800078e00ff */
[----:B------:R-:W-:Y:S01]  /*4100*/  IMAD.HI.U32 R30, R36, R41, RZ ;  /* 0x00000029241e7227 */ /* 0x000fe200078e00ff */
[----:B---3--:R-:W-:-:S03]  /*4110*/  IABS R42, R56 ;  /* 0x00000038002a7213 */ /* 0x008fc60000000000 */
[C---:B------:R-:W-:Y:S02]  /*4120*/  IMAD R34, R60.reuse, R32, R34 ;  /* 0x000000203c227224 */ /* 0x040fe400078e0222 */
[----:B------:R-:W-:Y:S02]  /*4130*/  IMAD.MOV R31, RZ, RZ, -R31 ;  /* 0x000000ffff1f7224 */ /* 0x000fe400078e0a1f */
[----:B------:R-:W-:Y:S02]  /*4140*/  IMAD.MOV R30, RZ, RZ, -R30 ;  /* 0x000000ffff1e7224 */ /* 0x000fe400078e0a1e */
[----:B------:R-:W-:Y:S02]  /*4150*/  IMAD R40, R60, R31, R40 ;  /* 0x0000001f3c287224 */ /* 0x000fe400078e0228 */
[----:B------:R-:W-:Y:S01]  /*4160*/  @!P6 IMAD.IADD R28, R28, 0x1, -R60 ;  /* 0x000000011c1ce824 */ /* 0x000fe200078e0a3c */
[C---:B------:R-:W-:Y:S01]  /*4170*/  ISETP.GT.U32.AND P6, PT, R60.reuse, R34, PT ;  /* 0x000000223c00720c */ /* 0x040fe20003fc4070 */
[----:B------:R-:W-:-:S02]  /*4180*/  IMAD R41, R60, R30, R41 ;  /* 0x0000001e3c297224 */ /* 0x000fc400078e0229 */
[----:B------:R-:W-:-:S04]  /*4190*/  IMAD.HI.U32 R30, R36, R42, RZ ;  /* 0x0000002a241e7227 */ /* 0x000fc800078e00ff */
[----:B------:R-:W-:Y:S01]  /*41a0*/  @!P4 IMAD.IADD R29, R29, 0x1, -R60 ;  /* 0x000000011d1dc824 */ /* 0x000fe200078e0a3c */
[----:B------:R-:W-:Y:S01]  /*41b0*/  ISETP.GT.U32.AND P4, PT, R60, R40, PT ;  /* 0x000000283c00720c */ /* 0x000fe20003f84070 */
[----:B------:R-:W-:-:S04]  /*41c0*/  IMAD.MOV R30, RZ, RZ, -R30 ;  /* 0x000000ffff1e7224 */ /* 0x000fc800078e0a1e */
[----:B------:R-:W-:Y:S02]  /*41d0*/  IMAD R42, R60, R30, R42 ;  /* 0x0000001e3c2a7224 */ /* 0x000fe400078e022a */
[----:B------:R-:W-:-:S03]  /*41e0*/  @!P6 IMAD.IADD R34, R34, 0x1, -R60 ;  /* 0x000000012222e824 */ /* 0x000fc600078e0a3c */
[C---:B------:R-:W-:Y:S02]  /*41f0*/  ISETP.GT.U32.AND P6, PT, R60.reuse, R42, PT ;  /* 0x0000002a3c00720c */ /* 0x040fe40003fc4070 */
[----:B------:R-:W-:Y:S01]  /*4200*/  ISETP.GT.U32.AND P3, PT, R60, R33, PT ;  /* 0x000000213c00720c */ /* 0x000fe20003f64070 */
[----:B------:R-:W-:Y:S01]  /*4210*/  @!P4 IMAD.IADD R40, R40, 0x1, -R60 ;  /* 0x000000012828c824 */ /* 0x000fe200078e0a3c */
[----:B----4-:R-:W-:Y:S01]  /*4220*/  IABS R44, R57 ;  /* 0x00000039002c7213 */ /* 0x010fe20000000000 */
[----:B------:R-:W-:-:S03]  /*4230*/  @!P5 IMAD.MOV R28, RZ, RZ, -R28 ;  /* 0x000000ffff1cd224 */ /* 0x000fc600078e0a1c */
[----:B------:R-:W-:Y:S01]  /*4240*/  ISETP.GT.U32.AND P5, PT, R60, R40, PT ;  /* 0x000000283c00720c */ /* 0x000fe20003fa4070 */
[----:B------:R-:W-:-:S04]  /*4250*/  IMAD.HI.U32 R32, R36, R44, RZ ;  /* 0x0000002c24207227 */ /* 0x000fc800078e00ff */
[----:B------:R-:W-:Y:S02]  /*4260*/  IMAD.MOV R32, RZ, RZ, -R32 ;  /* 0x000000ffff207224 */ /* 0x000fe400078e0a20 */
[--C-:B------:R-:W-:Y:S02]  /*4270*/  @!P6 IMAD.IADD R42, R42, 0x1, -R60.reuse ;  /* 0x000000012a2ae824 */ /* 0x100fe400078e0a3c */
[----:B------:R-:W-:Y:S02]  /*4280*/  @!P3 IMAD.IADD R33, R33, 0x1, -R60 ;  /* 0x000000012121b824 */ /* 0x000fe400078e0a3c */
[C---:B------:R-:W-:Y:S01]  /*4290*/  IMAD R44, R60.reuse, R32, R44 ;  /* 0x000000203c2c7224 */ /* 0x040fe200078e022c */
[----:B------:R-:W-:Y:S02]  /*42a0*/  IABS R32, R2 ;  /* 0x0000000200207213 */ /* 0x000fe40000000000 */
[----:B------:R-:W-:Y:S01]  /*42b0*/  ISETP.GT.U32.AND P6, PT, R60, R42, PT ;  /* 0x0000002a3c00720c */ /* 0x000fe20003fc4070 */
[--C-:B------:R-:W-:Y:S01]  /*42c0*/  @!P5 IMAD.IADD R40, R40, 0x1, -R60.reuse ;  /* 0x000000012828d824 */ /* 0x100fe200078e0a3c */
[----:B------:R-:W-:Y:S01]  /*42d0*/  ISETP.GT.U32.AND P3, PT, R60, R33, PT ;  /* 0x000000213c00720c */ /* 0x000fe20003f64070 */
[----:B------:R-:W0:Y:S10]  /*42e0*/  I2F.RP R35, R32 ;  /* 0x0000002000237306 */ /* 0x000e340000209400 */
[----:B------:R-:W-:-:S02]  /*42f0*/  @!P6 IMAD.IADD R42, R42, 0x1, -R60 ;  /* 0x000000012a2ae824 */ /* 0x000fc400078e0a3c */
[----:B------:R-:W-:Y:S01]  /*4300*/  @!P3 IMAD.IADD R33, R33, 0x1, -R60 ;  /* 0x000000012121b824 */ /* 0x000fe200078e0a3c */
[----:B------:R-:W-:-:S03]  /*4310*/  ISETP.GT.U32.AND P3, PT, R60, R41, PT ;  /* 0x000000293c00720c */ /* 0x000fc60003f64070 */
[----:B------:R-:W-:Y:S01]  /*4320*/  @!P0 IMAD.MOV R33, RZ, RZ, -R33 ;  /* 0x000000ffff218224 */ /* 0x000fe200078e0a21 */
[----:B------:R-:W-:-:S09]  /*4330*/  ISETP.GE.AND P2, PT, R53, RZ, PT ;  /* 0x000000ff3500720c */ /* 0x000fd20003f46270 */
[----:B------:R-:W-:Y:S01]  /*4340*/  @!P3 IMAD.IADD R41, R41, 0x1, -R60 ;  /* 0x000000012929b824 */ /* 0x000fe200078e0a3c */
[----:B------:R-:W-:Y:S01]  /*4350*/  ISETP.GT.U32.AND P3, PT, R60, R34, PT ;  /* 0x000000223c00720c */ /* 0x000fe20003f64070 */
[----:B------:R-:W-:-:S03]  /*4360*/  @!P1 IMAD.MOV R29, RZ, RZ, -R29 ;  /* 0x000000ffff1d9224 */ /* 0x000fc600078e0a1d */
[----:B------:R-:W-:-:S09]  /*4370*/  ISETP.GT.U32.AND P1, PT, R60, R41, PT ;  /* 0x000000293c00720c */ /* 0x000fd20003f24070 */
[----:B------:R-:W-:-:S04]  /*4380*/  @!P3 IMAD.IADD R34, R34, 0x1, -R60 ;  /* 0x000000012222b824 */ /* 0x000fc800078e0a3c */
[----:B------:R-:W-:Y:S01]  /*4390*/  @!P2 IMAD.MOV R34, RZ, RZ, -R34 ;  /* 0x000000ffff22a224 */ /* 0x000fe200078e0a22 */
[----:B------:R-:W-:Y:S02]  /*43a0*/  ISETP.GE.AND P2, PT, R56, RZ, PT ;  /* 0x000000ff3800720c */ /* 0x000fe40003f46270 */
[----:B--2---:R-:W-:-:S05]  /*43b0*/  IABS R46, R58 ;  /* 0x0000003a002e7213 */ /* 0x004fca0000000000 */
[----:B------:R-:W-:Y:S01]  /*43c0*/  IMAD.HI.U32 R31, R36, R46, RZ ;  /* 0x0000002e241f7227 */ /* 0x000fe200078e00ff */
[----:B------:R-:W-:-:S03]  /*43d0*/  IABS R47, R14 ;  /* 0x0000000e002f7213 */ /* 0x000fc60000000000 */
[----:B------:R-:W-:Y:S02]  /*43e0*/  IMAD.MOV R31, RZ, RZ, -R31 ;  /* 0x000000ffff1f7224 */ /* 0x000fe400078e0a1f */
[----:B------:R-:W-:Y:S01]  /*43f0*/  IMAD.HI.U32 R30, R36, R47, RZ ;  /* 0x0000002f241e7227 */ /* 0x000fe200078e00ff */
[----:B------:R-:W-:-:S03]  /*4400*/  IABS R49, R13 ;  /* 0x0000000d00317213 */ /* 0x000fc60000000000 */
[----:B------:R-:W-:Y:S02]  /*4410*/  IMAD R46, R60, R31, R46 ;  /* 0x0000001f3c2e7224 */ /* 0x000fe400078e022e */
[----:B------:R-:W-:Y:S02]  /*4420*/  IMAD.MOV R30, RZ, RZ, -R30 ;  /* 0x000000ffff1e7224 */ /* 0x000fe400078e0a1e */
[----:B------:R-:W-:Y:S01]  /*4430*/  IMAD.HI.U32 R31, R36, R49, RZ ;  /* 0x00000031241f7227 */ /* 0x000fe200078e00ff */
[----:B------:R-:W-:-:S03]  /*4440*/  ISETP.GT.U32.AND P5, PT, R60, R46, PT ;  /* 0x0000002e3c00720c */ /* 0x000fc60003fa4070 */
[----:B------:R-:W-:Y:S02]  /*4450*/  IMAD R47, R60, R30, R47 ;  /* 0x0000001e3c2f7224 */ /* 0x000fe400078e022f */
[----:B------:R-:W-:-:S03]  /*4460*/  IMAD.MOV R31, RZ, RZ, -R31 ;  /* 0x000000ffff1f7224 */ /* 0x000fc600078e0a1f */
[C---:B------:R-:W-:Y:S01]  /*4470*/  ISETP.GT.U32.AND P6, PT, R60.reuse, R47, PT ;  /* 0x0000002f3c00720c */ /* 0x040fe20003fc4070 */
[----:B------:R-:W-:Y:S01]  /*4480*/  IMAD R49, R60, R31, R49 ;  /* 0x0000001f3c317224 */ /* 0x000fe200078e0231 */
[----:B------:R-:W-:Y:S01]  /*4490*/  IABS R50, R11 ;  /* 0x0000000b00327213 */ /* 0x000fe20000000000 */
[----:B0-----:R-:W0:Y:S02]  /*44a0*/  MUFU.RCP R31, R35 ;  /* 0x00000023001f7308 */ /* 0x001e240000001000 */
[----:B------:R-:W-:Y:S01]  /*44b0*/  @!P5 IMAD.IADD R46, R46, 0x1, -R60 ;  /* 0x000000012e2ed824 */ /* 0x000fe200078e0a3c */
[----:B------:R-:W-:Y:S01]  /*44c0*/  ISETP.GT.U32.AND P5, PT, R60, R49, PT ;  /* 0x000000313c00720c */ /* 0x000fe20003fa4070 */
[----:B------:R-:W-:Y:S01]  /*44d0*/  IMAD.HI.U32 R30, R36, R50, RZ ;  /* 0x00000032241e7227 */ /* 0x000fe200078e00ff */
[----:B------:R-:W-:-:S03]  /*44e0*/  IABS R51, R10 ;  /* 0x0000000a00337213 */ /* 0x000fc60000000000 */
[----:B------:R-:W-:Y:S02]  /*44f0*/  IMAD.MOV R30, RZ, RZ, -R30 ;  /* 0x000000ffff1e7224 */ /* 0x000fe400078e0a1e */
[----:B------:R-:W-:Y:S02]  /*4500*/  @!P6 IMAD.IADD R47, R47, 0x1, -R60 ;  /* 0x000000012f2fe824 */ /* 0x000fe400078e0a3c */
[----:B------:R-:W-:-:S03]  /*4510*/  IMAD R50, R60, R30, R50 ;  /* 0x0000001e3c327224 */ /* 0x000fc600078e0232 */
[----:B------:R-:W-:Y:S01]  /*4520*/  ISETP.GT.U32.AND P0, PT, R60, R47, PT ;  /* 0x0000002f3c00720c */ /* 0x000fe20003f04070 */
[----:B------:R-:W-:Y:S02]  /*4530*/  @!P5 IMAD.IADD R49, R49, 0x1, -R60 ;  /* 0x000000013131d824 */ /* 0x000fe400078e0a3c */
[----:B------:R-:W-:Y:S01]  /*4540*/  IMAD.HI.U32 R30, R36, R51, RZ ;  /* 0x00000033241e7227 */ /* 0x000fe200078e00ff */
[----:B------:R-:W-:Y:S02]  /*4550*/  IABS R53, R8 ;  /* 0x0000000800357213 */ /* 0x000fe40000000000 */
[----:B------:R-:W-:Y:S01]  /*4560*/  ISETP.GT.U32.AND P5, PT, R60, R49, PT ;  /* 0x000000313c00720c */ /* 0x000fe20003fa4070 */
[----:B0-----:R-:W-:Y:S02]  /*4570*/  VIADD R31, R31, 0xffffffe ;  /* 0x0ffffffe1f1f7836 */ /* 0x001fe40000000000 */
[----:B------:R-:W-:-:S04]  /*4580*/  IMAD.MOV R30, RZ, RZ, -R30 ;  /* 0x000000ffff1e7224 */ /* 0x000fc800078e0a1e */
[----:B------:R-:W-:Y:S01]  /*4590*/  IMAD R51, R60, R30, R51 ;  /* 0x0000001e3c337224 */ /* 0x000fe200078e0233 */
[----:B------:R-:W0:Y:S01]  /*45a0*/  F2I.FTZ.U32.TRUNC.NTZ R31, R31 ;  /* 0x0000001f001f7305 */ /* 0x000e22000021f000 */
[----:B------:R-:W-:Y:S01]  /*45b0*/  IMAD.HI.U32 R30, R36, R53, RZ ;  /* 0x00000035241e7227 */ /* 0x000fe200078e00ff */
[----:B------:R-:W-:-:S03]  /*45c0*/  IABS R35, R4 ;  /* 0x0000000400237213 */ /* 0x000fc60000000000 */
[----:B------:R-:W-:Y:S01]  /*45d0*/  @!P0 IMAD.IADD R47, R47, 0x1, -R60 ;  /* 0x000000012f2f8824 */ /* 0x000fe200078e0a3c */
[----:B------:R-:W-:Y:S01]  /*45e0*/  ISETP.GE.AND P0, PT, R57, RZ, PT ;  /* 0x000000ff3900720c */ /* 0x000fe20003f06270 */
[----:B------:R-:W-:Y:S01]  /*45f0*/  IMAD.MOV R30, RZ, RZ, -R30 ;  /* 0x000000ffff1e7224 */ /* 0x000fe200078e0a1e */
[----:B------:R-:W-:Y:S01]  /*4600*/  IABS R57, R7 ;  /* 0x0000000700397213 */ /* 0x000fe20000000000 */
[----:B------:R-:W-:Y:S01]  /*4610*/  @!P5 IMAD.IADD R49, R49, 0x1, -R60 ;  /* 0x000000013131d824 */ /* 0x000fe200078e0a3c */
[----:B------:R-:W-:Y:S01]  /*4620*/  ISETP.GE.AND P5, PT, R58, RZ, PT ;  /* 0x000000ff3a00720c */ /* 0x000fe20003fa6270 */
[----:B------:R-:W-:Y:S01]  /*4630*/  IMAD R53, R60, R30, R53 ;  /* 0x0000001e3c357224 */ /* 0x000fe200078e0235 */
[----:B------:R-:W-:Y:S01]  /*4640*/  IABS R58, R6 ;  /* 0x00000006003a7213 */ /* 0x000fe20000000000 */
[----:B------:R-:W-:Y:S01]  /*4650*/  IMAD.HI.U32 R30, R36, R57, RZ ;  /* 0x00000039241e7227 */ /* 0x000fe200078e00ff */
[----:B------:R-:W-:-:S03]  /*4660*/  IABS R56, R5 ;  /* 0x0000000500387213 */ /* 0x000fc60000000000 */
[----:B------:R-:W-:-:S04]  /*4670*/  IMAD.HI.U32 R37, R36, R35, RZ ;  /* 0x0000002324257227 */ /* 0x000fc800078e00ff */
[----:B------:R-:W-:Y:S02]  /*4680*/  IMAD.MOV R30, RZ, RZ, -R30 ;  /* 0x000000ffff1e7224 */ /* 0x000fe400078e0a1e */
[----:B------:R-:W-:-:S04]  /*4690*/  IMAD.HI.U32 R39, R36, R58, RZ ;  /* 0x0000003a24277227 */ /* 0x000fc800078e00ff */
[----:B------:R-:W-:-:S04]  /*46a0*/  IMAD.HI.U32 R38, R36, R56, RZ ;  /* 0x0000003824267227 */ /* 0x000fc800078e00ff */
[----:B------:R-:W-:Y:S02]  /*46b0*/  IMAD.MOV R37, RZ, RZ, -R37 ;  /* 0x000000ffff257224 */ /* 0x000fe400078e0a25 */
[----:B0-----:R-:W-:Y:S02]  /*46c0*/  IMAD.MOV R43, RZ, RZ, -R31 ;  /* 0x000000ffff2b7224 */ /* 0x001fe400078e0a1f */
[C---:B------:R-:W-:Y:S02]  /*46d0*/  IMAD R57, R60.reuse, R30, R57 ;  /* 0x0000001e3c397224 */ /* 0x040fe400078e0239 */
[----:B------:R-:W-:Y:S02]  /*46e0*/  IMAD.MOV R39, RZ, RZ, -R39 ;  /* 0x000000ffff277224 */ /* 0x000fe400078e0a27 */
[----:B------:R-:W-:Y:S02]  /*46f0*/  IMAD.MOV R38, RZ, RZ, -R38 ;  /* 0x000000ffff267224 */ /* 0x000fe400078e0a26 */
[----:B------:R-:W-:Y:S01]  /*4700*/  IMAD R35, R60, R37, R35 ;  /* 0x000000253c237224 */ /* 0x000fe200078e0223 */
[----:B------:R-:W-:Y:S01]  /*4710*/  IABS R37, R61 ;  /* 0x0000003d00257213 */ /* 0x000fe20000000000 */
[----:B------:R-:W-:-:S02]  /*4720*/  IMAD.MOV.U32 R30, RZ, RZ, RZ ;  /* 0x000000ffff1e7224 */ /* 0x000fc400078e00ff */
[----:B------:R-:W-:Y:S02]  /*4730*/  IMAD R43, R43, R32, RZ ;  /* 0x000000202b2b7224 */ /* 0x000fe400078e02ff */
[----:B------:R-:W-:Y:S01]  /*4740*/  @!P1 IMAD.IADD R41, R41, 0x1, -R60 ;  /* 0x0000000129299824 */ /* 0x000fe200078e0a3c */
[----:B------:R-:W-:Y:S01]  /*4750*/  ISETP.GE.AND P1, PT, R55, RZ, PT ;  /* 0x000000ff3700720c */ /* 0x000fe20003f26270 */
[C---:B------:R-:W-:Y:S01]  /*4760*/  IMAD R58, R60.reuse, R39, R58 ;  /* 0x000000273c3a7224 */ /* 0x040fe200078e023a */
[----:B------:R-:W-:Y:S01]  /*4770*/  IABS R55, R0 ;  /* 0x0000000000377213 */ /* 0x000fe20000000000 */
[----:B------:R-:W-:Y:S01]  /*4780*/  IMAD R56, R60, R38, R56 ;  /* 0x000000263c387224 */ /* 0x000fe200078e0238 */
[----:B------:R-:W-:Y:S01]  /*4790*/  IABS R38, R59 ;  /* 0x0000003b00267213 */ /* 0x000fe20000000000 */
[----:B------:R-:W-:Y:S01]  /*47a0*/  IMAD.HI.U32 R30, R31, R43, R30 ;  /* 0x0000002b1f1e7227 */ /* 0x000fe200078e001e */
[----:B------:R-:W-:-:S03]  /*47b0*/  IABS R39, R3 ;  /* 0x0000000300277213 */ /* 0x000fc60000000000 */
[----:B------:R-:W-:-:S04]  /*47c0*/  IMAD.HI.U32 R43, R36, R37, RZ ;  /* 0x00000025242b7227 */ /* 0x000fc800078e00ff */
[----:B------:R-:W-:-:S04]  /*47d0*/  IMAD.HI.U32 R31, R36, R55, RZ ;  /* 0x00000037241f7227 */ /* 0x000fc800078e00ff */
[----:B------:R-:W-:-:S04]  /*47e0*/  IMAD.HI.U32 R45, R36, R38, RZ ;  /* 0x00000026242d7227 */ /* 0x000fc800078e00ff */
[----:B------:R-:W-:-:S04]  /*47f0*/  IMAD.HI.U32 R48, R36, R39, RZ ;  /* 0x0000002724307227 */ /* 0x000fc800078e00ff */
[----:B------:R-:W-:Y:S02]  /*4800*/  IMAD.MOV R36, RZ, RZ, -R43 ;  /* 0x000000ffff247224 */ /* 0x000fe400078e0a2b */
[----:B------:R-:W2:Y:S01]  /*4810*/  LDL R43, [R1+0x14c8] ;  /* 0x0014c800012b7983 */ /* 0x000ea20000100800 */
[----:B------:R-:W-:Y:S01]  /*4820*/  IABS R52, R12 ;  /* 0x0000000c00347213 */ /* 0x000fe20000000000 */
[----:B------:R-:W-:Y:S01]  /*4830*/  IMAD.MOV R31, RZ, RZ, -R31 ;  /* 0x000000ffff1f7224 */ /* 0x000fe200078e0a1f */
[----:B------:R-:W-:-:S03]  /*4840*/  ISETP.GE.AND P4, PT, R54, RZ, PT ;  /* 0x000000ff3600720c */ /* 0x000fc60003f86270 */
[----:B------:R-:W-:-:S04]  /*4850*/  IMAD.HI.U32 R54, R30, R52, RZ ;  /* 0x000000341e367227 */ /* 0x000fc800078e00ff */
[C---:B------:R-:W-:Y:S02]  /*4860*/  IMAD R37, R60.reuse, R36, R37 ;  /* 0x000000243c257224 */ /* 0x040fe400078e0225 */
[C---:B------:R-:W-:Y:S02]  /*4870*/  IMAD R55, R60.reuse, R31, R55 ;  /* 0x0000001f3c377224 */ /* 0x040fe400078e0237 */
[----:B------:R-:W-:Y:S02]  /*4880*/  IMAD.MOV R36, RZ, RZ, -R54 ;  /* 0x000000ffff247224 */ /* 0x000fe400078e0a36 */
[----:B------:R-:W-:Y:S02]  /*4890*/  IMAD.MOV R31, RZ, RZ, -R48 ;  /* 0x000000ffff1f7224 */ /* 0x000fe400078e0a30 */
[----:B------:R-:W-:Y:S02]  /*48a0*/  IMAD.MOV R45, RZ, RZ, -R45 ;  /* 0x000000ffff2d7224 */ /* 0x000fe400078e0a2d */
[----:B------:R-:W-:-:S02]  /*48b0*/  IMAD R39, R60, R31, R39 ;  /* 0x0000001f3c277224 */ /* 0x000fc400078e0227 */
[----:B------:R-:W-:Y:S01]  /*48c0*/  IMAD R38, R60, R45, R38 ;  /* 0x0000002d3c267224 */ /* 0x000fe200078e0226 */
[----:B------:R-:W-:Y:S01]  /*48d0*/  IABS R45, R15 ;  /* 0x0000000f002d7213 */ /* 0x000fe20000000000 */
[----:B------:R-:W-:Y:S01]  /*48e0*/  IMAD R52, R32, R36, R52 ;  /* 0x0000002420347224 */ /* 0x000fe200078e0234 */
[----:B------:R-:W-:Y:S02]  /*48f0*/  IABS R36, R16 ;  /* 0x0000001000247213 */ /* 0x000fe40000000000 */
[----:B------:R-:W-:-:S03]  /*4900*/  IABS R48, R9 ;  /* 0x0000000900307213 */ /* 0x000fc60000000000 */
[----:B------:R-:W-:-:S04]  /*4910*/  IMAD.HI.U32 R9, R30, R36, RZ ;  /* 0x000000241e097227 */ /* 0x000fc800078e00ff */
[----:B------:R-:W-:Y:S02]  /*4920*/  IMAD.MOV R16, RZ, RZ, -R9 ;  /* 0x000000ffff107224 */ /* 0x000fe400078e0a09 */
[----:B------:R-:W3:Y:S02]  /*4930*/  LDL R9, [R1+0xb6c] ;  /* 0x000b6c0001097983 */ /* 0x000ee40000100800 */
[----:B------:R-:W-:Y:S01]  /*4940*/  IMAD R36, R32, R16, R36 ;  /* 0x0000001020247224 */ /* 0x000fe200078e0224 */
[C---:B------:R-:W-:Y:S02]  /*4950*/  ISETP.GT.U32.AND P3, PT, R60.reuse, R44, PT ;  /* 0x0000002c3c00720c */ /* 0x040fe40003f64070 */
[----:B------:R-:W-:-:S11]  /*4960*/  ISETP.GT.U32.AND P6, PT, R60, R46, PT ;  /* 0x0000002e3c00720c */ /* 0x000fd60003fc4070 */
[----:B------:R-:W-:-:S05]  /*4970*/  @!P3 IMAD.IADD R44, R44, 0x1, -R60 ;  /* 0x000000012c2cb824 */ /* 0x000fca00078e0a3c */
[----:B------:R-:W-:Y:S01]  /*4980*/  ISETP.GT.U32.AND P3, PT, R60, R44, PT ;  /* 0x0000002c3c00720c */ /* 0x000fe20003f64070 */
[----:B------:R-:W-:Y:S01]  /*4990*/  @!P6 IMAD.IADD R46, R46, 0x1, -R60 ;  /* 0x000000012e2ee824 */ /* 0x000fe200078e0a3c */
[----:B------:R-:W-:-:S11]  /*49a0*/  ISETP.GT.U32.AND P6, PT, R60, R51, PT ;  /* 0x000000333c00720c */ /* 0x000fd60003fc4070 */
[--C-:B------:R-:W-:Y:S01]  /*49b0*/  @!P3 IMAD.IADD R44, R44, 0x1, -R60.reuse ;  /* 0x000000012c2cb824 */ /* 0x100fe200078e0a3c */
[----:B------:R-:W-:Y:S01]  /*49c0*/  ISETP.GT.U32.AND P3, PT, R60, R50, PT ;  /* 0x000000323c00720c */ /* 0x000fe20003f64070 */
[----:B------:R-:W-:-:S12]  /*49d0*/  @!P6 IMAD.IADD R51, R51, 0x1, -R60 ;  /* 0x000000013333e824 */ /* 0x000fd800078e0a3c */
[----:B------:R-:W-:-:S05]  /*49e0*/  @!P3 IMAD.IADD R50, R50, 0x1, -R60 ;  /* 0x000000013232b824 */ /* 0x000fca00078e0a3c */
[C---:B------:R-:W-:Y:S02]  /*49f0*/  ISETP.GT.U32.AND P3, PT, R60.reuse, R50, PT ;  /* 0x000000323c00720c */ /* 0x040fe40003f64070 */
[----:B------:R-:W-:-:S11]  /*4a00*/  ISETP.GT.U32.AND P6, PT, R60, R51, PT ;  /* 0x000000333c00720c */ /* 0x000fd60003fc4070 */
[--C-:B------:R-:W-:Y:S01]  /*4a10*/  @!P3 IMAD.IADD R50, R50, 0x1, -R60.reuse ;  /* 0x000000013232b824 */ /* 0x100fe200078e0a3c */
[C---:B------:R-:W-:Y:S01]  /*4a20*/  ISETP.GT.U32.AND P3, PT, R60.reuse, R53, PT ;  /* 0x000000353c00720c */ /* 0x040fe20003f64070 */
[----:B------:R-:W-:Y:S01]  /*4a30*/  @!P6 IMAD.IADD R51, R51, 0x1, -R60 ;  /* 0x000000013333e824 */ /* 0x000fe200078e0a3c */
[----:B------:R-:W-:Y:S02]  /*4a40*/  ISETP.GT.U32.AND P6, PT, R60, R57, PT ;  /* 0x000000393c00720c */ /* 0x000fe40003fc4070 */
[----:B--2---:R-:W-:Y:S02]  /*4a50*/  IABS R54, R43 ;  /* 0x0000002b00367213 */ /* 0x004fe40000000000 */
[----:B------:R-:W-:-:S03]  /*4a60*/  IABS R43, R17 ;  /* 0x00000011002b7213 */ /* 0x000fc60000000000 */
[----:B------:R-:W-:-:S04]  /*4a70*/  IMAD.HI.U32 R31, R30, R54, RZ ;  /* 0x000000361e1f7227 */ /* 0x000fc800078e00ff */
[----:B------:R-:W-:Y:S02]  /*4a80*/  IMAD.MOV R31, RZ, RZ, -R31 ;  /* 0x000000ffff1f7224 */ /* 0x000fe400078e0a1f */
[----:B------:R-:W-:-:S04]  /*4a90*/  IMAD.HI.U32 R15, R30, R43, RZ ;  /* 0x0000002b1e0f7227 */ /* 0x000fc800078e00ff */
[----:B------:R-:W-:Y:S02]  /*4aa0*/  IMAD R54, R32, R31, R54 ;  /* 0x0000001f20367224 */ /* 0x000fe400078e0236 */
[----:B------:R-:W-:-:S04]  /*4ab0*/  IMAD.HI.U32 R31, R30, R45, RZ ;  /* 0x0000002d1e1f7227 */ /* 0x000fc800078e00ff */
[----:B------:R-:W-:Y:S02]  /*4ac0*/  IMAD.MOV R17, RZ, RZ, -R15 ;  /* 0x000000ffff117224 */ /* 0x000fe400078e0a0f */
[----:B------:R-:W-:Y:S02]  /*4ad0*/  IMAD.MOV R15, RZ, RZ, -R31 ;  /* 0x000000ffff0f7224 */ /* 0x000fe400078e0a1f */
[----:B------:R-:W-:-:S04]  /*4ae0*/  IMAD.HI.U32 R31, R30, R48, RZ ;  /* 0x000000301e1f7227 */ /* 0x000fc800078e00ff */
[----:B------:R-:W-:Y:S02]  /*4af0*/  IMAD.MOV R31, RZ, RZ, -R31 ;  /* 0x000000ffff1f7224 */ /* 0x000fe400078e0a1f */
[C---:B------:R-:W-:Y:S02]  /*4b00*/  IMAD R43, R32.reuse, R17, R43 ;  /* 0x00000011202b7224 */ /* 0x040fe400078e022b */
[----:B------:R-:W2:Y:S01]  /*4b10*/  LDL.LU R17, [R1+0x15dc] ;  /* 0x0015dc0001117983 */ /* 0x000ea20000300800 */
[C---:B------:R-:W-:Y:S02]  /*4b20*/  IMAD R45, R32.reuse, R15, R45 ;  /* 0x0000000f202d7224 */ /* 0x040fe400078e022d */
[----:B------:R-:W-:Y:S01]  /*4b30*/  IMAD R48, R32, R31, R48 ;  /* 0x0000001f20307224 */ /* 0x000fe200078e0230 */
[----:B------:R-:W4:Y:S04]  /*4b40*/  LDL.LU R16, [R1+0x15d8] ;  /* 0x0015d80001107983 */ /* 0x000f280000300800 */
[----:B------:R-:W2:Y:S04]  /*4b50*/  LDL.LU R15, [R1+0x15d4] ;  /* 0x0015d400010f7983 */ /* 0x000ea80000300800 */
[----:B------:R-:W4:Y:S01]  /*4b60*/  LDL R31, [R1+0x1550] ;  /* 0x00155000011f7983 */ /* 0x000f220000100800 */
[----:B------:R-:W-:-:S02]  /*4b70*/  @!P3 IMAD.IADD R53, R53, 0x1, -R60 ;  /* 0x000000013535b824 */ /* 0x000fc400078e0a3c */
[----:B------:R-:W-:-:S03]  /*4b80*/  @!P6 IMAD.IADD R57, R57, 0x1, -R60 ;  /* 0x000000013939e824 */ /* 0x000fc600078e0a3c */
[C---:B------:R-:W-:Y:S02]  /*4b90*/  ISETP.GT.U32.AND P3, PT, R60.reuse, R53, PT ;  /* 0x000000353c00720c */ /* 0x040fe40003f64070 */
[----:B------:R-:W-:-:S11]  /*4ba0*/  ISETP.GT.U32.AND P6, PT, R60, R57, PT ;  /* 0x000000393c00720c */ /* 0x000fd60003fc4070 */
[--C-:B------:R-:W-:Y:S01]  /*4bb0*/  @!P3 IMAD.IADD R53, R53, 0x1, -R60.reuse ;  /* 0x000000013535b824 */ /* 0x100fe200078e0a3c */
[C---:B------:R-:W-:Y:S01]  /*4bc0*/  ISETP.GT.U32.AND P3, PT, R60.reuse, R58, PT ;  /* 0x0000003a3c00720c */ /* 0x040fe20003f64070 */
[----:B------:R-:W-:Y:S01]  /*4bd0*/  @!P6 IMAD.IADD R57, R57, 0x1, -R60 ;  /* 0x000000013939e824 */ /* 0x000fe200078e0a3c */
[----:B------:R-:W-:-:S11]  /*4be0*/  ISETP.GT.U32.AND P6, PT, R60, R56, PT ;  /* 0x000000383c00720c */ /* 0x000fd60003fc4070 */
[--C-:B------:R-:W-:Y:S01]  /*4bf0*/  @!P3 IMAD.IADD R58, R58, 0x1, -R60.reuse ;  /* 0x000000013a3ab824 */ /* 0x100fe200078e0a3c */
[----:B------:R-:W-:Y:S01]  /*4c00*/  ISETP.GT.U32.AND P3, PT, R60, R35, PT ;  /* 0x000000233c00720c */ /* 0x000fe20003f64070 */
[----:B------:R-:W-:-:S03]  /*4c10*/  @!P6 IMAD.IADD R56, R56, 0x1, -R60 ;  /* 0x000000013838e824 */ /* 0x000fc600078e0a3c */
[C---:B------:R-:W-:Y:S01]  /*4c20*/  ISETP.GT.U32.AND P6, PT, R60.reuse, R58, PT ;  /* 0x0000003a3c00720c */ /* 0x040fe20003fc4070 */
[----:B------:R-:W-:Y:S01]  /*4c30*/  @!P4 IMAD.MOV R40, RZ, RZ, -R40 ;  /* 0x000000ffff28c224 */ /* 0x000fe200078e0a28 */
[----:B------:R-:W-:-:S07]  /*4c40*/  ISETP.GT.U32.AND P4, PT, R60, R56, PT ;  /* 0x000000383c00720c */ /* 0x000fce0003f84070 */
[----:B------:R-:W-:-:S04]  /*4c50*/  @!P3 IMAD.IADD R35, R35, 0x1, -R60 ;  /* 0x000000012323b824 */ /* 0x000fc800078e0a3c */
[--C-:B------:R-:W-:Y:S01]  /*4c60*/  @!P6 IMAD.IADD R58, R58, 0x1, -R60.reuse ;  /* 0x000000013a3ae824 */ /* 0x100fe200078e0a3c */
[C---:B------:R-:W-:Y:S02]  /*4c70*/  ISETP.GT.U32.AND P3, PT, R60.reuse, R35, PT ;  /* 0x000000233c00720c */ /* 0x040fe40003f64070 */
[----:B------:R-:W-:Y:S01]  /*4c80*/  ISETP.GT.U32.AND P6, PT, R60, R55, PT ;  /* 0x000000373c00720c */ /* 0x000fe20003fc4070 */
[----:B------:R-:W-:Y:S01]  /*4c90*/  @!P4 IMAD.IADD R56, R56, 0x1, -R60 ;  /* 0x000000013838c824 */ /* 0x000fe200078e0a3c */
[----:B------:R-:W-:-:S09]  /*4ca0*/  ISETP.GT.U32.AND P4, PT, R60, R37, PT ;  /* 0x000000253c00720c */ /* 0x000fd20003f84070 */
[--C-:B------:R-:W-:Y:S01]  /*4cb0*/  @!P3 IMAD.IADD R35, R35, 0x1, -R60.reuse ;  /* 0x000000012323b824 */ /* 0x100fe200078e0a3c */
[C---:B------:R-:W-:Y:S01]  /*4cc0*/  ISETP.GT.U32.AND P3, PT, R60.reuse, R38, PT ;  /* 0x000000263c00720c */ /* 0x040fe20003f64070 */
[--C-:B------:R-:W-:Y:S01]  /*4cd0*/  @!P6 IMAD.IADD R55, R55, 0x1, -R60.reuse ;  /* 0x000000013737e824 */ /* 0x100fe200078e0a3c */
[----:B------:R-:W-:Y:S01]  /*4ce0*/  ISETP.GT.U32.AND P6, PT, R60, R39, PT ;  /* 0x000000273c00720c */ /* 0x000fe20003fc4070 */
[----:B------:R-:W-:-:S10]  /*4cf0*/  @!P4 IMAD.IADD R37, R37, 0x1, -R60 ;  /* 0x000000012525c824 */ /* 0x000fd400078e0a3c */
[--C-:B------:R-:W-:Y:S01]  /*4d00*/  @!P3 IMAD.IADD R38, R38, 0x1, -R60.reuse ;  /* 0x000000012626b824 */ /* 0x100fe200078e0a3c */
[----:B------:R-:W-:Y:S01]  /*4d10*/  ISETP.GT.U32.AND P3, PT, R60, R37, PT ;  /* 0x000000253c00720c */ /* 0x000fe20003f64070 */
[----:B------:R-:W-:Y:S02]  /*4d20*/  @!P6 IMAD.IADD R39, R39, 0x1, -R60 ;  /* 0x000000012727e824 */ /* 0x000fe400078e0a3c */
[----:B------:R-:W-:-:S03]  /*4d30*/  @!P2 IMAD.MOV R42, RZ, RZ, -R42 ;  /* 0x000000ffff2aa224 */ /* 0x000fc600078e0a2a */
[----:B------:R-:W-:Y:S02]  /*4d40*/  ISETP.GT.U32.AND P6, PT, R60, R39, PT ;  /* 0x000000273c00720c */ /* 0x000fe40003fc4070 */
[----:B------:R-:W-:-:S05]  /*4d50*/  ISETP.GT.U32.AND P2, PT, R32, R36, PT ;  /* 0x000000242000720c */ /* 0x000fca0003f44070 */
[----:B------:R-:W-:Y:S01]  /*4d60*/  @!P3 IMAD.IADD R37, R37, 0x1, -R60 ;  /* 0x000000012525b824 */ /* 0x000fe200078e0a3c */
[----:B------:R-:W-:-:S05]  /*4d70*/  ISETP.GT.U32.AND P3, PT, R32, R54, PT ;  /* 0x000000362000720c */ /* 0x000fca0003f64070 */
[----:B------:R-:W-:Y:S01]  /*4d80*/  @!P6 IMAD.IADD R39, R39, 0x1, -R60 ;  /* 0x000000012727e824 */ /* 0x000fe200078e0a3c */
[----:B------:R-:W-:Y:S01]  /*4d90*/  ISETP.GT.U32.AND P6, PT, R32, R45, PT ;  /* 0x0000002d2000720c */ /* 0x000fe20003fc4070 */
[----:B------:R-:W-:Y:S01]  /*4da0*/  @!P2 IMAD.IADD R36, R36, 0x1, -R32 ;  /* 0x000000012424a824 */ /* 0x000fe200078e0a20 */
[----:B------:R-:W-:Y:S02]  /*4db0*/  ISETP.GT.U32.AND P4, PT, R60, R55, PT ;  /* 0x000000373c00720c */ /* 0x000fe40003f84070 */
[----:B------:R-:W-:-:S03]  /*4dc0*/  ISETP.GE.AND P2, PT, R11, RZ, PT ;  /* 0x000000ff0b00720c */ /* 0x000fc60003f46270 */
[----:B------:R-:W-:Y:S01]  /*4dd0*/  @!P3 IMAD.IADD R54, R54, 0x1, -R32 ;  /* 0x000000013636b824 */ /* 0x000fe200078e0a20 */
[----:B------:R-:W-:-:S05]  /*4de0*/  ISETP.GT.U32.AND P3, PT, R32, R48, PT ;  /* 0x000000302000720c */ /* 0x000fca0003f64070 */
[----:B------:R-:W-:Y:S02]  /*4df0*/  @!P6 IMAD.IADD R45, R45, 0x1, -R32 ;  /* 0x000000012d2de824 */ /* 0x000fe400078e0a20 */
[----:B------:R-:W-:Y:S01]  /*4e00*/  @!P4 IMAD.IADD R55, R55, 0x1, -R60 ;  /* 0x000000013737c824 */ /* 0x000fe200078e0a3c */
[C---:B------:R-:W-:Y:S01]  /*4e10*/  ISETP.GT.U32.AND P4, PT, R32.reuse, R52, PT ;  /* 0x000000342000720c */ /* 0x040fe20003f84070 */
[----:B------:R-:W-:Y:S01]  /*4e20*/  @!P2 IMAD.MOV R50, RZ, RZ, -R50 ;  /* 0x000000ffff32a224 */ /* 0x000fe200078e0a32 */
[----:B------:R-:W-:Y:S01]  /*4e30*/  ISETP.GT.U32.AND P2, PT, R32, R45, PT ;  /* 0x0000002d2000720c */ /* 0x000fe20003f44070 */
[----:B------:R-:W-:Y:S01]  /*4e40*/  @!P1 IMAD.MOV R41, RZ, RZ, -R41 ;  /* 0x000000ffff299224 */ /* 0x000fe200078e0a29 */
[----:B------:R-:W-:Y:S01]  /*4e50*/  ISETP.GT.U32.AND P1, PT, R60, R38, PT ;  /* 0x000000263c00720c */ /* 0x000fe20003f24070 */
[----:B------:R-:W-:Y:S01]  /*4e60*/  @!P3 IMAD.IADD R48, R48, 0x1, -R32 ;  /* 0x000000013030b824 */ /* 0x000fe200078e0a20 */
[----:B------:R-:W-:Y:S01]  /*4e70*/  ISETP.GT.U32.AND P3, PT, R32, R54, PT ;  /* 0x000000362000720c */ /* 0x000fe20003f64070 */
[----:B------:R-:W-:-:S06]  /*4e80*/  @!P0 IMAD.MOV R44, RZ, RZ, -R44 ;  /* 0x000000ffff2c8224 */ /* 0x000fcc00078e0a2c */
[--C-:B------:R-:W-:Y:S02]  /*4e90*/  @!P4 IMAD.IADD R52, R52, 0x1, -R32.reuse ;  /* 0x000000013434c824 */ /* 0x100fe400078e0a20 */
[----:B------:R-:W-:Y:S01]  /*4ea0*/  @!P2 IMAD.IADD R45, R45, 0x1, -R32 ;  /* 0x000000012d2da824 */ /* 0x000fe200078e0a20 */
[----:B------:R-:W-:Y:S01]  /*4eb0*/  ISETP.GE.AND P2, PT, R5, RZ, PT ;  /* 0x000000ff0500720c */ /* 0x000fe20003f46270 */
[----:B------:R-:W-:Y:S01]  /*4ec0*/  @!P1 IMAD.IADD R38, R38, 0x1, -R60 ;  /* 0x0000000126269824 */ /* 0x000fe200078e0a3c */
[----:B------:R-:W-:Y:S01]  /*4ed0*/  ISETP.GT.U32.AND P1, PT, R32, R43, PT ;  /* 0x0000002b2000720c */ /* 0x000fe20003f24070 */
[----:B------:R-:W0:Y:S01]  /*4ee0*/  S2R R5, SR_TID.X ;  /* 0x0000000000057919 */ /* 0x000e220000002100 */
[----:B------:R-:W-:Y:S01]  /*4ef0*/  @!P3 IMAD.IADD R54, R54, 0x1, -R32 ;  /* 0x000000013636b824 */ /* 0x000fe200078e0a20 */
[----:B------:R-:W-:Y:S02]  /*4f00*/  ISETP.GT.U32.AND P0, PT, R32, R52, PT ;  /* 0x000000342000720c */ /* 0x000fe40003f04070 */
[----:B------:R-:W-:-:S02]  /*4f10*/  ISETP.GE.AND P3, PT, R7, RZ, PT ;  /* 0x000000ff0700720c */ /* 0x000fc40003f66270 */
[----:B------:R-:W-:Y:S02]  /*4f20*/  ISETP.GE.AND P4, PT, R14, RZ, PT ;  /* 0x000000ff0e00720c */ /* 0x000fe40003f86270 */
[----:B------:R-:W-:Y:S01]  /*4f30*/  ISETP.GE.AND P6, PT, R10, RZ, PT ;  /* 0x000000ff0a00720c */ /* 0x000fe20003fc6270 */
[----:B------:R-:W-:Y:S01]  /*4f40*/  @!P5 IMAD.MOV R46, RZ, RZ, -R46 ;  /* 0x000000ffff2ed224 */ /* 0x000fe200078e0a2e */
[----:B---3--:R-:W-:Y:S01]  /*4f50*/  IABS R60, R9 ;  /* 0x00000009003c7213 */ /* 0x008fe20000000000 */
[----:B------:R-:W3:Y:S01]  /*4f60*/  LDL.LU R14, [R1+0x15d0] ;  /* 0x0015d000010e7983 */ /* 0x000ee20000300800 */
[--C-:B------:R-:W-:Y:S01]  /*4f70*/  @!P1 IMAD.IADD R43, R43, 0x1, -R32.reuse ;  /* 0x000000012b2b9824 */ /* 0x100fe200078e0a20 */
[----:B------:R-:W-:Y:S02]  /*4f80*/  ISETP.GE.AND P1, PT, R13, RZ, PT ;  /* 0x000000ff0d00720c */ /* 0x000fe40003f26270 */
[----:B------:R-:W-:Y:S01]  /*4f90*/  @!P0 IMAD.IADD R52, R52, 0x1, -R32 ;  /* 0x0000000134348824 */ /* 0x000fe200078e0a20 */
[----:B------:R-:W-:Y:S01]  /*4fa0*/  ISETP.GE.AND P0, PT, R8, RZ, PT ;  /* 0x000000ff0800720c */ /* 0x000fe20003f06270 */
[----:B------:R-:W-:Y:S01]  /*4fb0*/  @!P3 IMAD.MOV R57, RZ, RZ, -R57 ;  /* 0x000000ffff39b224 */ /* 0x000fe200078e0a39 */
[----:B------:R-:W-:Y:S01]  /*4fc0*/  ISETP.GE.AND P3, PT, R61, RZ, PT ;  /* 0x000000ff3d00720c */ /* 0x000fe20003f66270 */
[----:B------:R-:W-:Y:S01]  /*4fd0*/  @!P4 IMAD.MOV R47, RZ, RZ, -R47 ;  /* 0x000000ffff2fc224 */ /* 0x000fe200078e0a2f */
[C---:B------:R-:W-:Y:S01]  /*4fe0*/  ISETP.GT.U32.AND P4, PT, R32.reuse, R43, PT ;  /* 0x0000002b2000720c */ /* 0x040fe20003f84070 */
[----:B------:R-:W1:Y:S01]  /*4ff0*/  LDC R61, c[0x0][0x230] ;  /* 0x00008c00ff3d7b82 */ /* 0x000e620000000800 */
[----:B------:R-:W-:Y:S01]  /*5000*/  @!P6 IMAD.MOV R51, RZ, RZ, -R51 ;  /* 0x000000ffff33e224 */ /* 0x000fe200078e0a33 */
[C---:B------:R-:W-:Y:S01]  /*5010*/  ISETP.GT.U32.AND P6, PT, R32.reuse, R48, PT ;  /* 0x000000302000720c */ /* 0x040fe20003fc4070 */
[----:B------:R-:W2:Y:S02]  /*5020*/  LDL.LU R13, [R1+0x15cc] ;  /* 0x0015cc00010d7983 */ /* 0x000ea40000300800 */
[----:B------:R-:W-:Y:S01]  /*5030*/  @!P1 IMAD.MOV R49, RZ, RZ, -R49 ;  /* 0x000000ffff319224 */ /* 0x000fe200078e0a31 */
[----:B------:R-:W-:-:S02]  /*5040*/  ISETP.GT.U32.AND P1, PT, R32, R36, PT ;  /* 0x000000242000720c */ /* 0x000fc40003f24070 */
[----:B------:R-:W-:Y:S01]  /*5050*/  @!P0 IMAD.MOV R53, RZ, RZ, -R53 ;  /* 0x000000ffff358224 */ /* 0x000fe200078e0a35 */
[----:B------:R-:W-:Y:S02]  /*5060*/  ISETP.GE.AND P0, PT, R0, RZ, PT ;  /* 0x000000ff0000720c */ /* 0x000fe40003f06270 */
[----:B0-----:R-:W-:Y:S01]  /*5070*/  LOP3.LUT R0, R5, 0x7, RZ, 0xc0, !PT ;  /* 0x0000000705007812 */ /* 0x001fe200078ec0ff */
[----:B------:R-:W-:-:S03]  /*5080*/  @!P4 IMAD.IADD R43, R43, 0x1, -R32 ;  /* 0x000000012b2bc824 */ /* 0x000fc600078e0a20 */
[--C-:B------:R-:W-:Y:S01]  /*5090*/  @!P6 IMAD.IADD R48, R48, 0x1, -R32.reuse ;  /* 0x000000013030e824 */ /* 0x100fe200078e0a20 */
[----:B------:R-:W-:Y:S01]  /*50a0*/  ISETP.GE.AND P6, PT, R4, RZ, PT ;  /* 0x000000ff0400720c */ /* 0x000fe20003fc6270 */
[C---:B------:R-:W-:Y:S02]  /*50b0*/  IMAD.SHL.U32 R4, R5.reuse, 0x2, RZ ;  /* 0x0000000205047824 */ /* 0x040fe400078e00ff */
[C---:B------:R-:W-:Y:S02]  /*50c0*/  IMAD.SHL.U32 R7, R5.reuse, 0x8, RZ ;  /* 0x0000000805077824 */ /* 0x040fe400078e00ff */
[----:B------:R-:W-:Y:S02]  /*50d0*/  IMAD.SHL.U32 R5, R5, 0x100, RZ ;  /* 0x0000010005057824 */ /* 0x000fe400078e00ff */
[----:B-1----:R-:W-:Y:S01]  /*50e0*/  VIADD R61, R61, 0x1f ;  /* 0x0000001f3d3d7836 */ /* 0x002fe20000000000 */
[----:B------:R-:W-:Y:S01]  /*50f0*/  LOP3.LUT R7, R7, 0x30, RZ, 0xc0, !PT ;  /* 0x0000003007077812 */ /* 0x000fe200078ec0ff */
[----:B------:R-:W-:Y:S01]  /*5100*/  @!P1 IMAD.IADD R36, R36, 0x1, -R32 ;  /* 0x0000000124249824 */ /* 0x000fe200078e0a20 */
[----:B------:R-:W-:-:S02]  /*5110*/  ISETP.GE.AND P1, PT, R6, RZ, PT ;  /* 0x000000ff0600720c */ /* 0x000fc40003f26270 */
[----:B------:R-:W-:-:S04]  /*5120*/  SHF.R.S32.HI R6, RZ, 0x1f, R61 ;  /* 0x0000001fff067819 */ /* 0x000fc8000001143d */
[----:B------:R-:W-:Y:S02]  /*5130*/  LEA.HI R6, R6, R61, RZ, 0x5 ;  /* 0x0000003d06067211 */ /* 0x000fe400078f28ff */
[----:B----4-:R-:W-:-:S05]  /*5140*/  IABS R31, R31 ;  /* 0x0000001f001f7213 */ /* 0x010fca0000000000 */
[----:B------:R-:W-:-:S04]  /*5150*/  IMAD.HI.U32 R9, R30, R31, RZ ;  /* 0x0000001f1e097227 */ /* 0x000fc800078e00ff */
[----:B------:R-:W-:Y:S02]  /*5160*/  IMAD.MOV R9, RZ, RZ, -R9 ;  /* 0x000000ffff097224 */ /* 0x000fe400078e0a09 */
[----:B------:R-:W-:-:S04]  /*5170*/  IMAD.HI.U32 R30, R30, R60, RZ ;  /* 0x0000003c1e1e7227 */ /* 0x000fc800078e00ff */
[----:B------:R-:W-:Y:S02]  /*5180*/  IMAD R31, R32, R9, R31 ;  /* 0x00000009201f7224 */ /* 0x000fe400078e021f */
[----:B------:R-:W-:-:S03]  /*5190*/  IMAD.MOV R30, RZ, RZ, -R30 ;  /* 0x000000ffff1e7224 */ /* 0x000fc600078e0a1e */
[C---:B------:R-:W-:Y:S01]  /*51a0*/  ISETP.GT.U32.AND P5, PT, R32.reuse, R31, PT ;  /* 0x0000001f2000720c */ /* 0x040fe20003fa4070 */
[----:B------:R-:W-:-:S05]  /*51b0*/  IMAD R30, R32, R30, R60 ;  /* 0x0000001e201e7224 */ /* 0x000fca00078e023c */
[----:B------:R-:W-:Y:S01]  /*51c0*/  ISETP.GT.U32.AND P4, PT, R32, R30, PT ;  /* 0x0000001e2000720c */ /* 0x000fe20003f84070 */
[----:B------:R-:W-:-:S05]  /*51d0*/  IMAD R60, R0, 0x210, RZ ;  /* 0x00000210003c7824 */ /* 0x000fca00078e02ff */
[----:B------:R-:W-:Y:S01]  /*51e0*/  LOP3.LUT R60, R60, 0x10, R4, 0x78, !PT ;  /* 0x000000103c3c7812 */ /* 0x000fe200078e7804 */
[----:B------:R-:W-:-:S03]  /*51f0*/  @!P5 IMAD.IADD R31, R31, 0x1, -R32 ;  /* 0x000000011f1fd824 */ /* 0x000fc600078e0a20 */
[----:B------:R-:W-:Y:S02]  /*5200*/  LOP3.LUT R60, R60, 0x1000, R5, 0xf8, !PT ;  /* 0x000010003c3c7812 */ /* 0x000fe400078ef805 */
[----:B------:R-:W-:Y:S01]  /*5210*/  ISETP.GT.U32.AND P5, PT, R32, R31, PT ;  /* 0x0000001f2000720c */ /* 0x000fe20003fa4070 */
[----:B------:R-:W-:Y:S02]  /*5220*/  @!P4 IMAD.IADD R30, R30, 0x1, -R32 ;  /* 0x000000011e1ec824 */ /* 0x000fe400078e0a20 */
[----:B------:R-:W-:Y:S01]  /*5230*/  IMAD R0, R0, 0x40, R7 ;  /* 0x0000004000007824 */ /* 0x000fe200078e0207 */
[----:B------:R0:W-:Y:S02]  /*5240*/  STL [R1+0x1570], R60 ;  /* 0x0015703c01007387 */ /* 0x0001e40000100800 */
[----:B------:R-:W-:Y:S02]  /*5250*/  ISETP.GT.U32.AND P4, PT, R32, R30, PT ;  /* 0x0000001e2000720c */ /* 0x000fe40003f84070 */
[----:B------:R-:W4:Y:S01]  /*5260*/  LDL.LU R11, [R1+0x40] ;  /* 0x00004000010b7983 */ /* 0x000f220000300800 */
[----:B------:R-:W-:-:S03]  /*5270*/  LOP3.LUT R0, R0, 0x30, R4, 0x78, !PT ;  /* 0x0000003000007812 */ /* 0x000fc600078e7804 */
[----:B------:R-:W3:Y:S04]  /*5280*/  LDL.LU R10, [R1+0x3c] ;  /* 0x00003c00010a7983 */ /* 0x000ee80000300800 */
[----:B------:R-:W2:Y:S04]  /*5290*/  LDL.LU R9, [R1+0x38] ;  /* 0x0000380001097983 */ /* 0x000ea80000300800 */
[----:B------:R-:W2:Y:S01]  /*52a0*/  LDL.LU R8, [R1+0x34] ;  /* 0x0000340001087983 */ /* 0x000ea20000300800 */
[----:B------:R-:W-:-:S03]  /*52b0*/  @!P5 IMAD.IADD R31, R31, 0x1, -R32 ;  /* 0x000000011f1fd824 */ /* 0x000fc600078e0a20 */
[----:B------:R-:W2:Y:S01]  /*52c0*/  LDL.LU R7, [R1+0x30] ;  /* 0x0000300001077983 */ /* 0x000ea20000300800 */
[----:B------:R-:W-:-:S03]  /*52d0*/  ISETP.GE.AND P5, PT, R59, RZ, PT ;  /* 0x000000ff3b00720c */ /* 0x000fc60003fa6270 */
[----:B------:R-:W2:Y:S04]  /*52e0*/  LDL.LU R6, [R1+0x2c] ;  /* 0x00002c0001067983 */ /* 0x000ea80000300800 */
[----:B------:R-:W2:Y:S04]  /*52f0*/  LDL.LU R5, [R1+0x28] ;  /* 0x0000280001057983 */ /* 0x000ea80000300800 */
[----:B------:R-:W2:Y:S01]  /*5300*/  LDL.LU R4, [R1+0x24] ;  /* 0x0000240001047983 */ /* 0x000ea20000300800 */
[----:B------:R-:W-:-:S03]  /*5310*/  @!P4 IMAD.IADD R30, R30, 0x1, -R32 ;  /* 0x000000011e1ec824 */ /* 0x000fc600078e0a20 */
[----:B------:R-:W2:Y:S01]  /*5320*/  LDL.LU R0, [R1+0x20] ;  /* 0x0000200001007983 */ /* 0x000ea20000300800 */
[----:B------:R-:W-:-:S03]  /*5330*/  ISETP.GE.AND P4, PT, R3, RZ, PT ;  /* 0x000000ff0300720c */ /* 0x000fc60003f86270 */
[----:B------:R-:W2:Y:S04]  /*5340*/  LDL.LU R59, [R1+0xc] ;  /* 0x00000c00013b7983 */ /* 0x000ea80000300800 */
[----:B------:R-:W2:Y:S04]  /*5350*/  LDL.LU R61, [R1+0x8] ;  /* 0x00000800013d7983 */ /* 0x000ea80000300800 */
[----:B0-----:R-:W2:Y:S04]  /*5360*/  LDL.LU R60, [R1] ;  /* 0x00000000013c7983 */ /* 0x001ea80000300800 */
[----:B------:R-:W2:Y:S04]  /*5370*/  LDL.LU R32, [R1+0x4] ;  /* 0x0000040001207983 */ /* 0x000ea80000300800 */
[----:B------:R-:W4:Y:S01]  /*5380*/  LDL.LU R3, [R1+0x15c8] ;  /* 0x0015c80001037983 */ /* 0x000f220000300800 */
[----:B------:R-:W-:-:S02]  /*5390*/  @!P2 IMAD.MOV R56, RZ, RZ, -R56 ;  /* 0x000000ffff38a224 */ /* 0x000fc400078e0a38 */
[----:B------:R-:W-:Y:S01]  /*53a0*/  @!P1 IMAD.MOV R58, RZ, RZ, -R58 ;  /* 0x000000ffff3a9224 */ /* 0x000fe200078e0a3a */
[----:B------:R-:W-:Y:S02]  /*53b0*/  ISETP.GE.AND P1, PT, R12, RZ, PT ;  /* 0x000000ff0c00720c */ /* 0x000fe40003f26270 */
[----:B------:R-:W2:Y:S01]  /*53c0*/  LDL.LU R12, [R1+0x15c4] ;  /* 0x0015c400010c7983 */ /* 0x000ea20000300800 */
[----:B----4-:R-:W-:Y:S02]  /*53d0*/  ISETP.NE.AND P2, PT, R3, RZ, PT ;  /* 0x000000ff0300720c */ /* 0x010fe40003f45270 */
[----:B------:R-:W-:-:S04]  /*53e0*/  LOP3.LUT R3, RZ, R3, RZ, 0x33, !PT ;  /* 0x00000003ff037212 */ /* 0x000fc800078e33ff */
[C---:B------:R-:W-:Y:S02]  /*53f0*/  SEL R11, R3.reuse, R11, !P2 ;  /* 0x0000000b030b7207 */ /* 0x040fe40005000000 */
[C---:B---3--:R-:W-:Y:S02]  /*5400*/  SEL R10, R3.reuse, R10, !P2 ;  /* 0x0000000a030a7207 */ /* 0x048fe40005000000 */
[C---:B--2---:R-:W-:Y:S01]  /*5410*/  SEL R9, R3.reuse, R9, !P2 ;  /* 0x0000000903097207 */ /* 0x044fe20005000000 */
[----:B------:R0:W-:Y:S01]  /*5420*/  STL [R1+0x70], R11 ;  /* 0x0000700b01007387 */ /* 0x0001e20000100800 */
[C---:B------:R-:W-:Y:S02]  /*5430*/  SEL R8, R3.reuse, R8, !P2 ;  /* 0x0000000803087207 */ /* 0x040fe40005000000 */
[C---:B------:R-:W-:Y:S02]  /*5440*/  SEL R7, R3.reuse, R7, !P2 ;  /* 0x0000000703077207 */ /* 0x040fe40005000000 */
[C---:B------:R-:W-:Y:S01]  /*5450*/  SEL R6, R3.reuse, R6, !P2 ;  /* 0x0000000603067207 */ /* 0x040fe20005000000 */
[----:B0-----:R-:W2:Y:S04]  /*5460*/  LDL.LU R11, [R1+0x15c0] ;  /* 0x0015c000010b7983 */ /* 0x001ea80000300800 */
[----:B------:R0:W-:Y:S01]  /*5470*/  STL [R1+0x6c], R10 ;  /* 0x00006c0a01007387 */ /* 0x0001e20000100800 */
[----:B------:R-:W-:-:S02]  /*5480*/  SEL R5, R3, R5, !P2 ;  /* 0x0000000503057207 */ /* 0x000fc40005000000 */
[C---:B------:R-:W-:Y:S01]  /*5490*/  SEL R4, R3.reuse, R4, !P2 ;  /* 0x0000000403047207 */ /* 0x040fe20005000000 */
[----:B0-----:R-:W3:Y:S04]  /*54a0*/  LDL.LU R10, [R1+0x15bc] ;  /* 0x0015bc00010a7983 */ /* 0x001ee80000300800 */
[----:B------:R0:W-:Y:S01]  /*54b0*/  STL [R1+0x68], R9 ;  /* 0x0000680901007387 */ /* 0x0001e20000100800 */
[----:B------:R-:W-:-:S03]  /*54c0*/  SEL R0, R3, R0, !P2 ;  /* 0x0000000003007207 */ /* 0x000fc60005000000 */
[----:B0-----:R-:W4:Y:S04]  /*54d0*/  LDL.LU R9, [R1+0x15b8] ;  /* 0x0015b80001097983 */ /* 0x001f280000300800 */
[----:B------:R0:W-:Y:S01]  /*54e0*/  STL [R1+0x64], R8 ;  /* 0x0000640801007387 */ /* 0x0001e20000100800 */
[----:B------:R-:W-:-:S03]  /*54f0*/  SEL R59, R3, R59, !P2 ;  /* 0x0000003b033b7207 */ /* 0x000fc60005000000 */
[----:B0-----:R-:W2:Y:S04]  /*5500*/  LDL.LU R8, [R1+0x15b4] ;  /* 0x0015b40001087983 */ /* 0x001ea80000300800 */
[----:B------:R0:W-:Y:S01]  /*5510*/  STL [R1+0x60], R7 ;  /* 0x0000600701007387 */ /* 0x0001e20000100800 */
[----:B------:R-:W-:-:S03]  /*5520*/  SEL R61, R3, R61, !P2 ;  /* 0x0000003d033d7207 */ /* 0x000fc60005000000 */
[----:B0-----:R-:W3:Y:S04]  /*5530*/  LDL.LU R7, [R1+0x15b0] ;  /* 0x0015b00001077983 */ /* 0x001ee80000300800 */
[----:B------:R0:W-:Y:S04]  /*5540*/  STL [R1+0x5c], R6 ;  /* 0x00005c0601007387 */ /* 0x0001e80000100800 */
[----:B0-----:R-:W4:Y:S04]  /*5550*/  LDL.LU R6, [R1+0x15ac] ;  /* 0x0015ac0001067983 */ /* 0x001f280000300800 */
[----:B------:R0:W-:Y:S04]  /*5560*/  STL [R1+0x58], R5 ;  /* 0x0000580501007387 */ /* 0x0001e80000100800 */
[----:B0-----:R-:W2:Y:S04]  /*5570*/  LDL.LU R5, [R1+0x15a8] ;  /* 0x0015a80001057983 */ /* 0x001ea80000300800 */
[----:B------:R0:W-:Y:S04]  /*5580*/  STL [R1+0x54], R4 ;  /* 0x0000540401007387 */ /* 0x0001e80000100800 */
[----:B0-----:R-:W3:Y:S04]  /*5590*/  LDL.LU R4, [R1+0x15a4] ;  /* 0x0015a40001047983 */ /* 0x001ee80000300800 */
[----:B------:R0:W-:Y:S04]  /*55a0*/  STL [R1+0x50], R0 ;  /* 0x0000500001007387 */ /* 0x0001e80000100800 */
[----:B0-----:R-:W4:Y:S04]  /*55b0*/  LDL.LU R0, [R1+0x15a0] ;  /* 0x0015a00001007983 */ /* 0x001f280000300800 */
[----:B------:R0:W-:Y:S04]  /*55c0*/  STL [R1+0x4c], R59 ;  /* 0x00004c3b01007387 */ /* 0x0001e80000100800 */
[----:B0-----:R-:W4:Y:S04]  /*55d0*/  LDL.LU R59, [R1+0x159c] ;  /* 0x00159c00013b7983 */ /* 0x001f280000300800 */
[----:B------:R0:W-:Y:S04]  /*55e0*/  STL [R1+0x40], R61 ;  /* 0x0000403d01007387 */ /* 0x0001e80000100800 */
[----:B0-----:R-:W4:Y:S01]  /*55f0*/  LDL.LU R61, [R1+0x1598] ;  /* 0x00159800013d7983 */ /* 0x001f220000300800 */
[----:B------:R-:W-:-:S05]  /*5600*/  SEL R60, R3, R60, !P2 ;  /* 0x0000003c033c7207 */ /* 0x000fca0005000000 */
[----:B------:R4:W-:Y:S01]  /*5610*/  STL [R1+0x3c], R60 ;  /* 0x00003c3c01007387 */ /* 0x0009e20000100800 */
[C---:B------:R-:W-:Y:S02]  /*5620*/  SEL R18, R3.reuse, R18, !P2 ;  /* 0x0000001203127207 */ /* 0x040fe40005000000 */
[C---:B------:R-:W-:Y:S02]  /*5630*/  SEL R19, R3.reuse, R19, !P2 ;  /* 0x0000001303137207 */ /* 0x040fe40005000000 */
[C---:B------:R-:W-:Y:S02]  /*5640*/  SEL R20, R3.reuse, R20, !P2 ;  /* 0x0000001403147207 */ /* 0x040fe40005000000 */
[C---:B------:R-:W-:Y:S02]  /*5650*/  SEL R21, R3.reuse, R21, !P2 ;  /* 0x0000001503157207 */ /* 0x040fe40005000000 */
[C---:B------:R-:W-:Y:S02]  /*5660*/  SEL R22, R3.reuse, R22, !P2 ;  /* 0x0000001603167207 */ /* 0x040fe40005000000 */
[----:B--2---:R-:W-:-:S02]  /*5670*/  SEL R5, R3, R5, !P2 ;  /* 0x0000000503057207 */ /* 0x004fc40005000000 */
[C---:B---3--:R-:W-:Y:S02]  /*5680*/  SEL R4, R3.reuse, R4, !P2 ;  /* 0x0000000403047207 */ /* 0x048fe40005000000 */
[C---:B----4-:R-:W-:Y:S02]  /*5690*/  SEL R60, R3.reuse, R59, !P2 ;  /* 0x0000003b033c7207 */ /* 0x050fe40005000000 */
[C---:B------:R-:W-:Y:S02]  /*56a0*/  SEL R59, R3.reuse, R0, !P2 ;  /* 0x00000000033b7207 */ /* 0x040fe40005000000 */
[----:B------:R-:W-:-:S05]  /*56b0*/  SEL R61, R3, R61, !P2 ;  /* 0x0000003d033d7207 */ /* 0x000fca0005000000 */
[----:B------:R-:W-:Y:S04]  /*56c0*/  STL [R1+0x38], R61 ;  /* 0x0000383d01007387 */ /* 0x000fe80000100800 */
[----:B------:R0:W-:Y:S04]  /*56d0*/  STL [R1+0x34], R60 ;  /* 0x0000343c01007387 */ /* 0x0001e80000100800 */
[----:B------:R-:W2:Y:S04]  /*56e0*/  LDL.LU R0, [R1+0x48] ;  /* 0x0000480001007983 */ /* 0x000ea80000300800 */
[----:B------:R-:W-:Y:S04]  /*56f0*/  STL [R1+0x30], R59 ;  /* 0x0000303b01007387 */ /* 0x000fe80000100800 */
[----:B------:R1:W-:Y:S04]  /*5700*/  STL [R1+0x2c], R4 ;  /* 0x00002c0401007387 */ /* 0x0003e80000100800 */
[----:B0-----:R-:W3:Y:S01]  /*5710*/  LDL.LU R60, [R1+0x44] ;  /* 0x00004400013c7983 */ /* 0x001ee20000300800 */
[----:B-1----:R-:W-:-:S03]  /*5720*/  SEL R4, R3, R6, !P2 ;  /* 0x0000000603047207 */ /* 0x002fc60005000000 */
[----:B------:R0:W-:Y:S01]  /*5730*/  STL [R1+0x28], R5 ;  /* 0x0000280501007387 */ /* 0x0001e20000100800 */
[----:B------:R-:W-:-:S03]  /*5740*/  SEL R6, R3, R7, !P2 ;  /* 0x0000000703067207 */ /* 0x000fc60005000000 */
[----:B------:R1:W-:Y:S01]  /*5750*/  STL [R1+0x24], R4 ;  /* 0x0000240401007387 */ /* 0x0003e20000100800 */
[----:B0-----:R-:W-:-:S03]  /*5760*/  SEL R5, R3, R8, !P2 ;  /* 0x0000000803057207 */ /* 0x001fc60005000000 */
[----:B------:R0:W-:Y:S01]  /*5770*/  STL [R1+0x4], R6 ;  /* 0x0000040601007387 */ /* 0x0001e20000100800 */
[----:B-1----:R-:W-:-:S03]  /*5780*/  SEL R4, R3, R9, !P2 ;  /* 0x0000000903047207 */ /* 0x002fc60005000000 */
[----:B------:R1:W-:Y:S04]  /*5790*/  STL [R1+0x8], R5 ;  /* 0x0000080501007387 */ /* 0x0003e80000100800 */
[----:B------:R4:W-:Y:S01]  /*57a0*/  STL [R1+0xc], R4 ;  /* 0x00000c0401007387 */ /* 0x0009e20000100800 */
[C---:B0-----:R-:W-:Y:S02]  /*57b0*/  SEL R6, R3.reuse, R10, !P2 ;  /* 0x0000000a03067207 */ /* 0x041fe40005000000 */
[----:B-1----:R-:W-:-:S03]  /*57c0*/  SEL R5, R3, R11, !P2 ;  /* 0x0000000b03057207 */ /* 0x002fc60005000000 */
[----:B------:R0:W-:Y:S01]  /*57d0*/  STL [R1+0x10], R6 ;  /* 0x0000100601007387 */ /* 0x0001e20000100800 */
[----:B----4-:R-:W-:-:S03]  /*57e0*/  SEL R4, R3, R12, !P2 ;  /* 0x0000000c03047207 */ /* 0x010fc60005000000 */
[----:B------:R1:W-:Y:S01]  /*57f0*/  STL [R1+0x1c], R5 ;  /* 0x00001c0501007387 */ /* 0x0003e20000100800 */
[----:B------:R-:W-:-:S03]  /*5800*/  SEL R61, R3, R16, !P2 ;  /* 0x00000010033d7207 */ /* 0x000fc60005000000 */
[----:B------:R4:W-:Y:S01]  /*5810*/  STL [R1+0x20], R4 ;  /* 0x0000200401007387 */ /* 0x0009e20000100800 */
[C---:B0-----:R-:W-:Y:S02]  /*5820*/  SEL R6, R3.reuse, R13, !P2 ;  /* 0x0000000d03067207 */ /* 0x041fe40005000000 */
[----:B-1----:R-:W-:-:S03]  /*5830*/  SEL R5, R3, R14, !P2 ;  /* 0x0000000e03057207 */ /* 0x002fc60005000000 */
[----:B------:R0:W-:Y:S01]  /*5840*/  STL [R1+0x18], R6 ;  /* 0x0000180601007387 */ /* 0x0001e20000100800 */
[C---:B------:R-:W-:Y:S02]  /*5850*/  SEL R59, R3.reuse, R17, !P2 ;  /* 0x00000011033b7207 */ /* 0x040fe40005000000 */
[----:B----4-:R-:W-:Y:S01]  /*5860*/  SEL R4, R3, R15, !P2 ;  /* 0x0000000f03047207 */ /* 0x010fe20005000000 */
[----:B------:R1:W-:Y:S04]  /*5870*/  STL [R1+0x14], R5 ;  /* 0x0000140501007387 */ /* 0x0003e80000100800 */
[----:B------:R-:W-:Y:S04]  /*5880*/  STL [R1+0x157c], R61 ;  /* 0x00157c3d01007387 */ /* 0x000fe80000100800 */
[----:B------:R3:W-:Y:S04]  /*5890*/  STL [R1], R4 ;  /* 0x0000000401007387 */ /* 0x0007e80000100800 */
[----:B------:R-:W-:Y:S04]  /*58a0*/  STL [R1+0x1580], R59 ;  /* 0x0015803b01007387 */ /* 0x000fe80000100800 */
[----:B------:R-:W-:Y:S04]  /*58b0*/  STL [R1+0x1584], R18 ;  /* 0x0015841201007387 */ /* 0x000fe80000100800 */
[----:B------:R-:W-:Y:S04]  /*58c0*/  STL [R1+0x1588], R19 ;  /* 0x0015881301007387 */ /* 0x000fe80000100800 */
[----:B------:R-:W-:Y:S04]  /*58d0*/  STL [R1+0x158c], R20 ;  /* 0x00158c1401007387 */ /* 0x000fe80000100800 */
[----:B------:R-:W-:Y:S04]  /*58e0*/  STL [R1+0x1590], R21 ;  /* 0x0015901501007387 */ /* 0x000fe80000100800 */
[----:B------:R-:W-:Y:S04]  /*58f0*/  STL [R1+0x1594], R22 ;  /* 0x0015941601007387 */ /* 0x000fe80000100800 */
[----:B------:R-:W4:Y:S04]  /*5900*/  LDL R7, [R1+0x151c] ;  /* 0x00151c0001077983 */ /* 0x000f280000100800 */
[----:B0-----:R-:W4:Y:S04]  /*5910*/  LDL R6, [R1+0x1520] ;  /* 0x0015200001067983 */ /* 0x001f280000100800 */
[----:B------:R-:W4:Y:S04]  /*5920*/  LDL R10, [R1+0x1548] ;  /* 0x00154800010a7983 */ /* 0x000f280000100800 */
[----:B------:R-:W4:Y:S04]  /*5930*/  LDL R8, [R1+0x154c] ;  /* 0x00154c0001087983 */ /* 0x000f280000100800 */
[----:B------:R-:W4:Y:S04]  /*5940*/  LDL R9, [R1+0x1550] ;  /* 0x0015500001097983 */ /* 0x000f280000100800 */
[----:B-1----:R-:W4:Y:S01]  /*5950*/  LDL R5, [R1+0x14c8] ;  /* 0x0014c80001057983 */ /* 0x002f220000100800 */
[----:B------:R-:W-:-:S02]  /*5960*/  @!P3 IMAD.MOV R37, RZ, RZ, -R37 ;  /* 0x000000ffff25b224 */ /* 0x000fc400078e0a25 */
[----:B------:R-:W-:Y:S02]  /*5970*/  @!P0 IMAD.MOV R55, RZ, RZ, -R55 ;  /* 0x000000ffff378224 */ /* 0x000fe400078e0a37 */
[----:B------:R-:W-:Y:S02]  /*5980*/  @!P5 IMAD.MOV R38, RZ, RZ, -R38 ;  /* 0x000000ffff26d224 */ /* 0x000fe400078e0a26 */
[----:B------:R-:W-:Y:S02]  /*5990*/  @!P4 IMAD.MOV R39, RZ, RZ, -R39 ;  /* 0x000000ffff27c224 */ /* 0x000fe400078e0a27 */
[----:B------:R-:W-:Y:S01]  /*59a0*/  @!P6 IMAD.MOV R35, RZ, RZ, -R35 ;  /* 0x000000ffff23e224 */ /* 0x000fe200078e0a23 */
[C---:B------:R-:W-:Y:S02]  /*59b0*/  SEL R32, R3.reuse, R32, !P2 ;  /* 0x0000002003207207 */ /* 0x040fe40005000000 */
[C---:B------:R-:W-:Y:S02]  /*59c0*/  SEL R23, R3.reuse, R23, !P2 ;  /* 0x0000001703177207 */ /* 0x040fe40005000000 */
[----:B------:R-:W-:-:S02]  /*59d0*/  SEL R24, R3, R24, !P2 ;  /* 0x0000001803187207 */ /* 0x000fc40005000000 */
[C---:B------:R-:W-:Y:S02]  /*59e0*/  SEL R25, R3.reuse, R25, !P2 ;  /* 0x0000001903197207 */ /* 0x040fe40005000000 */
[C---:B------:R-:W-:Y:S02]  /*59f0*/  SEL R26, R3.reuse, R26, !P2 ;  /* 0x0000001a031a7207 */ /* 0x040fe40005000000 */
[C---:B------:R-:W-:Y:S02]  /*5a00*/  SEL R27, R3.reuse, R27, !P2 ;  /* 0x0000001b031b7207 */ /* 0x040fe40005000000 */
        /* <DEDUP_REMOVED lines=21> */
[C---:B--2---:R-:W-:Y:S02]  /*5b60*/  SEL R0, R3.reuse, R0, !P2 ;  /* 0x0000000003007207 */ /* 0x044fe40005000000 */
[C---:B---3--:R-:W-:Y:S02]  /*5b70*/  SEL R4, R3.reuse, R60, !P2 ;  /* 0x0000003c03047207 */ /* 0x048fe40005000000 */
[----:B------:R-:W-:Y:S01]  /*5b80*/  SEL R3, R3, R39, !P2 ;  /* 0x0000002703037207 */ /* 0x000fe20005000000 */
[----:B------:R-:W2:Y:S01]  /*5b90*/  LDL R60, [R1+0xb6c] ;  /* 0x000b6c00013c7983 */ /* 0x000ea20000100800 */
[----:B------:R-:W-:Y:S02]  /*5ba0*/  ISETP.NE.AND P2, PT, R2, RZ, PT ;  /* 0x000000ff0200720c */ /* 0x000fe40003f45270 */
[----:B----4-:R-:W-:Y:S02]  /*5bb0*/  ISETP.GE.AND P3, PT, R7, RZ, PT ;  /* 0x000000ff0700720c */ /* 0x010fe40003f66270 */
[----:B------:R-:W0:Y:S01]  /*5bc0*/  S2R R7, SR_TID.X ;  /* 0x0000000000077919 */ /* 0x000e220000002100 */
[----:B------:R-:W-:Y:S01]  /*5bd0*/  ISETP.GE.AND P0, PT, R6, RZ, PT ;  /* 0x000000ff0600720c */ /* 0x000fe20003f06270 */
[----:B------:R-:W-:Y:S01]  /*5be0*/  IMAD.MOV.U32 R6, RZ, RZ, R52 ;  /* 0x000000ffff067224 */ /* 0x000fe200078e0034 */
[----:B------:R-:W-:-:S03]  /*5bf0*/  ISETP.GE.AND P5, PT, R10, RZ, PT ;  /* 0x000000ff0a00720c */ /* 0x000fc60003fa6270 */
[----:B------:R-:W-:Y:S01]  /*5c00*/  @!P1 IMAD.MOV R6, RZ, RZ, -R6 ;  /* 0x000000ffff069224 */ /* 0x000fe200078e0a06 */
[----:B------:R-:W-:Y:S02]  /*5c10*/  ISETP.GE.AND P4, PT, R8, RZ, PT ;  /* 0x000000ff0800720c */ /* 0x000fe40003f86270 */
[----:B------:R-:W-:-:S05]  /*5c20*/  ISETP.GE.AND P1, PT, R9, RZ, PT ;  /* 0x000000ff0900720c */ /* 0x000fca0003f26270 */
[----:B------:R-:W-:Y:S01]  /*5c30*/  @!P0 IMAD.MOV R36, RZ, RZ, -R36 ;  /* 0x000000ffff248224 */ /* 0x000fe200078e0a24 */
[----:B------:R-:W-:Y:S01]  /*5c40*/  ISETP.GE.AND P6, PT, R5, RZ, PT ;  /* 0x000000ff0500720c */ /* 0x000fe20003fc6270 */
[----:B------:R-:W-:Y:S01]  /*5c50*/  @!P5 IMAD.MOV R45, RZ, RZ, -R45 ;  /* 0x000000ffff2dd224 */ /* 0x000fe200078e0a2d */
[----:B------:R-:W-:-:S03]  /*5c60*/  LOP3.LUT R5, RZ, R2, RZ, 0x33, !PT ;  /* 0x00000002ff057212 */ /* 0x000fc600078e33ff */
[----:B------:R-:W-:Y:S01]  /*5c70*/  @!P4 IMAD.MOV R48, RZ, RZ, -R48 ;  /* 0x000000ffff30c224 */ /* 0x000fe200078e0a30 */
[C---:B------:R-:W-:Y:S02]  /*5c80*/  SEL R12, R5.reuse, R36, !P2 ;  /* 0x00000024050c7207 */ /* 0x040fe40005000000 */
[C---:B------:R-:W-:Y:S01]  /*5c90*/  SEL R10, R5.reuse, R45, !P2 ;  /* 0x0000002d050a7207 */ /* 0x040fe20005000000 */
[----:B------:R-:W-:Y:S01]  /*5ca0*/  @!P1 IMAD.MOV R31, RZ, RZ, -R31 ;  /* 0x000000ffff1f9224 */ /* 0x000fe200078e0a1f */
[C---:B------:R-:W-:Y:S01]  /*5cb0*/  SEL R11, R5.reuse, R48, !P2 ;  /* 0x00000030050b7207 */ /* 0x040fe20005000000 */
[----:B------:R1:W-:Y:S04]  /*5cc0*/  STL [R1+0x44], R12 ;  /* 0x0000440c01007387 */ /* 0x0003e80000100800 */
[----:B------:R3:W-:Y:S01]  /*5cd0*/  STL [R1+0x48], R10 ;  /* 0x0000480a01007387 */ /* 0x0007e20000100800 */
[----:B-1----:R-:W-:-:S03]  /*5ce0*/  SEL R12, R5, R31, !P2 ;  /* 0x0000001f050c7207 */ /* 0x002fc60005000000 */
[----:B---3--:R-:W3:Y:S04]  /*5cf0*/  LDL.LU R10, [R1+0x6c] ;  /* 0x00006c00010a7983 */ /* 0x008ee80000300800 */
[----:B------:R1:W-:Y:S01]  /*5d00*/  STL [R1+0x78], R11 ;  /* 0x0000780b01007387 */ /* 0x0003e20000100800 */
[----:B0-----:R-:W-:-:S03]  /*5d10*/  LOP3.LUT R8, R7, 0x1f, RZ, 0xc0, !PT ;  /* 0x0000001f07087812 */ /* 0x001fc600078ec0ff */
[----:B-1----:R-:W4:Y:S04]  /*5d20*/  LDL.LU R11, [R1+0x68] ;  /* 0x00006800010b7983 */ /* 0x002f280000300800 */
[----:B------:R0:W-:Y:S01]  /*5d30*/  STL [R1+0x74], R12 ;  /* 0x0000740c01007387 */ /* 0x0001e20000100800 */
[----:B------:R-:W-:-:S03]  /*5d40*/  IMAD R9, R8, UR5, RZ ;  /* 0x0000000508097c24 */ /* 0x000fc6000f8e02ff */
[----:B0-----:R-:W4:Y:S04]  /*5d50*/  LDL.LU R12, [R1+0x64] ;  /* 0x00006400010c7983 */ /* 0x001f280000300800 */
[----:B------:R-:W4:Y:S04]  /*5d60*/  LDL.LU R13, [R1+0x60] ;  /* 0x00006000010d7983 */ /* 0x000f280000300800 */
[----:B------:R-:W4:Y:S04]  /*5d70*/  LDL.LU R14, [R1+0x5c] ;  /* 0x00005c00010e7983 */ /* 0x000f280000300800 */
[----:B------:R-:W4:Y:S04]  /*5d80*/  LDL.LU R15, [R1+0x58] ;  /* 0x00005800010f7983 */ /* 0x000f280000300800 */
[----:B------:R-:W4:Y:S01]  /*5d90*/  LDL.LU R16, [R1+0x54] ;  /* 0x0000540001107983 */ /* 0x000f220000300800 */
[----:B------:R-:W-:-:S03]  /*5da0*/  IMAD.MOV.U32 R8, RZ, RZ, R43 ;  /* 0x000000ffff087224 */ /* 0x000fc600078e002b */
[----:B------:R-:W4:Y:S04]  /*5db0*/  LDL.LU R17, [R1+0x50] ;  /* 0x0000500001117983 */ /* 0x000f280000300800 */
[----:B------:R-:W4:Y:S04]  /*5dc0*/  LDL.LU R31, [R1+0x40] ;  /* 0x00004000011f7983 */ /* 0x000f280000300800 */
[----:B------:R-:W4:Y:S04]  /*5dd0*/  LDL.LU R36, [R1+0x3c] ;  /* 0x00003c0001247983 */ /* 0x000f280000300800 */
[----:B------:R-:W4:Y:S04]  /*5de0*/  LDL.LU R39, [R1+0x38] ;  /* 0x0000380001277983 */ /* 0x000f280000300800 */
[----:B------:R-:W4:Y:S04]  /*5df0*/  LDL.LU R43, [R1+0x34] ;  /* 0x00003400012b7983 */ /* 0x000f280000300800 */
[----:B------:R-:W3:Y:S01]  /*5e00*/  LDL.LU R45, [R1+0x30] ;  /* 0x00003000012d7983 */ /* 0x000ee20000300800 */
[----:B------:R-:W-:-:S03]  /*5e10*/  IMAD.MOV.U32 R7, RZ, RZ, R54 ;  /* 0x000000ffff077224 */ /* 0x000fc600078e0036 */
[----:B------:R-:W4:Y:S01]  /*5e20*/  LDL.LU R48, [R1+0x2c] ;  /* 0x00002c0001307983 */ /* 0x000f220000300800 */
[----:B------:R-:W-:-:S03]  /*5e30*/  @!P6 IMAD.MOV R7, RZ, RZ, -R7 ;  /* 0x000000ffff07e224 */ /* 0x000fc600078e0a07 */
[----:B------:R-:W4:Y:S04]  /*5e40*/  LDL.LU R52, [R1+0x28] ;  /* 0x0000280001347983 */ /* 0x000f280000300800 */
[----:B------:R-:W4:Y:S04]  /*5e50*/  LDL.LU R54, [R1+0x24] ;  /* 0x0000240001367983 */ /* 0x000f280000300800 */
[----:B------:R-:W4:Y:S01]  /*5e60*/  LDL.LU R22, [R1+0x4] ;  /* 0x0000040001167983 */ /* 0x000f220000300800 */
[----:B------:R-:W-:-:S03]  /*5e70*/  @!P3 IMAD.MOV R8, RZ, RZ, -R8 ;  /* 0x000000ffff08b224 */ /* 0x000fc600078e0a08 */
[----:B------:R-:W4:Y:S01]  /*5e80*/  LDL.LU R21, [R1+0x8] ;  /* 0x0000080001157983 */ /* 0x000f220000300800 */
[----:B------:R-:W-:Y:S01]  /*5e90*/  LEA R2, P3, R9, UR6, 0x1 ;  /* 0x0000000609027c11 */ /* 0x000fe2000f8608ff */
[----:B------:R-:W-:Y:S02]  /*5ea0*/  ULDC UR6, c[0x0][0x240] ;  /* 0x0000900000067ab9 */ /* 0x000fe40000000800 */
[----:B------:R-:W4:Y:S04]  /*5eb0*/  LDL.LU R20, [R1+0xc] ;  /* 0x00000c0001147983 */ /* 0x000f280000300800 */
[----:B------:R-:W4:Y:S04]  /*5ec0*/  LDL.LU R19, [R1+0x10] ;  /* 0x0000100001137983 */ /* 0x000f280000300800 */
[----:B------:R-:W4:Y:S01]  /*5ed0*/  LDL.LU R18, [R1+0x1c] ;  /* 0x00001c0001127983 */ /* 0x000f220000300800 */
[----:B------:R-:W-:-:S03]  /*5ee0*/  SEL R6, R5, R6, !P2 ;  /* 0x0000000605067207 */ /* 0x000fc60005000000 */
[----:B------:R-:W4:Y:S01]  /*5ef0*/  LDL.LU R59, [R1+0x20] ;  /* 0x00002000013b7983 */ /* 0x000f220000300800 */
[----:B------:R-:W-:-:S03]  /*5f00*/  SEL R7, R5, R7, !P2 ;  /* 0x0000000705077207 */ /* 0x000fc60005000000 */
[----:B------:R-:W4:Y:S01]  /*5f10*/  LDL.LU R61, [R1+0x18] ;  /* 0x00001800013d7983 */ /* 0x000f220000300800 */
[----:B------:R-:W-:Y:S02]  /*5f20*/  SEL R8, R5, R8, !P2 ;  /* 0x0000000805087207 */ /* 0x000fe40005000000 */
[----:B--2---:R-:W-:-:S13]  /*5f30*/  ISETP.GE.AND P6, PT, R60, RZ, PT ;  /* 0x000000ff3c00720c */ /* 0x004fda0003fc6270 */
[----:B------:R-:W-:-:S05]  /*5f40*/  @!P6 IMAD.MOV R30, RZ, RZ, -R30 ;  /* 0x000000ffff1ee224 */ /* 0x000fca00078e0a1e */
[----:B------:R-:W-:Y:S02]  /*5f50*/  SEL R60, R5, R30, !P2 ;  /* 0x0000001e053c7207 */ /* 0x000fe40005000000 */
[----:B------:R-:W2:Y:S01]  /*5f60*/  LDL.LU R30, [R1+0x4c] ;  /* 0x00004c00011e7983 */ /* 0x000ea20000300800 */
[----:B------:R-:W-:Y:S01]  /*5f70*/  LEA.HI.X.SX32 R5, R9, UR7, 0x1, P3 ;  /* 0x0000000709057c11 */ /* 0x000fe200098f0eff */
[----:B---3--:R-:W-:Y:S02]  /*5f80*/  IMAD R45, R45, UR6, RZ ;  /* 0x000000062d2d7c24 */ /* 0x008fe4000f8e02ff */
[----:B------:R0:W-:Y:S01]  /*5f90*/  STL [R1+0x1574], R60 ;  /* 0x0015743c01007387 */ /* 0x0001e20000100800 */
[----:B----4-:R-:W-:-:S03]  /*5fa0*/  IMAD R22, R22, UR6, RZ ;  /* 0x0000000616167c24 */ /* 0x010fc6000f8e02ff */
[----:B0-----:R-:W3:Y:S01]  /*5fb0*/  LDL.LU R60, [R1] ;  /* 0x00000000013c7983 */ /* 0x001ee20000300800 */
[----:B------:R-:W-:-:S03]  /*5fc0*/  IMAD R21, R21, UR6, RZ ;  /* 0x0000000615157c24 */ /* 0x000fc6000f8e02ff */
[----:B------:R-:W4:Y:S01]  /*5fd0*/  LDL.LU R9, [R1+0x70] ;  /* 0x0000700001097983 */ /* 0x000f220000300800 */
[----:B------:R-:W-:Y:S01]  /*5fe0*/  IMAD R10, R10, UR6, RZ ;  /* 0x000000060a0a7c24 */ /* 0x000fe2000f8e02ff */
[----:B------:R-:W-:Y:S02]  /*5ff0*/  ULDC UR7, c[0x0][0x234] ;  /* 0x00008d0000077ab9 */ /* 0x000fe40000000800 */
[----:B------:R0:W-:Y:S04]  /*6000*/  STL [R1+0x1578], R45 ;  /* 0x0015782d01007387 */ /* 0x0001e80000100800 */
[----:B0-----:R-:W3:Y:S01]  /*6010*/  LDL.LU R45, [R1+0x14] ;  /* 0x00001400012d7983 */ /* 0x001ee20000300800 */
[----:B------:R-:W-:Y:S02]  /*6020*/  IMAD R20, R20, UR6, RZ ;  /* 0x0000000614147c24 */ /* 0x000fe4000f8e02ff */
[----:B------:R-:W-:Y:S01]  /*6030*/  IMAD R19, R19, UR6, RZ ;  /* 0x0000000613137c24 */ /* 0x000fe2000f8e02ff */
[----:B------:R0:W-:Y:S01]  /*6040*/  STL [R1+0x4], R22 ;  /* 0x0000041601007387 */ /* 0x0001e20000100800 */
[----:B------:R-:W-:-:S02]  /*6050*/  IMAD R18, R18, UR6, RZ ;  /* 0x0000000612127c24 */ /* 0x000fc4000f8e02ff */
[----:B------:R-:W-:Y:S01]  /*6060*/  IMAD R59, R59, UR6, RZ ;  /* 0x000000063b3b7c24 */ /* 0x000fe2000f8e02ff */
[----:B0-----:R-:W3:Y:S04]  /*6070*/  LDL.LU R22, [R1+0x1594] ;  /* 0x0015940001167983 */ /* 0x001ee80000300800 */
[----:B------:R0:W-:Y:S01]  /*6080*/  STL [R1+0x8], R21 ;  /* 0x0000081501007387 */ /* 0x0001e20000100800 */
[----:B------:R-:W-:-:S03]  /*6090*/  IMAD R61, R61, UR6, RZ ;  /* 0x000000063d3d7c24 */ /* 0x000fc6000f8e02ff */
[----:B0-----:R-:W3:Y:S04]  /*60a0*/  LDL.LU R21, [R1+0x1590] ;  /* 0x0015900001157983 */ /* 0x001ee80000300800 */
[----:B------:R0:W-:Y:S04]  /*60b0*/  STL [R1+0xc], R20 ;  /* 0x00000c1401007387 */ /* 0x0001e80000100800 */
[----:B0-----:R-:W3:Y:S04]  /*60c0*/  LDL.LU R20, [R1+0x158c] ;  /* 0x00158c0001147983 */ /* 0x001ee80000300800 */
[----:B------:R0:W-:Y:S04]  /*60d0*/  STL [R1+0x10], R19 ;  /* 0x0000101301007387 */ /* 0x0001e80000100800 */
[----:B0-----:R-:W3:Y:S04]  /*60e0*/  LDL.LU R19, [R1+0x1588] ;  /* 0x0015880001137983 */ /* 0x001ee80000300800 */
[----:B------:R0:W-:Y:S04]  /*60f0*/  STL [R1+0x1c], R18 ;  /* 0x00001c1201007387 */ /* 0x0001e80000100800 */
[----:B0-----:R-:W3:Y:S04]  /*6100*/  LDL.LU R18, [R1+0x1584] ;  /* 0x0015840001127983 */ /* 0x001ee80000300800 */
[----:B------:R0:W-:Y:S04]  /*6110*/  STL [R1+0x20], R59 ;  /* 0x0000203b01007387 */ /* 0x0001e80000100800 */
[----:B0-----:R-:W3:Y:S04]  /*6120*/  LDL.LU R59, [R1+0x1580] ;  /* 0x00158000013b7983 */ /* 0x001ee80000300800 */
[----:B------:R0:W-:Y:S01]  /*6130*/  STL [R1+0x18], R61 ;  /* 0x0000183d01007387 */ /* 0x0001e20000100800 */
[----:B------:R-:W-:-:S03]  /*6140*/  IMAD R11, R11, UR6, RZ ;  /* 0x000000060b0b7c24 */ /* 0x000fc6000f8e02ff */
[----:B0-----:R-:W3:Y:S01]  /*6150*/  LDL.LU R61, [R1+0x157c] ;  /* 0x00157c00013d7983 */ /* 0x001ee20000300800 */
[----:B------:R-:W-:Y:S02]  /*6160*/  IMAD R12, R12, UR6, RZ ;  /* 0x000000060c0c7c24 */ /* 0x000fe4000f8e02ff */
[----:B------:R-:W-:Y:S02]  /*6170*/  IMAD R13, R13, UR6, RZ ;  /* 0x000000060d0d7c24 */ /* 0x000fe4000f8e02ff */
[----:B------:R-:W-:Y:S02]  /*6180*/  IMAD R14, R14, UR6, RZ ;  /* 0x000000060e0e7c24 */ /* 0x000fe4000f8e02ff */
[----:B------:R-:W-:Y:S02]  /*6190*/  IMAD R15, R15, UR6, RZ ;  /* 0x000000060f0f7c24 */ /* 0x000fe4000f8e02ff */
[----:B------:R-:W-:Y:S02]  /*61a0*/  IMAD R16, R16, UR6, RZ ;  /* 0x0000000610107c24 */ /* 0x000fe4000f8e02ff */
[----:B------:R-:W-:-:S02]  /*61b0*/  IMAD R17, R17, UR6, RZ ;  /* 0x0000000611117c24 */ /* 0x000fc4000f8e02ff */
[----:B--2---:R-:W-:Y:S02]  /*61c0*/  IMAD R30, R30, UR6, RZ ;  /* 0x000000061e1e7c24 */ /* 0x004fe4000f8e02ff */
[----:B------:R-:W-:Y:S02]  /*61d0*/  IMAD R31, R31, UR6, RZ ;  /* 0x000000061f1f7c24 */ /* 0x000fe4000f8e02ff */
[----:B------:R-:W-:Y:S02]  /*61e0*/  IMAD R32, R32, UR6, RZ ;  /* 0x0000000620207c24 */ /* 0x000fe4000f8e02ff */
[----:B------:R-:W-:Y:S02]  /*61f0*/  IMAD R36, R36, UR6, RZ ;  /* 0x0000000624247c24 */ /* 0x000fe4000f8e02ff */
[----:B------:R-:W-:Y:S02]  /*6200*/  IMAD R39, R39, UR6, RZ ;  /* 0x0000000627277c24 */ /* 0x000fe4000f8e02ff */
[----:B------:R-:W-:-:S02]  /*6210*/  IMAD R43, R43, UR6, RZ ;  /* 0x000000062b2b7c24 */ /* 0x000fc4000f8e02ff */
[----:B----4-:R-:W-:Y:S02]  /*6220*/  IMAD R9, R9, UR6, RZ ;  /* 0x0000000609097c24 */ /* 0x010fe4000f8e02ff */
[----:B---3--:R-:W-:-:S05]  /*6230*/  IMAD R45, R45, UR6, RZ ;  /* 0x000000062d2d7c24 */ /* 0x008fca000f8e02ff */
[----:B------:R0:W-:Y:S02]  /*6240*/  STL [R1+0x14], R45 ;  /* 0x0000142d01007387 */ /* 0x0001e40000100800 */
[----:B0-----:R-:W-:Y:S02]  /*6250*/  IMAD R45, R60, UR6, RZ ;  /* 0x000000063c2d7c24 */ /* 0x001fe4000f8e02ff */
[----:B------:R-:W-:-:S03]  /*6260*/  IMAD R60, R38, UR6, RZ ;  /* 0x00000006263c7c24 */ /* 0x000fc6000f8e02ff */
[----:B------:R0:W-:Y:S01]  /*6270*/  STL [R1], R45 ;  /* 0x0000002d01007387 */ /* 0x0001e20000100800 */
[----:B------:R-:W-:Y:S01]  /*6280*/  IMAD R38, R3, UR6, RZ ;  /* 0x0000000603267c24 */ /* 0x000fe2000f8e02ff */
[-C--:B------:R-:W-:Y:S02]  /*6290*/  LEA R3, P6, R10, R2.reuse, 0x1 ;  /* 0x000000020a037211 */ /* 0x080fe400078c08ff */
[----:B0-----:R-:W-:-:S05]  /*62a0*/  LEA R45, P0, R9, R2, 0x1 ;  /* 0x00000002092d7211 */ /* 0x001fca00078008ff */
[----:B------:R0:W-:Y:S04]  /*62b0*/  STL [R1+0x152c], R45 ;  /* 0x00152c2d01007387 */ /* 0x0001e80000100800 */
[----:B------:R1:W-:Y:S01]  /*62c0*/  STL [R1+0x1530], R3 ;  /* 0x0015300301007387 */ /* 0x0003e20000100800 */
[-C--:B0-----:R-:W-:Y:S02]  /*62d0*/  LEA R45, P5, R11, R2.reuse, 0x1 ;  /* 0x000000020b2d7211 */ /* 0x081fe400078a08ff */
[----:B-1----:R-:W-:-:S03]  /*62e0*/  LEA R3, P3, R12, R2, 0x1 ;  /* 0x000000020c037211 */ /* 0x002fc600078608ff */
[----:B------:R0:W-:Y:S04]  /*62f0*/  STL [R1+0x1534], R45 ;  /* 0x0015342d01007387 */ /* 0x0001e80000100800 */
[----:B------:R1:W-:Y:S01]  /*6300*/  STL [R1+0x1538], R3 ;  /* 0x0015380301007387 */ /* 0x0003e20000100800 */
[-C--:B0-----:R-:W-:Y:S02]  /*6310*/  LEA R45, P2, R13, R2.reuse, 0x1 ;  /* 0x000000020d2d7211 */ /* 0x081fe400078408ff */
[----:B-1----:R-:W-:-:S03]  /*6320*/  LEA R3, P4, R14, R2, 0x1 ;  /* 0x000000020e037211 */ /* 0x002fc600078808ff */
[----:B------:R0:W-:Y:S04]  /*6330*/  STL [R1+0x153c], R45 ;  /* 0x00153c2d01007387 */ /* 0x0001e80000100800 */
[----:B------:R1:W-:Y:S01]  /*6340*/  STL [R1+0x1540], R3 ;  /* 0x0015400301007387 */ /* 0x0003e20000100800 */
[----:B0-----:R-:W-:Y:S02]  /*6350*/  LEA R45, P1, R15, R2, 0x1 ;  /* 0x000000020f2d7211 */ /* 0x001fe400078208ff */
[----:B-1----:R-:W-:-:S03]  /*6360*/  LEA.HI.X.SX32 R3, R9, R5, 0x1, P0 ;  /* 0x0000000509037211 */ /* 0x002fc600000f0eff */
[----:B------:R0:W-:Y:S01]  /*6370*/  STL [R1+0x1544], R45 ;  /* 0x0015442d01007387 */ /* 0x0001e20000100800 */
[----:B------:R-:W-:-:S03]  /*6380*/  LEA.HI.X.SX32 R9, R10, R5, 0x1, P6 ;  /* 0x000000050a097211 */ /* 0x000fc600030f0eff */
[----:B------:R1:W-:Y:S01]  /*6390*/  STL [R1+0x1524], R3 ;  /* 0x0015240301007387 */ /* 0x0003e20000100800 */
[----:B------:R-:W-:Y:S02]  /*63a0*/  LEA.HI.X.SX32 R10, R11, R5, 0x1, P5 ;  /* 0x000000050b0a7211 */ /* 0x000fe400028f0eff */
[-C--:B0-----:R-:W-:Y:S02]  /*63b0*/  LEA R45, P0, R16, R2.reuse, 0x1 ;  /* 0x00000002102d7211 */ /* 0x081fe400078008ff */
[----:B-1----:R-:W-:-:S03]  /*63c0*/  LEA R3, P6, R17, R2, 0x1 ;  /* 0x0000000211037211 */ /* 0x002fc600078c08ff */
[----:B------:R-:W-:Y:S04]  /*63d0*/  STL [R1+0x1528], R45 ;  /* 0x0015282d01007387 */ /* 0x000fe80000100800 */
[----:B------:R0:W-:Y:S04]  /*63e0*/  STL [R1+0x1514], R9 ;  /* 0x0015140901007387 */ /* 0x0001e80000100800 */
[----:B------:R1:W-:Y:S01]  /*63f0*/  STL [R1+0x1518], R3 ;  /* 0x0015180301007387 */ /* 0x0003e20000100800 */
[----:B0-----:R-:W-:-:S03]  /*6400*/  LEA R9, P5, R30, R2, 0x1 ;  /* 0x000000021e097211 */ /* 0x001fc600078a08ff */
[----:B------:R-:W-:Y:S01]  /*6410*/  STL [R1+0x150c], R10 ;  /* 0x00150c0a01007387 */ /* 0x000fe20000100800 */
[----:B-1----:R-:W-:-:S03]  /*6420*/  LEA.HI.X.SX32 R3, R12, R5, 0x1, P3 ;  /* 0x000000050c037211 */ /* 0x002fc600018f0eff */
[----:B------:R-:W2:Y:S04]  /*6430*/  LDL.LU R12, [R1+0x1c] ;  /* 0x00001c00010c7983 */ /* 0x000ea80000300800 */
[----:B------:R0:W-:Y:S04]  /*6440*/  STL [R1+0x1510], R9 ;  /* 0x0015100901007387 */ /* 0x0001e80000100800 */
[----:B------:R1:W-:Y:S04]  /*6450*/  STL [R1+0x1504], R3 ;  /* 0x0015040301007387 */ /* 0x0003e80000100800 */
[----:B------:R-:W3:Y:S01]  /*6460*/  LDL.LU R11, [R1+0x20] ;  /* 0x00002000010b7983 */ /* 0x000ee20000300800 */
[----:B0-----:R-:W-:-:S02]  /*6470*/  LEA R9, P3, R31, R2, 0x1 ;  /* 0x000000021f097211 */ /* 0x001fc400078608ff */
[----:B-1----:R-:W-:-:S03]  /*6480*/  LEA.HI.X.SX32 R3, R13, R5, 0x1, P2 ;  /* 0x000000050d037211 */ /* 0x002fc600010f0eff */
[----:B------:R0:W-:Y:S04]  /*6490*/  STL [R1+0x1508], R9 ;  /* 0x0015080901007387 */ /* 0x0001e80000100800 */
[----:B------:R-:W4:Y:S04]  /*64a0*/  LDL.LU R13, [R1+0x10] ;  /* 0x00001000010d7983 */ /* 0x000f280000300800 */
[----:B------:R-:W3:Y:S04]  /*64b0*/  LDL.LU R10, [R1+0x18] ;  /* 0x00001800010a7983 */ /* 0x000ee80000300800 */
[----:B------:R1:W-:Y:S01]  /*64c0*/  STL [R1+0x14fc], R3 ;  /* 0x0014fc0301007387 */ /* 0x0003e20000100800 */
[----:B------:R-:W-:-:S03]  /*64d0*/  LEA.HI.X.SX32 R45, R14, R5, 0x1, P4 ;  /* 0x000000050e2d7211 */ /* 0x000fc600020f0eff */
[----:B0-----:R-:W3:Y:S01]  /*64e0*/  LDL.LU R9, [R1+0x14] ;  /* 0x0000140001097983 */ /* 0x001ee20000300800 */
[----:B-1----:R-:W-:-:S05]  /*64f0*/  LEA R3, P2, R32, R2, 0x1 ;  /* 0x0000000220037211 */ /* 0x002fca00078408ff */
[----:B------:R0:W-:Y:S04]  /*6500*/  STL [R1+0x1500], R3 ;  /* 0x0015000301007387 */ /* 0x0001e80000100800 */
[----:B------:R-:W2:Y:S04]  /*6510*/  LDL.LU R14, [R1+0xc] ;  /* 0x00000c00010e7983 */ /* 0x000ea80000300800 */
[----:B0-----:R-:W3:Y:S04]  /*6520*/  LDL.LU R3, [R1] ;  /* 0x0000000001037983 */ /* 0x001ee80000300800 */
[----:B------:R0:W-:Y:S02]  /*6530*/  STL [R1+0x14f4], R45 ;  /* 0x0014f42d01007387 */ /* 0x0001e40000100800 */
[----:B0-----:R-:W-:-:S05]  /*6540*/  LEA R45, P4, R36, R2, 0x1 ;  /* 0x00000002242d7211 */ /* 0x001fca00078808ff */
[----:B------:R0:W-:Y:S02]  /*6550*/  STL [R1+0x14f8], R45 ;  /* 0x0014f82d01007387 */ /* 0x0001e40000100800 */
[----:B0-----:R-:W-:Y:S02]  /*6560*/  LEA.HI.X.SX32 R45, R15, R5, 0x1, P1 ;  /* 0x000000050f2d7211 */ /* 0x001fe400008f0eff */
[----:B------:R-:W4:Y:S04]  /*6570*/  LDL.LU R15, [R1+0x8] ;  /* 0x00000800010f7983 */ /* 0x000f280000300800 */
[----:B------:R0:W-:Y:S02]  /*6580*/  STL [R1+0x14ec], R45 ;  /* 0x0014ec2d01007387 */ /* 0x0001e40000100800 */
[----:B0-----:R-:W-:-:S05]  /*6590*/  LEA R45, P1, R39, R2, 0x1 ;  /* 0x00000002272d7211 */ /* 0x001fca00078208ff */
[----:B------:R0:W-:Y:S02]  /*65a0*/  STL [R1+0x14f0], R45 ;  /* 0x0014f02d01007387 */ /* 0x0001e40000100800 */
[----:B0-----:R-:W-:Y:S02]  /*65b0*/  LEA.HI.X.SX32 R45, R16, R5, 0x1, P0 ;  /* 0x00000005102d7211 */ /* 0x001fe400000f0eff */
[----:B------:R-:W2:Y:S04]  /*65c0*/  LDL.LU R16, [R1+0x4] ;  /* 0x0000040001107983 */ /* 0x000ea80000300800 */
[----:B------:R0:W-:Y:S02]  /*65d0*/  STL [R1+0x14e4], R45 ;  /* 0x0014e42d01007387 */ /* 0x0001e40000100800 */
[----:B0-----:R-:W-:-:S05]  /*65e0*/  LEA R45, P0, R43, R2, 0x1 ;  /* 0x000000022b2d7211 */ /* 0x001fca00078008ff */
[----:B------:R0:W-:Y:S04]  /*65f0*/  STL [R1+0x14e8], R45 ;  /* 0x0014e82d01007387 */ /* 0x0001e80000100800 */
[----:B0-----:R-:W3:Y:S01]  /*6600*/  LDL.LU R45, [R1+0x1578] ;  /* 0x00157800012d7983 */ /* 0x001ee20000300800 */
[----:B------:R-:W-:Y:S01]  /*6610*/  LEA.HI.X.SX32 R17, R17, R5, 0x1, P6 ;  /* 0x0000000511117211 */ /* 0x000fe200030f0eff */
[----:B------:R-:W-:-:S04]  /*6620*/  IMAD R48, R48, UR6, RZ ;  /* 0x0000000630307c24 */ /* 0x000fc8000f8e02ff */
[----:B------:R3:W-:Y:S01]  /*6630*/  STL [R1+0x14dc], R17 ;  /* 0x0014dc1101007387 */ /* 0x0007e20000100800 */
[----:B------:R-:W-:Y:S01]  /*6640*/  LEA.HI.X.SX32 R30, R30, R5, 0x1, P5 ;  /* 0x000000051e1e7211 */ /* 0x000fe200028f0eff */
[----:B------:R-:W-:Y:S02]  /*6650*/  IMAD R52, R52, UR6, RZ ;  /* 0x0000000634347c24 */ /* 0x000fe4000f8e02ff */
[----:B------:R-:W-:Y:S02]  /*6660*/  IMAD R54, R54, UR6, RZ ;  /* 0x0000000636367c24 */ /* 0x000fe4000f8e02ff */
[----:B------:R-:W-:Y:S02]  /*6670*/  IMAD R61, R61, UR6, RZ ;  /* 0x000000063d3d7c24 */ /* 0x000fe4000f8e02ff */
[----:B------:R-:W-:Y:S02]  /*6680*/  IMAD R59, R59, UR6, RZ ;  /* 0x000000063b3b7c24 */ /* 0x000fe4000f8e02ff */
[----:B------:R-:W-:-:S02]  /*6690*/  IMAD R18, R18, UR6, RZ ;  /* 0x0000000612127c24 */ /* 0x000fc4000f8e02ff */
[----:B------:R-:W-:Y:S02]  /*66a0*/  IMAD R19, R19, UR6, RZ ;  /* 0x0000000613137c24 */ /* 0x000fe4000f8e02ff */
        /* <DEDUP_REMOVED lines=30> */
[----:B------:R-:W-:Y:S01]  /*6890*/  IMAD R6, R6, UR7, RZ ;  /* 0x0000000706067c24 */ /* 0x000fe2000f8e02ff */
[----:B---3--:R-:W-:-:S05]  /*68a0*/  LEA R17, P6, R45, R2, 0x1 ;  /* 0x000000022d117211 */ /* 0x008fca00078c08ff */
[----:B------:R0:W-:Y:S04]  /*68b0*/  STL [R1+0x14e0], R17 ;  /* 0x0014e01101007387 */ /* 0x0001e80000100800 */
[----:B------:R1:W-:Y:S01]  /*68c0*/  STL [R1+0x14d4], R30 ;  /* 0x0014d41e01007387 */ /* 0x0003e20000100800 */
[----:B0-----:R-:W-:Y:S02]  /*68d0*/  LEA R17, P5, R48, R2, 0x1 ;  /* 0x0000000230117211 */ /* 0x001fe400078a08ff */
[----:B-1----:R-:W-:-:S03]  /*68e0*/  LEA.HI.X.SX32 R30, R31, R5, 0x1, P3 ;  /* 0x000000051f1e7211 */ /* 0x002fc600018f0eff */
[----:B------:R0:W-:Y:S01]  /*68f0*/  STL [R1+0x14d8], R17 ;  /* 0x0014d81101007387 */ /* 0x0001e20000100800 */
[----:B------:R-:W-:-:S03]  /*6900*/  LEA.HI.X.SX32 R31, R32, R5, 0x1, P2 ;  /* 0x00000005201f7211 */ /* 0x000fc600010f0eff */
[----:B------:R1:W-:Y:S01]  /*6910*/  STL [R1+0x14cc], R30 ;  /* 0x0014cc1e01007387 */ /* 0x0003e20000100800 */
[-C--:B0-----:R-:W-:Y:S02]  /*6920*/  LEA R17, P3, R52, R2.reuse, 0x1 ;  /* 0x0000000234117211 */ /* 0x081fe400078608ff */
[----:B-1----:R-:W-:-:S03]  /*6930*/  LEA R30, P2, R54, R2, 0x1 ;  /* 0x00000002361e7211 */ /* 0x002fc600078408ff */
[----:B------:R0:W-:Y:S04]  /*6940*/  STL [R1+0x14d0], R17 ;  /* 0x0014d01101007387 */ /* 0x0001e80000100800 */
[----:B------:R2:W-:Y:S01]  /*6950*/  STL [R1+0x14c0], R31 ;  /* 0x0014c01f01007387 */ /* 0x0005e20000100800 */
[----:B0-----:R-:W-:-:S03]  /*6960*/  LEA.HI.X.SX32 R17, R36, R5, 0x1, P4 ;  /* 0x0000000524117211 */ /* 0x001fc600020f0eff */
[----:B------:R0:W-:Y:S01]  /*6970*/  STL [R1+0x14c4], R30 ;  /* 0x0014c41e01007387 */ /* 0x0001e20000100800 */
[----:B--2---:R-:W-:-:S03]  /*6980*/  LEA R31, P4, R16, R2, 0x1 ;  /* 0x00000002101f7211 */ /* 0x004fc600078808ff */
[----:B------:R4:W-:Y:S01]  /*6990*/  STL [R1+0x14b8], R17 ;  /* 0x0014b81101007387 */ /* 0x0009e20000100800 */
[----:B0-----:R-:W-:-:S03]  /*69a0*/  LEA.HI.X.SX32 R30, R39, R5, 0x1, P1 ;  /* 0x00000005271e7211 */ /* 0x001fc600008f0eff */
[----:B------:R0:W-:Y:S01]  /*69b0*/  STL [R1+0x14bc], R31 ;  /* 0x0014bc1f01007387 */ /* 0x0001e20000100800 */
[----:B----4-:R-:W-:-:S03]  /*69c0*/  LEA R17, P1, R15, R2, 0x1 ;  /* 0x000000020f117211 */ /* 0x010fc600078208ff */
[----:B------:R1:W-:Y:S04]  /*69d0*/  STL [R1+0x14b0], R30 ;  /* 0x0014b01e01007387 */ /* 0x0003e80000100800 */
[----:B------:R2:W-:Y:S01]  /*69e0*/  STL [R1+0x14b4], R17 ;  /* 0x0014b41101007387 */ /* 0x0005e20000100800 */
[----:B0-----:R-:W-:Y:S02]  /*69f0*/  LEA.HI.X.SX32 R31, R43, R5, 0x1, P0 ;  /* 0x000000052b1f7211 */ /* 0x001fe400000f0eff */
[----:B-1----:R-:W-:-:S03]  /*6a00*/  LEA R30, P0, R14, R2, 0x1 ;  /* 0x000000020e1e7211 */ /* 0x002fc600078008ff */
[----:B------:R0:W-:Y:S01]  /*6a10*/  STL [R1+0x14a8], R31 ;  /* 0x0014a81f01007387 */ /* 0x0001e20000100800 */
[----:B--2---:R-:W-:-:S03]  /*6a20*/  LEA.HI.X.SX32 R17, R45, R5, 0x1, P6 ;  /* 0x000000052d117211 */ /* 0x004fc600030f0eff */
[----:B------:R1:W-:Y:S04]  /*6a30*/  STL [R1+0x14ac], R30 ;  /* 0x0014ac1e01007387 */ /* 0x0003e80000100800 */
[----:B------:R2:W-:Y:S01]  /*6a40*/  STL [R1+0x149c], R17 ;  /* 0x00149c1101007387 */ /* 0x0005e20000100800 */
[----:B0-----:R-:W-:Y:S02]  /*6a50*/  LEA R31, P6, R13, R2, 0x1 ;  /* 0x000000020d1f7211 */ /* 0x001fe400078c08ff */
[----:B-1----:R-:W-:-:S03]  /*6a60*/  LEA.HI.X.SX32 R30, R48, R5, 0x1, P5 ;  /* 0x00000005301e7211 */ /* 0x002fc600028f0eff */
[----:B------:R0:W-:Y:S01]  /*6a70*/  STL [R1+0x14a0], R31 ;  /* 0x0014a01f01007387 */ /* 0x0001e20000100800 */
[----:B--2---:R-:W-:-:S03]  /*6a80*/  LEA R17, P5, R12, R2, 0x1 ;  /* 0x000000020c117211 */ /* 0x004fc600078a08ff */
        /* <DEDUP_REMOVED lines=8> */
[-C--:B0-----:R-:W-:Y:S02]  /*6b10*/  LEA R31, P2, R10, R2.reuse, 0x1 ;  /* 0x000000020a1f7211 */ /* 0x081fe400078408ff */
[-C--:B-1----:R-:W-:Y:S02]  /*6b20*/  LEA.HI.X.SX32 R30, R16, R5.reuse, 0x1, P4 ;  /* 0x00000005101e7211 */ /* 0x082fe400020f0eff */
[----:B------:R-:W-:Y:S02]  /*6b30*/  LEA.HI.X.SX32 R16, R15, R5, 0x1, P1 ;  /* 0x000000050f107211 */ /* 0x000fe400008f0eff */
[-C--:B--2---:R-:W-:Y:S01]  /*6b40*/  LEA R17, P4, R9, R2.reuse, 0x1 ;  /* 0x0000000209117211 */ /* 0x084fe200078808ff */
[----:B------:R-:W-:Y:S01]  /*6b50*/  STL [R1+0x137c], R31 ;  /* 0x00137c1f01007387 */ /* 0x000fe20000100800 */
[----:B------:R-:W-:-:S02]  /*6b60*/  LEA R15, P1, R3, R2, 0x1 ;  /* 0x00000002030f7211 */ /* 0x000fc400078208ff */
[----:B------:R-:W-:Y:S01]  /*6b70*/  LEA.HI.X.SX32 R14, R14, R5, 0x1, P0 ;  /* 0x000000050e0e7211 */ /* 0x000fe200000f0eff */
[----:B------:R-:W-:Y:S04]  /*6b80*/  STL [R1+0x135c], R30 ;  /* 0x00135c1e01007387 */ /* 0x000fe80000100800 */
[----:B------:R-:W-:Y:S04]  /*6b90*/  STL [R1+0x1384], R17 ;  /* 0x0013841101007387 */ /* 0x000fe80000100800 */
[----:B------:R0:W-:Y:S04]  /*6ba0*/  STL [R1+0x1360], R16 ;  /* 0x0013601001007387 */ /* 0x0001e80000100800 */
[----:B------:R1:W-:Y:S04]  /*6bb0*/  STL [R1+0x138c], R15 ;  /* 0x00138c0f01007387 */ /* 0x0003e80000100800 */
[----:B------:R2:W-:Y:S01]  /*6bc0*/  STL [R1+0x1364], R14 ;  /* 0x0013640e01007387 */ /* 0x0005e20000100800 */
[----:B0-----:R-:W-:-:S02]  /*6bd0*/  LEA R16, P0, R61, R2, 0x1 ;  /* 0x000000023d107211 */ /* 0x001fc400078008ff */
[-C--:B-1----:R-:W-:Y:S02]  /*6be0*/  LEA.HI.X.SX32 R15, R13, R5.reuse, 0x1, P6 ;  /* 0x000000050d0f7211 */ /* 0x082fe400030f0eff */
[-C--:B------:R-:W-:Y:S02]  /*6bf0*/  LEA.HI.X.SX32 R13, R12, R5.reuse, 0x1, P5 ;  /* 0x000000050c0d7211 */ /* 0x080fe400028f0eff */
[-C--:B--2---:R-:W-:Y:S01]  /*6c00*/  LEA R14, P6, R59, R2.reuse, 0x1 ;  /* 0x000000023b0e7211 */ /* 0x084fe200078c08ff */
[----:B------:R-:W-:Y:S01]  /*6c10*/  STL [R1+0x1394], R16 ;  /* 0x0013941001007387 */ /* 0x000fe20000100800 */
[-C--:B------:R-:W-:Y:S02]  /*6c20*/  LEA R12, P5, R18, R2.reuse, 0x1 ;  /* 0x00000002120c7211 */ /* 0x080fe400078a08ff */
        /* <DEDUP_REMOVED lines=62> */
[----:B------:R-:W-:Y:S01]  /*7010*/  STL [R1+0x13e0], R10 ;  /* 0x0013e00a01007387 */ /* 0x000fe20000100800 */
[-C--:B--2---:R-:W-:Y:S02]  /*7020*/  LEA.HI.X.SX32 R3, R0, R5.reuse, 0x1, P2 ;  /* 0x0000000500037211 */ /* 0x084fe400010f0eff */
[----:B------:R-:W-:Y:S01]  /*7030*/  LEA R0, P2, R40, R2, 0x1 ;  /* 0x0000000228007211 */ /* 0x000fe200078408ff */
[----:B------:R-:W-:Y:S01]  /*7040*/  STL [R1+0x141c], R9 ;  /* 0x00141c0901007387 */ /* 0x000fe20000100800 */
[----:B------:R-:W-:-:S03]  /*7050*/  LEA.HI.X.SX32 R4, R4, R5, 0x1, P4 ;  /* 0x0000000504047211 */ /* 0x000fc600020f0eff */
[----:B------:R0:W-:Y:S04]  /*7060*/  STL [R1+0x13e8], R3 ;  /* 0x0013e80301007387 */ /* 0x0001e80000100800 */
[----:B------:R1:W-:Y:S01]  /*7070*/  STL [R1+0x1424], R0 ;  /* 0x0014240001007387 */ /* 0x0003e20000100800 */
[----:B0-----:R-:W-:-:S03]  /*7080*/  LEA R3, P4, R41, R2, 0x1 ;  /* 0x0000000229037211 */ /* 0x001fc600078808ff */
[----:B------:R0:W-:Y:S01]  /*7090*/  STL [R1+0x13f0], R4 ;  /* 0x0013f00401007387 */ /* 0x0001e20000100800 */
[----:B-1----:R-:W-:-:S03]  /*70a0*/  LEA.HI.X.SX32 R0, R27, R5, 0x1, P1 ;  /* 0x000000051b007211 */ /* 0x002fc600008f0eff */
        /* <DEDUP_REMOVED lines=42> */
[----:B------:R-:W2:Y:S04]  /*7350*/  LDL.LU R13, [R1+0x44] ;  /* 0x00004400010d7983 */ /* 0x000ea80000300800 */
[----:B------:R1:W-:Y:S01]  /*7360*/  STL [R1+0x1448], R3 ;  /* 0x0014480301007387 */ /* 0x0003e20000100800 */
[----:B0-----:R-:W-:-:S03]  /*7370*/  LEA.HI.X.SX32 R4, R49, R5, 0x1, P3 ;  /* 0x0000000531047211 */ /* 0x001fc600018f0eff */
[----:B------:R0:W-:Y:S01]  /*7380*/  STL [R1+0x1480], R0 ;  /* 0x0014800001007387 */ /* 0x0001e20000100800 */
[----:B-1----:R-:W-:-:S03]  /*7390*/  LEA R3, P3, R35, R2, 0x1 ;  /* 0x0000000223037211 */ /* 0x002fc600078608ff */
[----:B------:R1:W-:Y:S01]  /*73a0*/  STL [R1+0x1450], R4 ;  /* 0x0014500401007387 */ /* 0x0003e20000100800 */
[----:B0-----:R-:W-:-:S03]  /*73b0*/  LEA.HI.X.SX32 R0, R50, R5, 0x1, P2 ;  /* 0x0000000532007211 */ /* 0x001fc600010f0eff */
[----:B------:R-:W3:Y:S04]  /*73c0*/  LDL.LU R12, [R1+0x48] ;  /* 0x00004800010c7983 */ /* 0x000ee80000300800 */
[----:B------:R-:W-:Y:S01]  /*73d0*/  STL [R1+0x1484], R3 ;  /* 0x0014840301007387 */ /* 0x000fe20000100800 */
[----:B-1----:R-:W-:-:S03]  /*73e0*/  LEA R4, P2, R55, R2, 0x1 ;  /* 0x0000000237047211 */ /* 0x002fc600078408ff */
[----:B------:R0:W-:Y:S04]  /*73f0*/  STL [R1+0x1458], R0 ;  /* 0x0014580001007387 */ /* 0x0001e80000100800 */
[----:B------:R1:W-:Y:S01]  /*7400*/  STL [R1+0x1488], R4 ;  /* 0x0014880401007387 */ /* 0x0003e20000100800 */
[-C--:B0-----:R-:W-:Y:S02]  /*7410*/  LEA.HI.X.SX32 R0, R51, R5.reuse, 0x1, P4 ;  /* 0x0000000533007211 */ /* 0x081fe400020f0eff */
[-C--:B------:R-:W-:Y:S02]  /*7420*/  LEA R3, P4, R37, R2.reuse, 0x1 ;  /* 0x0000000225037211 */ /* 0x080fe400078808ff */
[----:B-1----:R-:W-:Y:S01]  /*7430*/  LEA.HI.X.SX32 R4, R53, R5, 0x1, P1 ;  /* 0x0000000535047211 */ /* 0x002fe200008f0eff */
[----:B------:R0:W-:Y:S04]  /*7440*/  STL [R1+0x1460], R0 ;  /* 0x0014600001007387 */ /* 0x0001e80000100800 */
[----:B------:R1:W-:Y:S01]  /*7450*/  STL [R1+0x148c], R3 ;  /* 0x00148c0301007387 */ /* 0x0003e20000100800 */
[----:B0-----:R-:W-:-:S03]  /*7460*/  LEA R0, P1, R60, R2, 0x1 ;  /* 0x000000023c007211 */ /* 0x001fc600078208ff */
[----:B------:R-:W-:Y:S01]  /*7470*/  STL [R1+0x1468], R4 ;  /* 0x0014680401007387 */ /* 0x000fe20000100800 */
[----:B-1----:R-:W-:-:S03]  /*7480*/  LEA.HI.X.SX32 R3, R57, R5, 0x1, P0 ;  /* 0x0000000539037211 */ /* 0x002fc600000f0eff */
[----:B------:R0:W-:Y:S04]  /*7490*/  STL [R1+0x1490], R0 ;  /* 0x0014900001007387 */ /* 0x0001e80000100800 */
[----:B------:R1:W-:Y:S04]  /*74a0*/  STL [R1+0x1470], R3 ;  /* 0x0014700301007387 */ /* 0x0003e80000100800 */
[----:B------:R-:W4:Y:S01]  /*74b0*/  LDL.LU R11, [R1+0x78] ;  /* 0x00007800010b7983 */ /* 0x000f220000300800 */
[----:B0-----:R-:W-:Y:S02]  /*74c0*/  LEA.HI.X.SX32 R0, R58, R5, 0x1, P6 ;  /* 0x000000053a007211 */ /* 0x001fe400030f0eff */
[----:B------:R-:W-:-:S02]  /*74d0*/  LEA R2, P6, R38, R2, 0x1 ;  /* 0x0000000226027211 */ /* 0x000fc400078c08ff */
[----:B------:R-:W-:Y:S01]  /*74e0*/  LEA R26, P0, R6, UR10, 0x1 ;  /* 0x0000000a061a7c11 */ /* 0x000fe2000f8008ff */
[----:B------:R0:W-:Y:S01]  /*74f0*/  STL [R1+0x1478], R0 ;  /* 0x0014780001007387 */ /* 0x0001e20000100800 */
[-C--:B------:R-:W-:Y:S01]  /*7500*/  LEA.HI.X.SX32 R4, R60, R5.reuse, 0x1, P1 ;  /* 0x000000053c047211 */ /* 0x080fe200008f0eff */
[----:B-1----:R-:W1:Y:S02]  /*7510*/  LDC R3, c[0x0][0x238] ;  /* 0x00008e00ff037b82 */ /* 0x002e640000000800 */
[----:B------:R0:W-:Y:S04]  /*7520*/  STL [R1+0x1350], R2 ;  /* 0x0013500201007387 */ /* 0x0001e80000100800 */
[----:B------:R-:W4:Y:S01]  /*7530*/  LDL.LU R9, [R1+0x74] ;  /* 0x0000740001097983 */ /* 0x000f220000300800 */
[----:B0-----:R-:W-:-:S05]  /*7540*/  LEA.HI.X.SX32 R0, R56, R5, 0x1, P5 ;  /* 0x0000000538007211 */ /* 0x001fca00028f0eff */
[----:B------:R0:W-:Y:S01]  /*7550*/  STL [R1+0x133c], R0 ;  /* 0x00133c0001007387 */ /* 0x0001e20000100800 */
[----:B------:R-:W-:Y:S02]  /*7560*/  LEA.HI.X.SX32 R27, R6, UR11, 0x1, P0 ;  /* 0x0000000b061b7c11 */ /* 0x000fe400080f0eff */
[-C--:B------:R-:W-:Y:S02]  /*7570*/  LEA.HI.X.SX32 R2, R55, R5.reuse, 0x1, P2 ;  /* 0x0000000537027211 */ /* 0x080fe400010f0eff */
[----:B0-----:R-:W-:-:S05]  /*7580*/  LEA.HI.X.SX32 R0, R35, R5, 0x1, P3 ;  /* 0x0000000523007211 */ /* 0x001fca00018f0eff */
[----:B------:R0:W-:Y:S04]  /*7590*/  STL [R1+0x1340], R0 ;  /* 0x0013400001007387 */ /* 0x0001e80000100800 */
[----:B------:R-:W-:Y:S01]  /*75a0*/  STL.64 [R1+0x820], R26 ;  /* 0x0008201a01007387 */ /* 0x000fe20000100a00 */
[----:B0-----:R-:W-:-:S03]  /*75b0*/  LEA.HI.X.SX32 R0, R37, R5, 0x1, P4 ;  /* 0x0000000525007211 */ /* 0x001fc600020f0eff */
[----:B------:R-:W-:Y:S04]  /*75c0*/  STL [R1+0x1344], R2 ;  /* 0x0013440201007387 */ /* 0x000fe80000100800 */
[----:B------:R0:W-:Y:S04]  /*75d0*/  STL [R1+0x1348], R0 ;  /* 0x0013480001007387 */ /* 0x0001e80000100800 */
[----:B------:R-:W4:Y:S01]  /*75e0*/  LDL.LU R60, [R1+0x1574] ;  /* 0x00157400013c7983 */ /* 0x000f220000300800 */
[----:B------:R-:W-:Y:S02]  /*75f0*/  IMAD R7, R7, UR7, RZ ;  /* 0x0000000707077c24 */ /* 0x000fe4000f8e02ff */
[----:B------:R-:W-:Y:S01]  /*7600*/  IMAD R8, R8, UR7, RZ ;  /* 0x0000000708087c24 */ /* 0x000fe2000f8e02ff */
[----:B0-----:R-:W-:Y:S01]  /*7610*/  LEA.HI.X.SX32 R0, R38, R5, 0x1, P6 ;  /* 0x0000000526007211 */ /* 0x001fe200030f0eff */
[----:B-1----:R-:W-:Y:S01]  /*7620*/  IMAD R10, R3, 0x1f, RZ ;  /* 0x0000001f030a7824 */ /* 0x002fe200078e02ff */
[----:B------:R-:W-:Y:S01]  /*7630*/  LEA R24, P0, R7, UR10, 0x1 ;  /* 0x0000000a07187c11 */ /* 0x000fe2000f8008ff */
[----:B------:R0:W-:Y:S01]  /*7640*/  STL [R1+0x134c], R4 ;  /* 0x00134c0401007387 */ /* 0x0001e20000100800 */
[----:B------:R-:W-:-:S03]  /*7650*/  LEA R22, P1, R8, UR10, 0x1 ;  /* 0x0000000a08167c11 */ /* 0x000fc6000f8208ff */
[----:B------:R-:W-:Y:S01]  /*7660*/  STL [R1+0xb78], R0 ;  /* 0x000b780001007387 */ /* 0x000fe20000100800 */
[----:B------:R-:W-:Y:S01]  /*7670*/  IMAD.WIDE R2, R10, 0x2, R26 ;  /* 0x000000020a027825 */ /* 0x000fe200078e021a */
[----:B------:R-:W-:Y:S02]  /*7680*/  LEA.HI.X.SX32 R25, R7, UR11, 0x1, P0 ;  /* 0x0000000b07197c11 */ /* 0x000fe400080f0eff */
[----:B------:R-:W-:Y:S02]  /*7690*/  LEA.HI.X.SX32 R23, R8, UR11, 0x1, P1 ;  /* 0x0000000b08177c11 */ /* 0x000fe400088f0eff */
[----:B------:R-:W-:Y:S01]  /*76a0*/  STL [R1+0xb80], R2 ;  /* 0x000b800201007387 */ /* 0x000fe20000100800 */
[----:B0-----:R-:W-:-:S03]  /*76b0*/  IMAD.WIDE R4, R10, 0x2, R24 ;  /* 0x000000020a047825 */ /* 0x001fc600078e0218 */
[----:B------:R0:W-:Y:S04]  /*76c0*/  STL [R1+0xb7c], R3 ;  /* 0x000b7c0301007387 */ /* 0x0001e80000100800 */
[----:B------:R-:W-:Y:S04]  /*76d0*/  STL.64 [R1+0x818], R24 ;  /* 0x0008181801007387 */ /* 0x000fe80000100a00 */
[----:B------:R-:W-:Y:S01]  /*76e0*/  STL.64 [R1+0x810], R22 ;  /* 0x0008101601007387 */ /* 0x000fe20000100a00 */
[----:B0-----:R-:W-:-:S03]  /*76f0*/  IMAD.WIDE R2, R10, 0x2, R22 ;  /* 0x000000020a027825 */ /* 0x001fc600078e0216 */
[----:B------:R-:W-:Y:S04]  /*7700*/  STL [R1+0xb88], R4 ;  /* 0x000b880401007387 */ /* 0x000fe80000100800 */
[----:B------:R0:W-:Y:S04]  /*7710*/  STL [R1+0xb84], R5 ;  /* 0x000b840501007387 */ /* 0x0001e80000100800 */
[----:B------:R-:W-:Y:S04]  /*7720*/  STL [R1+0xb90], R2 ;  /* 0x000b900201007387 */ /* 0x000fe80000100800 */
[----:B------:R1:W-:Y:S01]  /*7730*/  STL [R1+0xb8c], R3 ;  /* 0x000b8c0301007387 */ /* 0x0003e20000100800 */
[----:B--2---:R-:W-:-:S05]  /*7740*/  IMAD R0, R13, UR7, RZ ;  /* 0x000000070d007c24 */ /* 0x004fca000f8e02ff */
[----:B------:R-:W-:-:S04]  /*7750*/  LEA R20, P0, R0, UR10, 0x1 ;  /* 0x0000000a00147c11 */ /* 0x000fc8000f8008ff */
[----:B------:R-:W-:Y:S01]  /*7760*/  LEA.HI.X.SX32 R21, R0, UR11, 0x1, P0 ;  /* 0x0000000b00157c11 */ /* 0x000fe200080f0eff */
[----:B---3--:R-:W-:Y:S02]  /*7770*/  IMAD R6, R12, UR7, RZ ;  /* 0x000000070c067c24 */ /* 0x008fe4000f8e02ff */
[----:B------:R-:W2:Y:S03]  /*7780*/  LDC R12, c[0x0][0x238] ;  /* 0x00008e00ff0c7b82 */ /* 0x000ea60000000800 */
[----:B------:R-:W-:-:S04]  /*7790*/  LEA R18, P1, R6, UR10, 0x1 ;  /* 0x0000000a06127c11 */ /* 0x000fc8000f8208ff */
[----:B------:R-:W-:Y:S01]  /*77a0*/  LEA.HI.X.SX32 R19, R6, UR11, 0x1, P1 ;  /* 0x0000000b06137c11 */ /* 0x000fe200088f0eff */
[C---:B0-----:R-:W-:Y:S01]  /*77b0*/  IMAD.WIDE R4, R10.reuse, 0x2, R20 ;  /* 0x000000020a047825 */ /* 0x041fe200078e0214 */
[----:B------:R-:W-:Y:S03]  /*77c0*/  STL.64 [R1+0x808], R20 ;  /* 0x0008081401007387 */ /* 0x000fe60000100a00 */
[----:B-1----:R-:W-:-:S04]  /*77d0*/  IMAD.WIDE R2, R10, 0x2, R18 ;  /* 0x000000020a027825 */ /* 0x002fc800078e0212 */
[----:B----4-:R-:W-:-:S05]  /*77e0*/  IMAD R0, R11, UR7, RZ ;  /* 0x000000070b007c24 */ /* 0x010fca000f8e02ff */
[----:B------:R-:W-:Y:S01]  /*77f0*/  LEA R16, P0, R0, UR10, 0x1 ;  /* 0x0000000a00107c11 */ /* 0x000fe2000f8008ff */
[----:B------:R-:W-:-:S03]  /*7800*/  IMAD R7, R9, UR7, RZ ;  /* 0x0000000709077c24 */ /* 0x000fc6000f8e02ff */
[----:B------:R-:W-:Y:S02]  /*7810*/  LEA.HI.X.SX32 R17, R0, UR11, 0x1, P0 ;  /* 0x0000000b00117c11 */ /* 0x000fe400080f0eff */
[----:B------:R-:W-:-:S04]  /*7820*/  LEA R14, P1, R7, UR10, 0x1 ;  /* 0x0000000a070e7c11 */ /* 0x000fc8000f8208ff */
[----:B------:R-:W-:Y:S01]  /*7830*/  LEA.HI.X.SX32 R15, R7, UR11, 0x1, P1 ;  /* 0x0000000b070f7c11 */ /* 0x000fe200088f0eff */
[----:B--2---:R-:W-:Y:S02]  /*7840*/  IMAD R0, R12, 0x1e, RZ ;  /* 0x0000001e0c007824 */ /* 0x004fe400078e02ff */
[----:B------:R-:W-:Y:S02]  /*7850*/  IMAD R6, R60, UR7, RZ ;  /* 0x000000073c067c24 */ /* 0x000fe4000f8e02ff */
[----:B------:R-:W2:Y:S03]  /*7860*/  LDL.LU R60, [R1+0x1570] ;  /* 0x00157000013c7983 */ /* 0x000ea60000300800 */
[C---:B------:R-:W-:Y:S01]  /*7870*/  LEA R8, P2, R6.reuse, UR10, 0x1 ;  /* 0x0000000a06087c11 */ /* 0x040fe2000f8408ff */
[----:B------:R-:W-:Y:S04]  /*7880*/  STL.64 [R1+0x800], R18 ;  /* 0x0008001201007387 */ /* 0x000fe80000100a00 */
[----:B------:R0:W-:Y:S04]  /*7890*/  STL [R1+0xb98], R4 ;  /* 0x000b980401007387 */ /* 0x0001e80000100800 */
[----:B------:R-:W-:Y:S04]  /*78a0*/  STL [R1+0xb94], R5 ;  /* 0x000b940501007387 */ /* 0x000fe80000100800 */
[----:B------:R-:W-:Y:S01]  /*78b0*/  STL [R1+0xba0], R2 ;  /* 0x000ba00201007387 */ /* 0x000fe20000100800 */
[----:B0-----:R-:W-:-:S03]  /*78c0*/  LEA.HI.X.SX32 R4, R6, UR11, 0x1, P2 ;  /* 0x0000000b06047c11 */ /* 0x001fc600090f0eff */
[----:B------:R-:W-:Y:S04]  /*78d0*/  STL [R1+0xb74], R8 ;  /* 0x000b740801007387 */ /* 0x000fe80000100800 */
[----:B------:R0:W-:Y:S01]  /*78e0*/  STL [R1+0xb9c], R3 ;  /* 0x000b9c0301007387 */ /* 0x0001e20000100800 */
[----:B------:R-:W-:-:S03]  /*78f0*/  IMAD.MOV.U32 R9, RZ, RZ, R4 ;  /* 0x000000ffff097224 */ /* 0x000fc600078e0004 */
[----:B------:R-:W-:Y:S04]  /*7900*/  STL.64 [R1+0x830], R16 ;  /* 0x0008301001007387 */ /* 0x000fe80000100a00 */
[----:B------:R-:W-:Y:S01]  /*7910*/  STL.64 [R1+0x828], R14 ;  /* 0x0008280e01007387 */ /* 0x000fe20000100a00 */
[----:B0-----:R-:W-:-:S03]  /*7920*/  IMAD.WIDE R2, R10, 0x2, R16 ;  /* 0x000000020a027825 */ /* 0x001fc600078e0210 */
[----:B------:R0:W-:Y:S01]  /*7930*/  STL [R1+0xb70], R4 ;  /* 0x000b700401007387 */ /* 0x0001e20000100800 */
[----:B------:R-:W-:-:S03]  /*7940*/  IMAD.WIDE R6, R10, 0x2, R8 ;  /* 0x000000020a067825 */ /* 0x000fc600078e0208 */
[----:B------:R-:W-:Y:S01]  /*7950*/  STL [R1+0xba8], R2 ;  /* 0x000ba80201007387 */ /* 0x000fe20000100800 */
[----:B0-----:R-:W-:-:S03]  /*7960*/  IMAD.WIDE R4, R10, 0x2, R14 ;  /* 0x000000020a047825 */ /* 0x001fc600078e020e */
[----:B------:R0:W-:Y:S04]  /*7970*/  STL [R1+0xba4], R3 ;  /* 0x000ba40301007387 */ /* 0x0001e80000100800 */
[----:B------:R-:W-:Y:S04]  /*7980*/  STL [R1+0x1324], R4 ;  /* 0x0013240401007387 */ /* 0x000fe80000100800 */
[----:B------:R1:W-:Y:S01]  /*7990*/  STL [R1+0xbac], R5 ;  /* 0x000bac0501007387 */ /* 0x0003e20000100800 */
[----:B0-----:R-:W-:-:S03]  /*79a0*/  IMAD.WIDE R2, R0, 0x2, R26 ;  /* 0x0000000200027825 */ /* 0x001fc600078e021a */
[----:B------:R-:W-:Y:S04]  /*79b0*/  STL [R1+0x1334], R6 ;  /* 0x0013340601007387 */ /* 0x000fe80000100800 */
[----:B------:R0:W-:Y:S01]  /*79c0*/  STL [R1+0x1330], R7 ;  /* 0x0013300701007387 */ /* 0x0001e20000100800 */
[----:B-1----:R-:W-:-:S03]  /*79d0*/  IMAD.WIDE R4, R0, 0x2, R22 ;  /* 0x0000000200047825 */ /* 0x002fc600078e0216 */
        /* <DEDUP_REMOVED lines=9> */
[----:B------:R-:W-:Y:S04]  /*7a70*/  STL [R1+0x131c], R2 ;  /* 0x00131c0201007387 */ /* 0x000fe80000100800 */
[----:B------:R1:W-:Y:S01]  /*7a80*/  STL [R1+0x130c], R3 ;  /* 0x00130c0301007387 */ /* 0x0003e20000100800 */
[----:B------:R-:W-:Y:S02]  /*7a90*/  IMAD R10, R12, 0x1d, RZ ;  /* 0x0000001d0c0a7824 */ /* 0x000fe400078e02ff */
[C---:B0-----:R-:W-:Y:S01]  /*7aa0*/  IMAD.WIDE R4, R0.reuse, 0x2, R14 ;  /* 0x0000000200047825 */ /* 0x041fe200078e020e */
[----:B------:R-:W-:Y:S03]  /*7ab0*/  STL [R1+0x1314], R6 ;  /* 0x0013140601007387 */ /* 0x000fe60000100800 */
[C---:B-1----:R-:W-:Y:S01]  /*7ac0*/  IMAD.WIDE R2, R0.reuse, 0x2, R16 ;  /* 0x0000000200027825 */ /* 0x042fe200078e0210 */
        /* <DEDUP_REMOVED lines=23> */
[----:B------:R-:W-:-:S03]  /*7c40*/  IMAD R0, R12, 0x1c, RZ ;  /* 0x0000001c0c007824 */ /* 0x000fc600078e02ff */
[----:B------:R1:W-:Y:S01]  /*7c50*/  STL [R1+0xbec], R5 ;  /* 0x000bec0501007387 */ /* 0x0003e20000100800 */
[----:B0-----:R-:W-:-:S03]  /*7c60*/  IMAD.WIDE R6, R10, 0x2, R8 ;  /* 0x000000020a067825 */ /* 0x001fc600078e0208 */
[----:B------:R-:W-:Y:S01]  /*7c70*/  STL [R1+0xbf8], R2 ;  /* 0x000bf80201007387 */ /* 0x000fe20000100800 */
[----:B-1----:R-:W-:-:S03]  /*7c80*/  IMAD.WIDE R4, R10, 0x2, R14 ;  /* 0x000000020a047825 */ /* 0x002fc600078e020e */
        /* <DEDUP_REMOVED lines=295> */
[----:B------:R-:W-:-:S03]  /*8f00*/  IMAD.SHL.U32 R0, R12, 0x10, RZ ;  /* 0x000000100c007824 */ /* 0x000fc600078e00ff */
        /* <DEDUP_REMOVED lines=362> */
[----:B------:R-:W-:-:S03]  /*a5b0*/  IMAD.WIDE R10, R0, 0x2, R20 ;  /* 0x00000002000a7825 */ /* 0x000fc600078e0214 */
        /* <DEDUP_REMOVED lines=33> */
[----:B------:R-:W-:Y:S01]  /*a7d0*/  STL [R1+0x12e4], R11 ;  /* 0x0012e40b01007387 */ /* 0x000fe20000100800 */
[----:B-1----:R-:W-:-:S03]  /*a7e0*/  IMAD.WIDE R6, R12, 0x2, R14 ;  /* 0x000000020c067825 */ /* 0x002fc600078e020e */
[----:B------:R-:W-:Y:S04]  /*a7f0*/  STL [R1+0x12f0], R2 ;  /* 0x0012f00201007387 */ /* 0x000fe80000100800 */
[----:B------:R0:W-:Y:S04]  /*a800*/  STL [R1+0x12ec], R3 ;  /* 0x0012ec0301007387 */ /* 0x0001e80000100800 */
[----:B------:R-:W-:Y:S04]  /*a810*/  STL [R1+0x12f8], R4 ;  /* 0x0012f80401007387 */ /* 0x000fe80000100800 */
[----:B------:R-:W-:Y:S01]  /*a820*/  STL [R1+0x12f4], R5 ;  /* 0x0012f40501007387 */ /* 0x000fe20000100800 */
[----:B0-----:R-:W-:-:S03]  /*a830*/  IMAD.WIDE R2, R12, 0x2, R8 ;  /* 0x000000020c027825 */ /* 0x001fc600078e0208 */
[----:B------:R-:W-:Y:S04]  /*a840*/  STL [R1+0x1300], R6 ;  /* 0x0013000601007387 */ /* 0x000fe80000100800 */
[----:B------:R-:W-:Y:S04]  /*a850*/  STL [R1+0x12fc], R7 ;  /* 0x0012fc0701007387 */ /* 0x000fe80000100800 */
[----:B------:R0:W-:Y:S04]  /*a860*/  STL [R1+0x1308], R2 ;  /* 0x0013080201007387 */ /* 0x0001e80000100800 */
[----:B------:R1:W-:Y:S04]  /*a870*/  STL [R1+0x1304], R3 ;  /* 0x0013040301007387 */ /* 0x0003e80000100800 */
[----:B------:R3:W-:Y:S04]  /*a880*/  STL [R1+0xb68], RZ ;  /* 0x000b68ff01007387 */ /* 0x0007e80000100800 */
        /* <DEDUP_REMOVED lines=445> */
[----:B------:R3:W-:Y:S01]  /*c460*/  STL [R1+0x754], RZ ;  /* 0x000754ff01007387 */ /* 0x0007e20000100800 */
[----:B------:R-:W4:Y:S03]  /*c470*/  S2R R13, SR_TID.X ;  /* 0x00000000000d7919 */ /* 0x000f260000002100 */
        /* <DEDUP_REMOVED lines=29> */
[----:B----4-:R-:W-:-:S03]  /*c650*/  LOP3.LUT R13, R13, 0x1f, RZ, 0xc0, !PT ;  /* 0x0000001f0d0d7812 */ /* 0x010fc600078ec0ff */
[----:B------:R3:W-:Y:S04]  /*c660*/  STL [R1+0x1c], RZ ;  /* 0x00001cff01007387 */ /* 0x0007e80000100800 */
[----:B------:R3:W-:Y:S04]  /*c670*/  STL [R1+0xf0], RZ ;  /* 0x0000f0ff01007387 */ /* 0x0007e80000100800 */
[----:B------:R3:W-:Y:S04]  /*c680*/  STL [R1+0xf4], RZ ;  /* 0x0000f4ff01007387 */ /* 0x0007e80000100800 */
[----:B------:R3:W-:Y:S04]  /*c690*/  STL [R1+0xf8], RZ ;  /* 0x0000f8ff01007387 */ /* 0x0007e80000100800 */
[----:B------:R3:W-:Y:S01]  /*c6a0*/  STL [R1+0xfc], RZ ;  /* 0x0000fcff01007387 */ /* 0x0007e20000100800 */
[----:B0-----:R-:W-:-:S02]  /*c6b0*/  IMAD.SHL.U32 R2, R13, 0x2, RZ ;  /* 0x000000020d027824 */ /* 0x001fc400078e00ff */
[----:B------:R-:W0:Y:S01]  /*c6c0*/  LDC R13, c[0x0][0x230] ;  /* 0x00008c00ff0d7b82 */ /* 0x000e220000000800 */
        /* <DEDUP_REMOVED lines=24> */
[----:B0-----:R-:W-:-:S02]  /*c850*/  VIADD R13, R13, 0x1f ;  /* 0x0000001f0d0d7836 */ /* 0x001fc40000000000 */
[----:B-1----:R-:W-:-:S03]  /*c860*/  IMAD.SHL.U32 R3, R12, 0x20, RZ ;  /* 0x000000200c037824 */ /* 0x002fc600078e00ff */
[----:B------:R-:W-:Y:S01]  /*c870*/  SHF.R.S32.HI R12, RZ, 0x1f, R13 ;  /* 0x0000001fff0c7819 */ /* 0x000fe2000001140d */
[----:B------:R-:W-:Y:S01]  /*c880*/  USHF.L.U32 UR5, UR5, 0x5, URZ ;  /* 0x0000000505057899 */ /* 0x000fe2000800063f */
[----:B------:R-:W-:Y:S02]  /*c890*/  SHF.R.S32.HI R0, RZ, 0x1f, R3 ;  /* 0x0000001fff007819 */ /* 0x000fe40000011403 */
[----:B------:R-:W-:Y:S01]  /*c8a0*/  LEA.HI R12, R12, R13, RZ, 0x5 ;  /* 0x0000000d0c0c7211 */ /* 0x000fe200078f28ff */
[----:B------:R-:W-:Y:S01]  /*c8b0*/  USHF.R.S32.HI UR6, URZ, 0x1f, UR5 ;  /* 0x0000001f3f067899 */ /* 0x000fe20008011405 */
[----:B------:R-:W-:Y:S02]  /*c8c0*/  SHF.L.U64.HI R0, R3, 0x1, R0 ;  /* 0x0000000103007819 */ /* 0x000fe40000010200 */
[----:B------:R-:W-:Y:S02]  /*c8d0*/  SHF.R.S32.HI R4, RZ, 0x5, R12 ;  /* 0x00000005ff047819 */ /* 0x000fe4000001140c */
[----:B------:R-:W-:-:S02]  /*c8e0*/  CS2R R52, SRZ ;  /* 0x0000000000347805 */ /* 0x000fc4000001ff00 */
[C---:B------:R-:W-:Y:S02]  /*c8f0*/  LOP3.LUT R6, R2.reuse, 0x10, RZ, 0x3c, !PT ;  /* 0x0000001002067812 */ /* 0x040fe400078e3cff */
[----:B------:R-:W-:Y:S02]  /*c900*/  CS2R R54, SRZ ;  /* 0x0000000000367805 */ /* 0x000fe4000001ff00 */
[C---:B------:R-:W-:Y:S01]  /*c910*/  LOP3.LUT R5, R2.reuse, 0x20, RZ, 0x3c, !PT ;  /* 0x0000002002057812 */ /* 0x040fe200078e3cff */
[----:B------:R-:W-:Y:S01]  /*c920*/  IMAD.SHL.U32 R3, R3, 0x2, RZ ;  /* 0x0000000203037824 */ /* 0x000fe200078e00ff */
[----:B------:R-:W-:Y:S02]  /*c930*/  LOP3.LUT R4, R2, 0x30, RZ, 0x3c, !PT ;  /* 0x0000003002047812 */ /* 0x000fe400078e3cff */
[----:B------:R-:W-:Y:S02]  /*c940*/  CS2R R56, SRZ ;  /* 0x0000000000387805 */ /* 0x000fe4000001ff00 */
[----:B------:R-:W-:-:S02]  /*c950*/  CS2R R58, SRZ ;  /* 0x00000000003a7805 */ /* 0x000fc4000001ff00 */
[C---:B--2---:R-:W-:Y:S02]  /*c960*/  LOP3.LUT R6, R60.reuse, 0x20, RZ, 0x3c, !PT ;  /* 0x000000203c067812 */ /* 0x044fe400078e3cff */
[C---:B------:R-:W-:Y:S02]  /*c970*/  LOP3.LUT R5, R60.reuse, 0x40, RZ, 0x3c, !PT ;  /* 0x000000403c057812 */ /* 0x040fe400078e3cff */
[----:B------:R-:W-:Y:S01]  /*c980*/  LOP3.LUT R4, R60, 0x60, RZ, 0x3c, !PT ;  /* 0x000000603c047812 */ /* 0x000fe200078e3cff */
[----:B------:R-:W-:Y:S02]  /*c990*/  USHF.L.U32 UR7, UR5, 0x1, URZ ;  /* 0x0000000105077899 */ /* 0x000fe4000800063f */
[----:B---3--:R-:W-:-:S12]  /*c9a0*/  USHF.L.U64.HI UR6, UR5, 0x1, UR6 ;  /* 0x0000000105067899 */ /* 0x008fd80008010206 */
.L_x_1:
[----:B------:R-:W2:Y:S01]  /*c9b0*/  LDL R7, [R1+0xb70] ;  /* 0x000b700001077983 */ /* 0x000ea20000100800 */
[----:B------:R-:W0:Y:S03]  /*c9c0*/  LDC R4, c[0x0][0x230] ;  /* 0x00008c00ff047b82 */ /* 0x000e260000000800 */
[----:B--2---:R1:W-:Y:S04]  /*c9d0*/  STL [R1+0x20dc], R7 ;  /* 0x0020dc0701007387 */ /* 0x0043e80000100800 */
[----:B------:R-:W2:Y:S04]  /*c9e0*/  LDL R6, [R1+0xb74] ;  /* 0x000b740001067983 */ /* 0x000ea80000100800 */
[----:B-1----:R-:W0:Y:S04]  /*c9f0*/  LDL R7, [R1+0xb68] ;  /* 0x000b680001077983 */ /* 0x002e280000100800 */
[----:B------:R-:W-:Y:S04]  /*ca00*/  STL [R1+0x1ef8], R2 ;  /* 0x001ef80201007387 */ /* 0x000fe80000100800 */
        /* <DEDUP_REMOVED lines=60> */
[----:B-----5:R-:W-:Y:S04]  /*cdd0*/  STL [R1+0x1ef4], R61 ;  /* 0x001ef43d01007387 */ /* 0x020fe80000100800 */
        /* <DEDUP_REMOVED lines=60> */
[----:B------:R1:W-:Y:S04]  /*d1a0*/  STL [R1+0x20d8], R51 ;  /* 0x0020d83301007387 */ /* 0x0003e80000100800 */
        /* <DEDUP_REMOVED lines=50> */
[----:B------:R-:W-:Y:S04]  /*d4d0*/  STL.64 [R1+0x1a28], R54 ;  /* 0x001a283601007387 */ /* 0x000fe80000100a00 */
[----:B------:R-:W-:Y:S04]  /*d4e0*/  STL [R1+0x1d6c], R54 ;  /* 0x001d6c3601007387 */ /* 0x000fe80000100800 */
[----:B------:R-:W-:Y:S04]  /*d4f0*/  STL [R1+0x1d7c], R54 ;  /* 0x001d7c3601007387 */ /* 0x000fe80000100800 */
[----:B------:R-:W-:Y:S04]  /*d500*/  STL [R1+0x1d64], R55 ;  /* 0x001d643701007387 */ /* 0x000fe80000100800 */
[----:B------:R-:W-:Y:S04]  /*d510*/  STL [R1+0x1d80], R55 ;  /* 0x001d803701007387 */ /* 0x000fe80000100800 */
[----:B------:R-:W-:Y:S04]  /*d520*/  STL.64 [R1+0x1a20], R52 ;  /* 0x001a203401007387 */ /* 0x000fe80000100a00 */
[----:B------:R-:W-:Y:S04]  /*d530*/  STL.64 [R1+0x19f8], R58 ;  /* 0x0019f83a01007387 */ /* 0x000fe80000100a00 */
[----:B------:R-:W-:Y:S04]  /*d540*/  STL [R1+0x1d88], R58 ;  /* 0x001d883a01007387 */ /* 0x000fe80000100800 */
[----:B------:R-:W-:Y:S01]  /*d550*/  STL [R1+0x1d84], R59 ;  /* 0x001d843b01007387 */ /* 0x000fe20000100800 */
[----:B0-----:R-:W-:-:S03]  /*d560*/  IMAD R4, R7, -0x20, R4 ;  /* 0xffffffe007047824 */ /* 0x001fc600078e0204 */
[----:B------:R-:W-:Y:S04]  /*d570*/  STL.64 [R1+0x19f0], R56 ;  /* 0x0019f03801007387 */ /* 0x000fe80000100a00 */
[----:B------:R-:W-:Y:S04]  /*d580*/  STL [R1+0x1d90], R56 ;  /* 0x001d903801007387 */ /* 0x000fe80000100800 */
[----:B------:R-:W-:Y:S04]  /*d590*/  STL [R1+0x1d8c], R57 ;  /* 0x001d8c3901007387 */ /* 0x000fe80000100800 */
[----:B------:R-:W-:Y:S04]  /*d5a0*/  STL [R1+0x15b0], R0 ;  /* 0x0015b00001007387 */ /* 0x000fe80000100800 */
[----:B------:R-:W2:Y:S01]  /*d5b0*/  LDL.LU R7, [R1+0x20dc] ;  /* 0x0020dc0001077983 */ /* 0x000ea20000300800 */
[----:B------:R-:W-:-:S02]  /*d5c0*/  ISETP.GT.AND P0, PT, R4, RZ, PT ;  /* 0x000000ff0400720c */ /* 0x000fc40003f04270 */
[----:B-1----:R-:W-:-:S11]  /*d5d0*/  PRMT R51, RZ, 0x7610, R51 ;  /* 0x00007610ff337816 */ /* 0x002fd60000000033 */
[----:B--2---:R-:W2:Y:S01]  /*d5e0*/  @P0 LDG.E.U16 R51, desc[UR8][R6.64] ;  /* 0x0000000806330981 */ /* 0x004ea2000c1e1500 */
[----:B------:R-:W-:-:S03]  /*d5f0*/  PRMT R2, RZ, 0x7610, R2 ;  /* 0x00007610ff027816 */ /* 0x000fc60000000002 */
[----:B--2---:R0:W-:Y:S04]  /*d600*/  STL [R1+0xb24], R51 ;  /* 0x000b243301007387 */ /* 0x0041e80000100800 */
[----:B0-----:R-:W2:Y:S04]  /*d610*/  LDL.LU R51, [R1+0x20d8] ;  /* 0x0020d80001337983 */ /* 0x001ea80000300800 */
[----:B------:R-:W3:Y:S04]  /*d620*/  LDL.64 R6, [R1+0x828] ;  /* 0x0008280001067983 */ /* 0x000ee80000100a00 */
[----:B---3--:R-:W3:Y:S01]  /*d630*/  @P0 LDG.E.U16 R2, desc[UR8][R6.64] ;  /* 0x0000000806020981 */ /* 0x008ee2000c1e1500 */
[----:B------:R-:W-:-:S03]  /*d640*/  PRMT R61, RZ, 0x7610, R61 ;  /* 0x00007610ff3d7816 */ /* 0x000fc6000000003d */
[----:B---3--:R0:W-:Y:S04]  /*d650*/  STL [R1+0xb20], R2 ;  /* 0x000b200201007387 */ /* 0x0081e80000100800 */
[----:B0-----:R-:W3:Y:S04]  /*d660*/  LDL.LU R2, [R1+0x20d4] ;  /* 0x0020d40001027983 */ /* 0x001ee80000300800 */
[----:B------:R-:W4:Y:S04]  /*d670*/  LDL.64 R6, [R1+0x830] ;  /* 0x0008300001067983 */ /* 0x000f280000100a00 */
[----:B----4-:R-:W4:Y:S01]  /*d680*/  @P0 LDG.E.U16 R61, desc[UR8][R6.64] ;  /* 0x00000008063d0981 */ /* 0x010f22000c1e1500 */
[----:B---3--:R-:W-:-:S03]  /*d690*/  PRMT R2, RZ, 0x7610, R2 ;  /* 0x00007610ff027816 */ /* 0x008fc60000000002 */
[----:B----4-:R0:W-:Y:S04]  /*d6a0*/  STL [R1+0xb1c], R61 ;  /* 0x000b1c3d01007387 */ /* 0x0101e80000100800 */
        /* <DEDUP_REMOVED lines=23> */
[----:B------:R-:W-:-:S03]  /*d820*/  ISETP.GT.AND P1, PT, R4, 0x1, PT ;  /* 0x000000010400780c */ /* 0x000fc60003f24270 */
[----:B----4-:R0:W-:Y:S04]  /*d830*/  STL [R1+0xb08], R2 ;  /* 0x000b080201007387 */ /* 0x0101e80000100800 */
[----:B0-----:R-:W4:Y:S04]  /*d840*/  LDL.LU R2, [R1+0x20bc] ;  /* 0x0020bc0001027983 */ /* 0x001f280000300800 */
[----:B------:R-:W2:Y:S04]  /*d850*/  LDL R6, [R1+0x1304] ;  /* 0x0013040001067983 */ /* 0x000ea80000100800 */
[----:B------:R-:W2:Y:S01]  /*d860*/  LDL R7, [R1+0x1308] ;  /* 0x0013080001077983 */ /* 0x000ea20000100800 */
[----:B---3--:R-:W-:-:S02]  /*d870*/  PRMT R61, RZ, 0x7610, R61 ;  /* 0x00007610ff3d7816 */ /* 0x008fc4000000003d */
[----:B--2---:R-:W-:-:S04]  /*d880*/  @P1 LOP3.LUT R7, R7, R6, RZ, 0x3c, !PT ;  /* 0x0000000607071212 */ /* 0x004fc800078e3cff */
[----:B------:R-:W-:-:S04]  /*d890*/  @P1 LOP3.LUT R6, R7, R6, RZ, 0x3c, !PT ;  /* 0x0000000607061212 */ /* 0x000fc800078e3cff */
[----:B------:R-:W-:-:S05]  /*d8a0*/  @P1 LOP3.LUT R7, R7, R6, RZ, 0x3c, !PT ;  /* 0x0000000607071212 */ /* 0x000fca00078e3cff */
[----:B------:R-:W2:Y:S04]  /*d8b0*/  @P1 LDG.E.U16 R61, desc[UR8][R6.64] ;  /* 0x00000008063d1981 */ /* 0x000ea8000c1e1500 */
[----:B--2---:R0:W-:Y:S04]  /*d8c0*/  STL [R1+0xb04], R61 ;  /* 0x000b043d01007387 */ /* 0x0041e80000100800 */
[----:B0-----:R-:W2:Y:S04]  /*d8d0*/  LDL.LU R61, [R1+0x20b8] ;  /* 0x0020b800013d7983 */ /* 0x001ea80000300800 */
[----:B------:R-:W3:Y:S04]  /*d8e0*/  LDL R6, [R1+0x12fc] ;  /* 0x0012fc0001067983 */ /* 0x000ee80000100800 */
[----:B------:R-:W3:Y:S01]  /*d8f0*/  LDL R7, [R1+0x1300] ;  /* 0x0013000001077983 */ /* 0x000ee20000100800 */
[----:B----4-:R-:W-:-:S02]  /*d900*/  PRMT R2, RZ, 0x7610, R2 ;  /* 0x00007610ff027816 */ /* 0x010fc40000000002 */
[----:B---3--:R-:W-:-:S04]  /*d910*/  @P1 LOP3.LUT R7, R7, R6, RZ, 0x3c, !PT ;  /* 0x0000000607071212 */ /* 0x008fc800078e3cff */
[----:B------:R-:W-:-:S04]  /*d920*/  @P1 LOP3.LUT R6, R7, R6, RZ, 0x3c, !PT ;  /* 0x0000000607061212 */ /* 0x000fc800078e3cff */
[----:B------:R-:W-:-:S05]  /*d930*/  @P1 LOP3.LUT R7, R7, R6, RZ, 0x3c, !PT ;  /* 0x0000000607071212 */ /* 0x000fca00078e3cff */
[----:B------:R-:W3:Y:S04]  /*d940*/  @P1 LDG.E.U16 R2, desc[UR8][R6.64] ;  /* 0x0000000806021981 */ /* 0x000ee8000c1e1500 */
[----:B---3--:R0:W-:Y:S04]  /*d950*/  STL [R1+0xb00], R2 ;  /* 0x000b000201007387 */ /* 0x0081e80000100800 */
[----:B0-----:R-:W3:Y:S04]  /*d960*/  LDL.LU R2, [R1+0x20b4] ;  /* 0x0020b40001027983 */ /* 0x001ee80000300800 */
[----:B------:R-:W4:Y:S04]  /*d970*/  LDL R6, [R1+0x12f4] ;  /* 0x0012f40001067983 */ /* 0x000f280000100800 */
[----:B------:R-:W4:Y:S01]  /*d980*/  LDL R7, [R1+0x12f8] ;  /* 0x0012f80001077983 */ /* 0x000f220000100800 */
[----:B--2---:R-:W-:-:S02]  /*d990*/  PRMT R61, RZ, 0x7610, R61 ;  /* 0x00007610ff3d7816 */ /* 0x004fc4000000003d */
[----:B----4-:R-:W-:-:S04]  /*d9a0*/  @P1 LOP3.LUT R7, R7, R6, RZ, 0x3c, !PT ;  /* 0x0000000607071212 */ /* 0x010fc800078e3cff */
[----:B------:R-:W-:-:S04]  /*d9b0*/  @P1 LOP3.LUT R6, R7, R6, RZ, 0x3c, !PT ;  /* 0x0000000607061212 */ /* 0x000fc800078e3cff */
[----:B------:R-:W-:-:S05]  /*d9c0*/  @P1 LOP3.LUT R7, R7, R6, RZ, 0x3c, !PT ;  /* 0x0000000607071212 */ /* 0x000fca00078e3cff */
[----:B------:R-:W2:Y:S04]  /*d9d0*/  @P1 LDG.E.U16 R61, desc[UR8][R6.64] ;  /* 0x00000008063d1981 */ /* 0x000ea8000c1e1500 */
[----:B--2---:R0:W-:Y:S04]  /*d9e0*/  STL [R1+0xafc], R61 ;  /* 0x000afc3d01007387 */ /* 0x0041e80000100800 */
[----:B0-----:R-:W2:Y:S04]  /*d9f0*/  LDL.LU R61, [R1+0x20b0] ;  /* 0x0020b000013d7983 */ /* 0x001ea80000300800 */
[----:B------:R-:W4:Y:S04]  /*da00*/  LDL R6, [R1+0x12ec] ;  /* 0x0012ec0001067983 */ /* 0x000f280000100800 */
[----:B------:R-:W4:Y:S01]  /*da10*/  LDL R7, [R1+0x12f0] ;  /* 0x0012f00001077983 */ /* 0x000f220000100800 */
[----:B---3--:R-:W-:-:S02]  /*da20*/  PRMT R2, RZ, 0x7610, R2 ;  /* 0x00007610ff027816 */ /* 0x008fc40000000002 */
[----:B----4-:R-:W-:-:S04]  /*da30*/  @P1 LOP3.LUT R7, R7, R6, RZ, 0x3c, !PT ;  /* 0x0000000607071212 */ /* 0x010fc800078e3cff */
        /* <DEDUP_REMOVED lines=38> */
[----:B------:R-:W3:Y:S01]  /*dca0*/  @P1 LDG.E.U16 R2, desc[UR8][R6.64] ;  /* 0x0000000806021981 */ /* 0x000ee2000c1e1500 */
[----:B------:R-:W-:-:S03]  /*dcb0*/  ISETP.GT.AND P0, PT, R4, 0x2, PT ;  /* 0x000000020400780c */ /* 0x000fc60003f04270 */
        /* <DEDUP_REMOVED lines=77> */
[----:B------:R-:W-:-:S02]  /*e190*/  PRMT R56, RZ, 0x7610, R56 ;  /* 0x00007610ff387816 */ /* 0x000fc40000000038 */
[----:B----4-:R-:W-:-:S04]  /*e1a0*/  @P1 LOP3.LUT R7, R7, R6, RZ, 0x3c, !PT ;  /* 0x0000000607071212 */ /* 0x010fc800078e3cff */
[----:B------:R-:W-:-:S04]  /*e1b0*/  @P1 LOP3.LUT R6, R7, R6, RZ, 0x3c, !PT ;  /* 0x0000000607061212 */ /* 0x000fc800078e3cff */
[----:B------:R-:W-:-:S05]  /*e1c0*/  @P1 LOP3.LUT R7, R7, R6, RZ, 0x3c, !PT ;  /* 0x0000000607071212 */ /* 0x000fca00078e3cff */
[----:B------:R-:W4:Y:S04]  /*e1d0*/  @P1 LDG.E.U16 R56, desc[UR8][R6.64] ;  /* 0x0000000806381981 */ /* 0x000f28000c1e1500 */
[----:B------:R-:W2:Y:S04]  /*e1e0*/  LDL R6, [R1+0x127c] ;  /* 0x00127c0001067983 */ /* 0x000ea80000100800 */
[----:B------:R-:W2:Y:S01]  /*e1f0*/  LDL R7, [R1+0x1280] ;  /* 0x0012800001077983 */ /* 0x000ea20000100800 */
[----:B------:R-:W-:-:S03]  /*e200*/  PRMT R57, RZ, 0x7610, R57 ;  /* 0x00007610ff397816 */ /* 0x000fc60000000039 */
[----:B----4-:R-:W-:Y:S01]  /*e210*/  STL [R1+0x1d94], R56 ;  /* 0x001d943801007387 */ /* 0x010fe20000100800 */
[----:B--2---:R-:W-:-:S04]  /*e220*/  @P1 LOP3.LUT R7, R7, R6, RZ, 0x3c, !PT ;  /* 0x0000000607071212 */ /* 0x004fc800078e3cff */
[----:B------:R-:W-:-:S04]  /*e230*/  @P1 LOP3.LUT R6, R7, R6, RZ, 0x3c, !PT ;  /* 0x0000000607061212 */ /* 0x000fc800078e3cff */
[----:B------:R-:W-:-:S05]  /*e240*/  @P1 LOP3.LUT R7, R7, R6, RZ, 0x3c, !PT ;  /* 0x0000000607071212 */ /* 0x000fca00078e3cff */
[----:B------:R-:W2:Y:S04]  /*e250*/  @P1 LDG.E.U16 R57, desc[UR8][R6.64] ;  /* 0x0000000806391981 */ /* 0x000ea8000c1e1500 */
[----:B------:R-:W4:Y:S04]  /*e260*/  LDL R6, [R1+0x1274] ;  /* 0x0012740001067983 */ /* 0x000f280000100800 */
[----:B------:R-:W4:Y:S01]  /*e270*/  LDL R7, [R1+0x1278] ;  /* 0x0012780001077983 */ /* 0x000f220000100800 */
[----:B------:R-:W-:-:S03]  /*e280*/  PRMT R58, RZ, 0x7610, R58 ;  /* 0x00007610ff3a7816 */ /* 0x000fc6000000003a */
[----:B--2---:R-:W-:Y:S01]  /*e290*/  STL [R1+0x1d98], R57 ;  /* 0x001d983901007387 */ /* 0x004fe20000100800 */
[----:B----4-:R-:W-:-:S04]  /*e2a0*/  @P1 LOP3.LUT R7, R7, R6, RZ, 0x3c, !PT ;  /* 0x0000000607071212 */ /* 0x010fc800078e3cff */
        /* <DEDUP_REMOVED lines=42> */
[----:B------:R0:W2:Y:S04]  /*e550*/  @P1 LDG.E.U16 R60, desc[UR8][R6.64] ;  /* 0x00000008063c1981 */ /* 0x0000a8000c1e1500 */
[----:B------:R-:W0:Y:S04]  /*e560*/  LDL R6, [R1+0x1244] ;  /* 0x0012440001067983 */ /* 0x000e280000100800 */
[----:B------:R-:W0:Y:S01]  /*e570*/  LDL R7, [R1+0x1248] ;  /* 0x0012480001077983 */ /* 0x000e220000100800 */
[----:B------:R-:W-:Y:S02]  /*e580*/  ISETP.GT.AND P0, PT, R4, 0x4, PT ;  /* 0x000000040400780c */ /* 0x000fe40003f04270 */
[----:B---3--:R-:W-:-:S11]  /*e590*/  PRMT R2, RZ, 0x7610, R2 ;  /* 0x00007610ff027816 */ /* 0x008fd60000000002 */
[----:B0-----:R-:W-:-:S04]  /*e5a0*/  @P0 LOP3.LUT R7, R7, R6, RZ, 0x3c, !PT ;  /* 0x0000000607070212 */ /* 0x001fc800078e3cff */
[----:B------:R-:W-:-:S04]  /*e5b0*/  @P0 LOP3.LUT R6, R7, R6, RZ, 0x3c, !PT ;  /* 0x0000000607060212 */ /* 0x000fc800078e3cff */
[----:B------:R-:W-:-:S05]  /*e5c0*/  @P0 LOP3.LUT R7, R7, R6, RZ, 0x3c, !PT ;  /* 0x0000000607070212 */ /* 0x000fca00078e3cff */
[----:B------:R-:W3:Y:S04]  /*e5d0*/  @P0 LDG.E.U16 R2, desc[UR8][R6.64] ;  /* 0x0000000806020981 */ /* 0x000ee8000c1e1500 */
[----:B--2---:R-:W-:Y:S04]  /*e5e0*/  STL [R1+0x1db0], R60 ;  /* 0x001db03c01007387 */ /* 0x004fe80000100800 */
[----:B---3--:R0:W-:Y:S04]  /*e5f0*/  STL [R1+0xa84], R2 ;  /* 0x000a840201007387 */ /* 0x0081e80000100800 */
[----:B0-----:R-:W2:Y:S04]  /*e600*/  LDL.LU R2, [R1+0x2078] ;  /* 0x0020780001027983 */ /* 0x001ea80000300800 */
[----:B------:R-:W3:Y:S04]  /*e610*/  LDL R6, [R1+0x123c] ;  /* 0x00123c0001067983 */ /* 0x000ee80000100800 */
[----:B------:R-:W3:Y:S01]  /*e620*/  LDL R7, [R1+0x1240] ;  /* 0x0012400001077983 */ /* 0x000ee20000100800 */
[----:B------:R-:W-:-:S02]  /*e630*/  PRMT R61, RZ, 0x7610, R61 ;  /* 0x00007610ff3d7816 */ /* 0x000fc4000000003d */
        /* <DEDUP_REMOVED lines=889> */
[----:B----4-:R0:W-:Y:S04]  /*11dd0*/  STL [R1+0x920], R51 ;  /* 0x0009203301007387 */ /* 0x0101e80000100800 */
[----:B0-----:R-:W4:Y:S04]  /*11de0*/  LDL.LU R51, [R1+0x1ef0] ;  /* 0x001ef00001337983 */ /* 0x001f280000300800 */
[----:B------:R-:W2:Y:S04]  /*11df0*/  LDL R6, [R1+0xf2c] ;  /* 0x000f2c0001067983 */ /* 0x000ea80000100800 */
[----:B------:R-:W2:Y:S01]  /*11e00*/  LDL R7, [R1+0xf30] ;  /* 0x000f300001077983 */ /* 0x000ea20000100800 */
[----:B------:R-:W-:-:S02]  /*11e10*/  PRMT R50, RZ, 0x7610, R50 ;  /* 0x00007610ff327816 */ /* 0x000fc40000000032 */
        /* <DEDUP_REMOVED lines=112> */
[----:B------:R-:W2:Y:S01]  /*12520*/  @P1 LDG.E.U16 R38, desc[UR8][R6.64] ;  /* 0x0000000806261981 */ /* 0x000ea2000c1e1500 */
[----:B------:R-:W-:-:S03]  /*12530*/  ISETP.GT.AND P0, PT, R4, 0x12, PT ;  /* 0x000000120400780c */ /* 0x000fc60003f04270 */
        /* <DEDUP_REMOVED lines=71> */
[----:B------:R0:W4:Y:S04]  /*129b0*/  @P0 LDG.E.U16 R60, desc[UR8][R6.64] ;  /* 0x00000008063c0981 */ /* 0x000128000c1e1500 */
[----:B------:R-:W0:Y:S04]  /*129c0*/  LDL R6, [R1+0xe84] ;  /* 0x000e840001067983 */ /* 0x000e280000100800 */
[----:B------:R-:W0:Y:S01]  /*129d0*/  LDL R7, [R1+0xe88] ;  /* 0x000e880001077983 */ /* 0x000e220000100800 */
[----:B------:R-:W-:Y:S02]  /*129e0*/  ISETP.GT.AND P1, PT, R4, 0x13, PT ;  /* 0x000000130400780c */ /* 0x000fe40003f24270 */
[----:B------:R-:W-:-:S11]  /*129f0*/  PRMT R30, RZ, 0x7610, R30 ;  /* 0x00007610ff1e7816 */ /* 0x000fd6000000001e */
[----:B0-----:R-:W-:-:S04]  /*12a00*/  @P1 LOP3.LUT R7, R7, R6, RZ, 0x3c, !PT ;  /* 0x0000000607071212 */ /* 0x001fc800078e3cff */
[----:B------:R-:W-:-:S04]  /*12a10*/  @P1 LOP3.LUT R6, R7, R6, RZ, 0x3c, !PT ;  /* 0x0000000607061212 */ /* 0x000fc800078e3cff */
[----:B------:R-:W-:-:S05]  /*12a20*/  @P1 LOP3.LUT R7, R7, R6, RZ, 0x3c, !PT ;  /* 0x0000000607071212 */ /* 0x000fca00078e3cff */
[----:B------:R-:W2:Y:S04]  /*12a30*/  @P1 LDG.E.U16 R30, desc[UR8][R6.64] ;  /* 0x00000008061e1981 */ /* 0x000ea8000c1e1500 */
[----:B----4-:R-:W-:Y:S04]  /*12a40*/  STL [R1+0x1db4], R60 ;  /* 0x001db43c01007387 */ /* 0x010fe80000100800 */
[----:B--2---:R0:W-:Y:S04]  /*12a50*/  STL [R1+0xa24], R30 ;  /* 0x000a241e01007387 */ /* 0x0041e80000100800 */
[----:B0-----:R-:W2:Y:S04]  /*12a60*/  LDL.LU R30, [R1+0x1e9c] ;  /* 0x001e9c00011e7983 */ /* 0x001ea80000300800 */
        /* <DEDUP_REMOVED lines=60> */
[----:B------:R-:W4:Y:S01]  /*12e30*/  @P1 LDG.E.U16 R23, desc[UR8][R6.64] ;  /* 0x0000000806171981 */ /* 0x000f22000c1e1500 */
[----:B------:R-:W-:-:S03]  /*12e40*/  ISETP.GT.AND P0, PT, R4, 0x14, PT ;  /* 0x000000140400780c */ /* 0x000fc60003f04270 */
        /* <DEDUP_REMOVED lines=71> */
[----:B------:R0:W2:Y:S04]  /*132c0*/  @P0 LDG.E.U16 R53, desc[UR8][R6.64] ;  /* 0x0000000806350981 */ /* 0x0000a8000c1e1500 */
[----:B------:R-:W0:Y:S04]  /*132d0*/  LDL R6, [R1+0xe04] ;  /* 0x000e040001067983 */ /* 0x000e280000100800 */
[----:B------:R-:W0:Y:S01]  /*132e0*/  LDL R7, [R1+0xe08] ;  /* 0x000e080001077983 */ /* 0x000e220000100800 */
[----:B------:R-:W-:Y:S02]  /*132f0*/  ISETP.GT.AND P1, PT, R4, 0x15, PT ;  /* 0x000000150400780c */ /* 0x000fe40003f24270 */
[----:B------:R-:W-:-:S11]  /*13300*/  PRMT R15, RZ, 0x7610, R15 ;  /* 0x00007610ff0f7816 */ /* 0x000fd6000000000f */
[----:B0-----:R-:W-:-:S04]  /*13310*/  @P1 LOP3.LUT R7, R7, R6, RZ, 0x3c, !PT ;  /* 0x0000000607071212 */ /* 0x001fc800078e3cff */
[----:B------:R-:W-:-:S04]  /*13320*/  @P1 LOP3.LUT R6, R7, R6, RZ, 0x3c, !PT ;  /* 0x0000000607061212 */ /* 0x000fc800078e3cff */
[----:B------:R-:W-:-:S05]  /*13330*/  @P1 LOP3.LUT R7, R7, R6, RZ, 0x3c, !PT ;  /* 0x0000000607071212 */ /* 0x000fca00078e3cff */
[----:B------:R-:W4:Y:S04]  /*13340*/  @P1 LDG.E.U16 R15, desc[UR8][R6.64] ;  /* 0x00000008060f1981 */ /* 0x000f28000c1e1500 */
[----:B--2---:R-:W-:Y:S04]  /*13350*/  STL [R1+0x1e28], R53 ;  /* 0x001e283501007387 */ /* 0x004fe80000100800 */
[----:B----4-:R0:W-:Y:S04]  /*13360*/  STL [R1+0x864], R15 ;  /* 0x0008640f01007387 */ /* 0x0101e80000100800 */
        /* <DEDUP_REMOVED lines=16> */
[----:B------:R0:W3:Y:S04]  /*13470*/  @P1 LDG.E.U16 R60, desc[UR8][R6.64] ;  /* 0x00000008063c1981 */ /* 0x0000e8000c1e1500 */
[----:B------:R-:W0:Y:S04]  /*13480*/  LDL R6, [R1+0xdec] ;  /* 0x000dec0001067983 */ /* 0x000e280000100800 */
[----:B------:R-:W0:Y:S01]  /*13490*/  LDL R7, [R1+0xdf0] ;  /* 0x000df00001077983 */ /* 0x000e220000100800 */
[----:B------:R-:W-:Y:S02]  /*134a0*/  PRMT R13, RZ, 0x7610, R13 ;  /* 0x00007610ff0d7816 */ /* 0x000fe4000000000d */
[----:B0-----:R-:W-:-:S04]  /*134b0*/  @P1 LOP3.LUT R7, R7, R6, RZ, 0x3c, !PT ;  /* 0x0000000607071212 */ /* 0x001fc800078e3cff */
[----:B------:R-:W-:-:S04]  /*134c0*/  @P1 LOP3.LUT R6, R7, R6, RZ, 0x3c, !PT ;  /* 0x0000000607061212 */ /* 0x000fc800078e3cff */
[----:B------:R-:W-:-:S05]  /*134d0*/  @P1 LOP3.LUT R7, R7, R6, RZ, 0x3c, !PT ;  /* 0x0000000607071212 */ /* 0x000fca00078e3cff */
[----:B------:R-:W2:Y:S04]  /*134e0*/  @P1 LDG.E.U16 R13, desc[UR8][R6.64] ;  /* 0x00000008060d1981 */ /* 0x000ea8000c1e1500 */
[----:B---3--:R-:W-:Y:S04]  /*134f0*/  STL [R1+0x1e2c], R60 ;  /* 0x001e2c3c01007387 */ /* 0x008fe80000100800 */
        /* <DEDUP_REMOVED lines=20> */
[----:B------:R-:W-:Y:S02]  /*13640*/  PRMT R11, RZ, 0x7610, R11 ;  /* 0x00007610ff0b7816 */ /* 0x000fe4000000000b */
[----:B0-----:R-:W-:-:S04]  /*13650*/  @P1 LOP3.LUT R7, R7, R6, RZ, 0x3c, !PT ;  /* 0x0000000607071212 */ /* 0x001fc800078e3cff */
[----:B------:R-:W-:-:S04]  /*13660*/  @P1 LOP3.LUT R6, R7, R6, RZ, 0x3c, !PT ;  /* 0x0000000607061212 */ /* 0x000fc800078e3cff */
[----:B------:R-:W-:-:S05]  /*13670*/  @P1 LOP3.LUT R7, R7, R6, RZ, 0x3c, !PT ;  /* 0x0000000607071212 */ /* 0x000fca00078e3cff */
[----:B------:R-:W2:Y:S04]  /*13680*/  @P1 LDG.E.U16 R11, desc[UR8][R6.64] ;  /* 0x00000008060b1981 */ /* 0x000ea8000c1e1500 */
[----:B----4-:R0:W-:Y:S04]  /*13690*/  STL [R1+0x848], R60 ;  /* 0x0008483c01007387 */ /* 0x0101e80000100800 */
[----:B0-----:R-:W4:Y:S04]  /*136a0*/  LDL R60, [R1+0xdb8] ;  /* 0x000db800013c7983 */ /* 0x001f280000100800 */
        /* <DEDUP_REMOVED lines=11> */
[----:B------:R-:W-:Y:S02]  /*13760*/  ISETP.GT.AND P2, PT, R4, 0x16, PT ;  /* 0x000000160400780c */ /* 0x000fe40003f44270 */
[----:B------:R-:W-:-:S11]  /*13770*/  PRMT R3, RZ, 0x7610, R3 ;  /* 0x00007610ff037816 */ /* 0x000fd60000000003 */
[----:B0-----:R-:W-:-:S04]  /*13780*/  @P2 LOP3.LUT R7, R7, R6, RZ, 0x3c, !PT ;  /* 0x0000000607072212 */ /* 0x001fc800078e3cff */
[----:B------:R-:W-:-:S04]  /*13790*/  @P2 LOP3.LUT R6, R7, R6, RZ, 0x3c, !PT ;  /* 0x0000000607062212 */ /* 0x000fc800078e3cff */
[----:B------:R-:W-:Y:S01]  /*137a0*/  @P2 LOP3.LUT R7, R7, R6, RZ, 0x3c, !PT ;  /* 0x0000000607072212 */ /* 0x000fe200078e3cff */
[----:B---3--:R-:W-:Y:S04]  /*137b0*/  STL [R1+0x1e30], R52 ;  /* 0x001e303401007387 */ /* 0x008fe80000100800 */
[----:B------:R0:W3:Y:S04]  /*137c0*/  @P2 LDG.E.U16 R3, desc[UR8][R6.64] ;  /* 0x0000000806032981 */ /* 0x0000e8000c1e1500 */
[----:B------:R-:W0:Y:S04]  /*137d0*/  LDL R6, [R1+0xdbc] ;  /* 0x000dbc0001067983 */ /* 0x000e280000100800 */
[----:B------:R-:W0:Y:S01]  /*137e0*/  LDL R7, [R1+0xdc0] ;  /* 0x000dc00001077983 */ /* 0x000e220000100800 */
[----:B------:R-:W-:-:S02]  /*137f0*/  PRMT R54, RZ, 0x7610, R54 ;  /* 0x00007610ff367816 */ /* 0x000fc40000000036 */
[----:B0-----:R-:W-:-:S04]  /*13800*/  @P2 LOP3.LUT R7, R7, R6, RZ, 0x3c, !PT ;  /* 0x0000000607072212 */ /* 0x001fc800078e3cff */
[----:B------:R-:W-:-:S04]  /*13810*/  @P2 LOP3.LUT R6, R7, R6, RZ, 0x3c, !PT ;  /* 0x0000000607062212 */ /* 0x000fc800078e3cff */
[----:B------:R-:W-:Y:S01]  /*13820*/  @P2 LOP3.LUT R7, R7, R6, RZ, 0x3c, !PT ;  /* 0x0000000607072212 */ /* 0x000fe200078e3cff */
[----:B---3--:R-:W-:Y:S04]  /*13830*/  STL [R1+0x1db8], R3 ;  /* 0x001db80301007387 */ /* 0x008fe80000100800 */
[----:B------:R4:W3:Y:S04]  /*13840*/  @P2 LDG.E.U16 R54, desc[UR8][R6.64] ;  /* 0x0000000806362981 */ /* 0x0008e8000c1e1500 */
[----:B------:R-:W2:Y:S01]  /*13850*/  LDL R7, [R1+0xdb4] ;  /* 0x000db40001077983 */ /* 0x000ea20000100800 */
[----:B------:R-:W-:Y:S01]  /*13860*/  PRMT R55, RZ, 0x7610, R55 ;  /* 0x00007610ff377816 */ /* 0x000fe20000000037 */
[----:B----4-:R-:W-:-:S02]  /*13870*/  @P2 IMAD.MOV.U32 R6, RZ, RZ, R60 ;  /* 0x000000ffff062224 */ /* 0x010fc400078e003c */
[----:B---3--:R-:W-:Y:S01]  /*13880*/  STL [R1+0x1dbc], R54 ;  /* 0x001dbc3601007387 */ /* 0x008fe20000100800 */
[----:B------:R-:W-:-:S03]  /*13890*/  PRMT R59, RZ, 0x7610, R59 ;  /* 0x00007610ff3b7816 */ /* 0x000fc6000000003b */
[----:B------:R-:W3:Y:S04]  /*138a0*/  LDL R60, [R1+0xd98] ;  /* 0x000d9800013c7983 */ /* 0x000ee80000100800 */
[----:B--2---:R0:W2:Y:S04]  /*138b0*/  @P2 LDG.E.U16 R55, desc[UR8][R6.64] ;  /* 0x0000000806372981 */ /* 0x0040a8000c1e1500 */
[----:B------:R-:W0:Y:S04]  /*138c0*/  LDL R6, [R1+0xdac] ;  /* 0x000dac0001067983 */ /* 0x000e280000100800 */
[----:B------:R-:W0:Y:S02]  /*138d0*/  LDL R7, [R1+0xdb0] ;  /* 0x000db00001077983 */ /* 0x000e240000100800 */
[----:B0-----:R-:W-:-:S04]  /*138e0*/  @P2 LOP3.LUT R7, R7, R6, RZ, 0x3c, !PT ;  /* 0x0000000607072212 */ /* 0x001fc800078e3cff */
[----:B------:R-:W-:-:S04]  /*138f0*/  @P2 LOP3.LUT R6, R7, R6, RZ, 0x3c, !PT ;  /* 0x0000000607062212 */ /* 0x000fc800078e3cff */
[----:B------:R-:W-:Y:S01]  /*13900*/  @P2 LOP3.LUT R7, R7, R6, RZ, 0x3c, !PT ;  /* 0x0000000607072212 */ /* 0x000fe200078e3cff */
[----:B--2---:R0:W-:Y:S04]  /*13910*/  STL [R1+0x1dc0], R55 ;  /* 0x001dc03701007387 */ /* 0x0041e80000100800 */
[----:B------:R1:W2:Y:S01]  /*13920*/  @P2 LDG.E.U16 R59, desc[UR8][R6.64] ;  /* 0x00000008063b2981 */ /* 0x0002a2000c1e1500 */
[----:B------:R-:W-:-:S03]  /*13930*/  PRMT R58, RZ, 0x7610, R58 ;  /* 0x00007610ff3a7816 */ /* 0x000fc6000000003a */
[----:B0-----:R-:W4:Y:S04]  /*13940*/  LDL R55, [R1+0xd90] ;  /* 0x000d900001377983 */ /* 0x001f280000100800 */
[----:B------:R-:W1:Y:S04]  /*13950*/  LDL R6, [R1+0xda4] ;  /* 0x000da40001067983 */ /* 0x000e680000100800 */
[----:B------:R-:W1:Y:S02]  /*13960*/  LDL R7, [R1+0xda8] ;  /* 0x000da80001077983 */ /* 0x000e640000100800 */
[----:B-1----:R-:W-:-:S04]  /*13970*/  @P2 LOP3.LUT R7, R7, R6, RZ, 0x3c, !PT ;  /* 0x0000000607072212 */ /* 0x002fc800078e3cff */
[----:B------:R-:W-:-:S04]  /*13980*/  @P2 LOP3.LUT R6, R7, R6, RZ, 0x3c, !PT ;  /* 0x0000000607062212 */ /* 0x000fc800078e3cff */
[----:B------:R-:W-:Y:S01]  /*13990*/  @P2 LOP3.LUT R7, R7, R6, RZ, 0x3c, !PT ;  /* 0x0000000607072212 */ /* 0x000fe200078e3cff */
[----:B--2---:R0:W-:Y:S04]  /*139a0*/  STL [R1+0x1dc4], R59 ;  /* 0x001dc43b01007387 */ /* 0x0041e80000100800 */
[----:B------:R1:W2:Y:S04]  /*139b0*/  @P2 LDG.E.U16 R58, desc[UR8][R6.64] ;  /* 0x00000008063a2981 */ /* 0x0002a8000c1e1500 */
[----:B0-----:R-:W4:Y:S04]  /*139c0*/  LDL R59, [R1+0xd94] ;  /* 0x000d9400013b7983 */ /* 0x001f280000100800 */
[----:B------:R-:W1:Y:S04]  /*139d0*/  LDL R6, [R1+0xd9c] ;  /* 0x000d9c0001067983 */ /* 0x000e680000100800 */
[----:B------:R-:W1:Y:S01]  /*139e0*/  LDL R7, [R1+0xda0] ;  /* 0x000da00001077983 */ /* 0x000e620000100800 */
[----:B------:R-:W-:-:S02]  /*139f0*/  PRMT R57, RZ, 0x7610, R57 ;  /* 0x00007610ff397816 */ /* 0x000fc40000000039 */
[----:B------:R-:W-:Y:S02]  /*13a00*/  PRMT R56, RZ, 0x7610, R56 ;  /* 0x00007610ff387816 */ /* 0x000fe40000000038 */
[----:B-1----:R-:W-:-:S04]  /*13a10*/  @P2 LOP3.LUT R7, R7, R6, RZ, 0x3c, !PT ;  /* 0x0000000607072212 */ /* 0x002fc800078e3cff */
[----:B------:R-:W-:-:S04]  /*13a20*/  @P2 LOP3.LUT R6, R7, R6, RZ, 0x3c, !PT ;  /* 0x0000000607062212 */ /* 0x000fc800078e3cff */
[----:B------:R-:W-:Y:S01]  /*13a30*/  @P2 LOP3.LUT R7, R7, R6, RZ, 0x3c, !PT ;  /* 0x0000000607072212 */ /* 0x000fe200078e3cff */
[----:B--2---:R0:W-:Y:S04]  /*13a40*/  STL [R1+0x1dc8], R58 ;  /* 0x001dc83a01007387 */ /* 0x0041e80000100800 */
[----:B------:R3:W2:Y:S04]  /*13a50*/  @P2 LDG.E.U16 R57, desc[UR8][R6.64] ;  /* 0x0000000806392981 */ /* 0x0006a8000c1e1500 */
[----:B0-----:R-:W2:Y:S01]  /*13a60*/  LDL R58, [R1+0xd8c] ;  /* 0x000d8c00013a7983 */ /* 0x001ea20000100800 */
[----:B---3--:R-:W-:-:S02]  /*13a70*/  @P2 IMAD.MOV.U32 R6, RZ, RZ, R60 ;  /* 0x000000ffff062224 */ /* 0x008fc400078e003c */
[----:B----4-:R-:W-:-:S05]  /*13a80*/  @P2 IMAD.MOV.U32 R7, RZ, RZ, R59 ;  /* 0x000000ffff072224 */ /* 0x010fca00078e003b */
[----:B------:R0:W3:Y:S01]  /*13a90*/  @P2 LDG.E.U16 R56, desc[UR8][R6.64] ;  /* 0x0000000806382981 */ /* 0x0000e2000c1e1500 */
[----:B------:R-:W-:Y:S01]  /*13aa0*/  PRMT R0, RZ, 0x7610, R0 ;  /* 0x00007610ff007816 */ /* 0x000fe20000000000 */
[----:B0-----:R-:W-:Y:S02]  /*13ab0*/  @P2 IMAD.MOV.U32 R6, RZ, RZ, R55 ;  /* 0x000000ffff062224 */ /* 0x001fe400078e0037 */
[----:B--2---:R-:W-:Y:S04]  /*13ac0*/  STL [R1+0x1dcc], R57 ;  /* 0x001dcc3901007387 */ /* 0x004fe80000100800 */
[----:B------:R-:W2:Y:S04]  /*13ad0*/  LDL R60, [R1+0xd6c] ;  /* 0x000d6c00013c7983 */ /* 0x000ea80000100800 */
[----:B------:R-:W4:Y:S01]  /*13ae0*/  LDL R59, [R1+0xd70] ;  /* 0x000d7000013b7983 */ /* 0x000f220000100800 */
[----:B------:R-:W-:-:S05]  /*13af0*/  @P2 IMAD.MOV.U32 R7, RZ, RZ, R58 ;  /* 0x000000ffff072224 */ /* 0x000fca00078e003a */
[----:B------:R0:W2:Y:S04]  /*13b00*/  @P2 LDG.E.U16 R0, desc[UR8][R6.64] ;  /* 0x0000000806002981 */ /* 0x0000a8000c1e1500 */
[----:B---3--:R-:W-:Y:S01]  /*13b10*/  STL [R1+0x1dd0], R56 ;  /* 0x001dd03801007387 */ /* 0x008fe20000100800 */
[----:B------:R-:W-:Y:S02]  /*13b20*/  ISETP.GT.AND P0, PT, R4, 0x17, PT ;  /* 0x000000170400780c */ /* 0x000fe40003f04270 */
[----:B------:R-:W-:Y:S01]  /*13b30*/  PRMT R54, RZ, 0x7610, R54 ;  /* 0x00007610ff367816 */ /* 0x000fe20000000036 */
[----:B------:R-:W3:Y:S04]  /*13b40*/  LDL R58, [R1+0xd64] ;  /* 0x000d6400013a7983 */ /* 0x000ee80000100800 */
[----:B------:R-:W3:Y:S04]  /*13b50*/  LDL R55, [R1+0xd68] ;  /* 0x000d680001377983 */ /* 0x000ee80000100800 */
[----:B------:R-:W0:Y:S04]  /*13b60*/  LDL R6, [R1+0xd84] ;  /* 0x000d840001067983 */ /* 0x000e280000100800 */
[----:B------:R-:W0:Y:S02]  /*13b70*/  LDL R7, [R1+0xd88] ;  /* 0x000d880001077983 */ /* 0x000e240000100800 */
[----:B0-----:R-:W-:-:S04]  /*13b80*/  @P0 LOP3.LUT R7, R7, R6, RZ, 0x3c, !PT ;  /* 0x0000000607070212 */ /* 0x001fc800078e3cff */
[----:B------:R-:W-:-:S04]  /*13b90*/  @P0 LOP3.LUT R6, R7, R6, RZ, 0x3c, !PT ;  /* 0x0000000607060212 */ /* 0x000fc800078e3cff */
[----:B------:R-:W-:Y:S01]  /*13ba0*/  @P0 LOP3.LUT R7, R7, R6, RZ, 0x3c, !PT ;  /* 0x0000000607070212 */ /* 0x000fe200078e3cff */
[----:B--2---:R-:W-:Y:S04]  /*13bb0*/  STL [R1+0x1dd4], R0 ;  /* 0x001dd40001007387 */ /* 0x004fe80000100800 */
[----:B------:R0:W2:Y:S04]  /*13bc0*/  @P0 LDG.E.U16 R54, desc[UR8][R6.64] ;  /* 0x0000000806360981 */ /* 0x0000a8000c1e1500 */
[----:B------:R-:W0:Y:S04]  /*13bd0*/  LDL R6, [R1+0xd7c] ;  /* 0x000d7c0001067983 */ /* 0x000e280000100800 */
[----:B------:R-:W0:Y:S01]  /*13be0*/  LDL R7, [R1+0xd80] ;  /* 0x000d800001077983 */ /* 0x000e220000100800 */
[----:B------:R-:W-:-:S02]  /*13bf0*/  PRMT R10, RZ, 0x7610, R10 ;  /* 0x00007610ff0a7816 */ /* 0x000fc4000000000a */
[----:B0-----:R-:W-:-:S04]  /*13c00*/  @P0 LOP3.LUT R7, R7, R6, RZ, 0x3c, !PT ;  /* 0x0000000607070212 */ /* 0x001fc800078e3cff */
[----:B------:R-:W-:-:S04]  /*13c10*/  @P0 LOP3.LUT R6, R7, R6, RZ, 0x3c, !PT ;  /* 0x0000000607060212 */ /* 0x000fc800078e3cff */
[----:B------:R-:W-:-:S05]  /*13c20*/  @P0 LOP3.LUT R7, R7, R6, RZ, 0x3c, !PT ;  /* 0x0000000607070212 */ /* 0x000fca00078e3cff */
[----:B------:R-:W4:Y:S04]  /*13c30*/  @P0 LDG.E.U16 R10, desc[UR8][R6.64] ;  /* 0x00000008060a0981 */ /* 0x000f28000c1e1500 */
[----:B--2---:R0:W-:Y:S04]  /*13c40*/  STL [R1+0x9a4], R54 ;  /* 0x0009a43601007387 */ /* 0x0041e80000100800 */
[----:B0-----:R-:W2:Y:S04]  /*13c50*/  LDL R54, [R1+0xd60] ;  /* 0x000d600001367983 */ /* 0x001ea80000100800 */
[----:B----4-:R0:W-:Y:S04]  /*13c60*/  STL [R1+0x9a0], R10 ;  /* 0x0009a00a01007387 */ /* 0x0101e80000100800 */
[----:B0-----:R-:W4:Y:S04]  /*13c70*/  LDL.LU R10, [R1+0x1e4c] ;  /* 0x001e4c00010a7983 */ /* 0x001f280000300800 */
[----:B------:R-:W3:Y:S04]  /*13c80*/  LDL R6, [R1+0xd74] ;  /* 0x000d740001067983 */ /* 0x000ee80000100800 */
[----:B------:R-:W3:Y:S01]  /*13c90*/  LDL R7, [R1+0xd78] ;  /* 0x000d780001077983 */ /* 0x000ee20000100800 */
[----:B------:R-:W-:-:S02]  /*13ca0*/  PRMT R9, RZ, 0x7610, R9 ;  /* 0x00007610ff097816 */ /* 0x000fc40000000009 */
[----:B------:R-:W-:Y:S02]  /*13cb0*/  PRMT R8, RZ, 0x7610, R8 ;  /* 0x00007610ff087816 */ /* 0x000fe40000000008 */
[----:B------:R-:W-:Y:S02]  /*13cc0*/  PRMT R5, RZ, 0x7610, R5 ;  /* 0x00007610ff057816 */ /* 0x000fe40000000005 */
[----:B---3--:R-:W-:-:S04]  /*13cd0*/  @P0 LOP3.LUT R7, R7, R6, RZ, 0x3c, !PT ;  /* 0x0000000607070212 */ /* 0x008fc800078e3cff */
[----:B------:R-:W-:-:S04]  /*13ce0*/  @P0 LOP3.LUT R6, R7, R6, RZ, 0x3c, !PT ;  /* 0x0000000607060212 */ /* 0x000fc800078e3cff */
[----:B------:R-:W-:-:S05]  /*13cf0*/  @P0 LOP3.LUT R7, R7, R6, RZ, 0x3c, !PT ;  /* 0x0000000607070212 */ /* 0x000fca00078e3cff */
[----:B------:R0:W3:Y:S02]  /*13d00*/  @P0 LDG.E.U16 R9, desc[UR8][R6.64] ;  /* 0x0000000806090981 */ /* 0x0000e4000c1e1500 */
[----:B0-----:R-:W-:Y:S02]  /*13d10*/  @P0 IMAD.MOV.U32 R6, RZ, RZ, R59 ;  /* 0x000000ffff060224 */ /* 0x001fe400078e003b */
[----:B------:R-:W-:-:S05]  /*13d20*/  @P0 IMAD.MOV.U32 R7, RZ, RZ, R60 ;  /* 0x000000ffff070224 */ /* 0x000fca00078e003c */
[----:B------:R0:W2:Y:S02]  /*13d30*/  @P0 LDG.E.U16 R8, desc[UR8][R6.64] ;  /* 0x0000000806080981 */ /* 0x0000a4000c1e1500 */
[----:B0-----:R-:W-:Y:S02]  /*13d40*/  @P0 IMAD.MOV.U32 R6, RZ, RZ, R55 ;  /* 0x000000ffff060224 */ /* 0x001fe400078e0037 */
[----:B------:R-:W-:-:S05]  /*13d50*/  @P0 IMAD.MOV.U32 R7, RZ, RZ, R58 ;  /* 0x000000ffff070224 */ /* 0x000fca00078e003a */
[----:B------:R-:W4:Y:S04]  /*13d60*/  @P0 LDG.E.U16 R5, desc[UR8][R6.64] ;  /* 0x0000000806050981 */ /* 0x000f28000c1e1500 */
[----:B---3--:R0:W-:Y:S04]  /*13d70*/  STL [R1+0x99c], R9 ;  /* 0x00099c0901007387 */ /* 0x0081e80000100800 */
[----:B0-----:R-:W3:Y:S04]  /*13d80*/  LDL.LU R9, [R1+0x1e48] ;  /* 0x001e480001097983 */ /* 0x001ee80000300800 */
[----:B------:R-:W3:Y:S04]  /*13d90*/  LDL R60, [R1+0xd44] ;  /* 0x000d4400013c7983 */ /* 0x000ee80000100800 */
[----:B------:R-:W3:Y:S04]  /*13da0*/  LDL R59, [R1+0xd48] ;  /* 0x000d4800013b7983 */ /* 0x000ee80000100800 */
[----:B--2---:R0:W-:Y:S04]  /*13db0*/  STL [R1+0x998], R8 ;  /* 0x0009980801007387 */ /* 0x0041e80000100800 */
[----:B0-----:R-:W2:Y:S04]  /*13dc0*/  LDL.LU R8, [R1+0x1e44] ;  /* 0x001e440001087983 */ /* 0x001ea80000300800 */
[----:B------:R-:W2:Y:S04]  /*13dd0*/  LDL R58, [R1+0xd3c] ;  /* 0x000d3c00013a7983 */ /* 0x000ea80000100800 */
[----:B------:R-:W2:Y:S04]  /*13de0*/  LDL R55, [R1+0xd40] ;  /* 0x000d400001377983 */ /* 0x000ea80000100800 */
[----:B----4-:R0:W-:Y:S04]  /*13df0*/  STL [R1+0x994], R5 ;  /* 0x0009940501007387 */ /* 0x0101e80000100800 */
[----:B0-----:R-:W4:Y:S04]  /*13e00*/  LDL.LU R5, [R1+0x1e40] ;  /* 0x001e400001057983 */ /* 0x001f280000300800 */
[----:B------:R-:W3:Y:S01]  /*13e10*/  LDL R7, [R1+0xd5c] ;  /* 0x000d5c0001077983 */ /* 0x000ee20000100800 */
[----:B------:R-:W-:Y:S01]  /*13e20*/  PRMT R52, RZ, 0x7610, R52 ;  /* 0x00007610ff347816 */ /* 0x000fe20000000034 */
[----:B------:R-:W-:Y:S01]  /*13e30*/  @P0 IMAD.MOV.U32 R6, RZ, RZ, R54 ;  /* 0x000000ffff060224 */ /* 0x000fe200078e0036 */
[----:B------:R-:W-:-:S02]  /*13e40*/  ISETP.GT.AND P1, PT, R4, 0x18, PT ;  /* 0x000000180400780c */ /* 0x000fc40003f24270 */
[----:B------:R-:W-:Y:S02]  /*13e50*/  PRMT R2, RZ, 0x7610, R2 ;  /* 0x00007610ff027816 */ /* 0x000fe40000000002 */
[----:B------:R-:W-:Y:S01]  /*13e60*/  PRMT R3, RZ, 0x7610, R3 ;  /* 0x00007610ff037816 */ /* 0x000fe20000000003 */
[----:B------:R-:W4:Y:S04]  /*13e70*/  LDL R54, [R1+0xd34] ;  /* 0x000d340001367983 */ /* 0x000f280000100800 */
[----:B---3--:R0:W3:Y:S04]  /*13e80*/  @P0 LDG.E.U16 R52, desc[UR8][R6.64] ;  /* 0x0000000806340981 */ /* 0x0080e8000c1e1500 */
[----:B------:R-:W0:Y:S04]  /*13e90*/  LDL R6, [R1+0xd54] ;  /* 0x000d540001067983 */ /* 0x000e280000100800 */
[----:B------:R-:W0:Y:S01]  /*13ea0*/  LDL R7, [R1+0xd58] ;  /* 0x000d580001077983 */ /* 0x000e220000100800 */
[----:B------:R-:W-:-:S02]  /*13eb0*/  PRMT R0, RZ, 0x7610, R0 ;  /* 0x00007610ff007816 */ /* 0x000fc40000000000 */
[----:B0-----:R-:W-:-:S04]  /*13ec0*/  @P0 LOP3.LUT R7, R7, R6, RZ, 0x3c, !PT ;  /* 0x0000000607070212 */ /* 0x001fc800078e3cff */
[----:B------:R-:W-:-:S04]  /*13ed0*/  @P0 LOP3.LUT R6, R7, R6, RZ, 0x3c, !PT ;  /* 0x0000000607060212 */ /* 0x000fc800078e3cff */
[----:B------:R-:W-:Y:S01]  /*13ee0*/  @P0 LOP3.LUT R7, R7, R6, RZ, 0x3c, !PT ;  /* 0x0000000607070212 */ /* 0x000fe200078e3cff */
[----:B---3--:R0:W-:Y:S04]  /*13ef0*/  STL [R1+0x990], R52 ;  /* 0x0009903401007387 */ /* 0x0081e80000100800 */
[----:B------:R1:W3:Y:S04]  /*13f00*/  @P0 LDG.E.U16 R2, desc[UR8][R6.64] ;  /* 0x0000000806020981 */ /* 0x0002e8000c1e1500 */
[----:B0-----:R-:W3:Y:S01]  /*13f10*/  LDL R52, [R1+0xd38] ;  /* 0x000d380001347983 */ /* 0x001ee20000100800 */
[----:B-1----:R-:W-:-:S02]  /*13f20*/  @P1 IMAD.MOV.U32 R6, RZ, RZ, R59 ;  /* 0x000000ffff061224 */ /* 0x002fc400078e003b */
[----:B------:R-:W-:-:S05]  /*13f30*/  @P1 IMAD.MOV.U32 R7, RZ, RZ, R60 ;  /* 0x000000ffff071224 */ /* 0x000fca00078e003c */
[----:B------:R2:W3:Y:S02]  /*13f40*/  @P1 LDG.E.U16 R3, desc[UR8][R6.64] ;  /* 0x0000000806031981 */ /* 0x0004e4000c1e1500 */
[----:B--2---:R-:W-:Y:S02]  /*13f50*/  @P1 IMAD.MOV.U32 R6, RZ, RZ, R55 ;  /* 0x000000ffff061224 */ /* 0x004fe400078e0037 */
[----:B------:R-:W-:-:S05]  /*13f60*/  @P1 IMAD.MOV.U32 R7, RZ, RZ, R58 ;  /* 0x000000ffff071224 */ /* 0x000fca00078e003a */
[----:B------:R4:W2:Y:S01]  /*13f70*/  @P1 LDG.E.U16 R0, desc[UR8][R6.64] ;  /* 0x0000000806001981 */ /* 0x0008a2000c1e1500 */
[----:B------:R-:W-:Y:S01]  /*13f80*/  PRMT R61, RZ, 0x7610, R61 ;  /* 0x00007610ff3d7816 */ /* 0x000fe2000000003d */
[----:B----4-:R-:W-:Y:S02]  /*13f90*/  @P1 IMAD.MOV.U32 R7, RZ, RZ, R54 ;  /* 0x000000ffff071224 */ /* 0x010fe400078e0036 */
[----:B---3--:R-:W-:Y:S04]  /*13fa0*/  STL [R1+0x98c], R2 ;  /* 0x00098c0201007387 */ /* 0x008fe80000100800 */
[----:B------:R-:W3:Y:S01]  /*13fb0*/  LDL R60, [R1+0xd30] ;  /* 0x000d3000013c7983 */ /* 0x000ee20000100800 */
[----:B------:R-:W-:-:S05]  /*13fc0*/  @P1 IMAD.MOV.U32 R6, RZ, RZ, R52 ;  /* 0x000000ffff061224 */ /* 0x000fca00078e0034 */
[----:B------:R3:W4:Y:S04]  /*13fd0*/  @P1 LDG.E.U16 R61, desc[UR8][R6.64] ;  /* 0x00000008063d1981 */ /* 0x000728000c1e1500 */
[----:B------:R0:W-:Y:S04]  /*13fe0*/  STL [R1+0x1e34], R3 ;  /* 0x001e340301007387 */ /* 0x0001e80000100800 */
[----:B------:R-:W4:Y:S04]  /*13ff0*/  LDL R59, [R1+0xd24] ;  /* 0x000d2400013b7983 */ /* 0x000f280000100800 */
[----:B------:R-:W4:Y:S04]  /*14000*/  LDL R55, [R1+0xd28] ;  /* 0x000d280001377983 */ /* 0x000f280000100800 */
[----:B------:R-:W4:Y:S04]  /*14010*/  LDL R58, [R1+0xd1c] ;  /* 0x000d1c00013a7983 */ /* 0x000f280000100800 */
[----:B0-----:R-:W4:Y:S04]  /*14020*/  LDL R3, [R1+0xd20] ;  /* 0x000d200001037983 */ /* 0x001f280000100800 */
[----:B--2---:R-:W-:Y:S04]  /*14030*/  STL [R1+0x1e38], R0 ;  /* 0x001e380001007387 */ /* 0x004fe80000100800 */
[----:B------:R-:W2:Y:S04]  /*14040*/  LDL R7, [R1+0xd2c] ;  /* 0x000d2c0001077983 */ /* 0x000ea80000100800 */
[----:B------:R-:W2:Y:S04]  /*14050*/  LDL R54, [R1+0xd14] ;  /* 0x000d140001367983 */ /* 0x000ea80000100800 */
[----:B------:R-:W2:Y:S01]  /*14060*/  LDL R52, [R1+0xd18] ;  /* 0x000d180001347983 */ /* 0x000ea20000100800 */
[----:B------:R-:W-:-:S02]  /*14070*/  PRMT R51, RZ, 0x7610, R51 ;  /* 0x00007610ff337816 */ /* 0x000fc40000000033 */
[----:B------:R-:W-:Y:S01]  /*14080*/  PRMT R50, RZ, 0x7610, R50 ;  /* 0x00007610ff327816 */ /* 0x000fe20000000032 */
[----:B---3--:R-:W-:Y:S01]  /*14090*/  @P1 IMAD.MOV.U32 R6, RZ, RZ, R60 ;  /* 0x000000ffff061224 */ /* 0x008fe200078e003c */
[----:B----4-:R0:W-:Y:S04]  /*140a0*/  STL [R1+0x1e3c], R61 ;  /* 0x001e3c3d01007387 */ /* 0x0101e80000100800 */
[----:B------:R-:W3:Y:S04]  /*140b0*/  LDL R60, [R1+0xd10] ;  /* 0x000d1000013c7983 */ /* 0x000ee80000100800 */
[----:B0-----:R-:W4:Y:S04]  /*140c0*/  LDL R61, [R1+0xd0c] ;  /* 0x000d0c00013d7983 */ /* 0x001f280000100800 */
[----:B--2---:R0:W2:Y:S02]  /*140d0*/  @P1 LDG.E.U16 R51, desc[UR8][R6.64] ;  /* 0x0000000806331981 */ /* 0x0040a4000c1e1500 */
[----:B0-----:R-:W-:-:S02]  /*140e0*/  @P1 IMAD.MOV.U32 R6, RZ, RZ, R55 ;  /* 0x000000ffff061224 */ /* 0x001fc400078e0037 */
[----:B------:R-:W-:Y:S01]  /*140f0*/  @P1 IMAD.MOV.U32 R7, RZ, RZ, R59 ;  /* 0x000000ffff071224 */ /* 0x000fe200078e003b */
[----:B------:R-:W2:Y:S04]  /*14100*/  LDL R55, [R1+0xd08] ;  /* 0x000d080001377983 */ /* 0x000ea80000100800 */
[----:B------:R-:W2:Y:S04]  /*14110*/  LDL R59, [R1+0xd04] ;  /* 0x000d0400013b7983 */ /* 0x000ea80000100800 */
[----:B------:R0:W2:Y:S02]  /*14120*/  @P1 LDG.E.U16 R50, desc[UR8][R6.64] ;  /* 0x0000000806321981 */ /* 0x0000a4000c1e1500 */
[----:B0-----:R-:W-:-:S02]  /*14130*/  @P1 IMAD.MOV.U32 R6, RZ, RZ, R3 ;  /* 0x000000ffff061224 */ /* 0x001fc400078e0003 */
[----:B------:R-:W-:Y:S01]  /*14140*/  @P1 IMAD.MOV.U32 R7, RZ, RZ, R58 ;  /* 0x000000ffff071224 */ /* 0x000fe200078e003a */
[----:B------:R-:W2:Y:S04]  /*14150*/  LDL R3, [R1+0xd00] ;  /* 0x000d000001037983 */ /* 0x000ea80000100800 */
[----:B------:R-:W2:Y:S01]  /*14160*/  LDL R58, [R1+0xcfc] ;  /* 0x000cfc00013a7983 */ /* 0x000ea20000100800 */
[----:B------:R-:W-:Y:S02]  /*14170*/  PRMT R49, RZ, 0x7610, R49 ;  /* 0x00007610ff317816 */ /* 0x000fe40000000031 */
[----:B------:R-:W-:Y:S02]  /*14180*/  PRMT R48, RZ, 0x7610, R48 ;  /* 0x00007610ff307816 */ /* 0x000fe40000000030 */
[----:B------:R-:W-:-:S02]  /*14190*/  ISETP.GT.AND P2, PT, R4, 0x19, PT ;  /* 0x000000190400780c */ /* 0x000fc40003f44270 */
[----:B------:R0:W2:Y:S01]  /*141a0*/  @P1 LDG.E.U16 R49, desc[UR8][R6.64] ;  /* 0x0000000806311981 */ /* 0x0000a2000c1e1500 */
[----:B------:R-:W-:Y:S01]  /*141b0*/  PRMT R47, RZ, 0x7610, R47 ;  /* 0x00007610ff2f7816 */ /* 0x000fe2000000002f */
[----:B0-----:R-:W-:Y:S02]  /*141c0*/  @P1 IMAD.MOV.U32 R6, RZ, RZ, R52 ;  /* 0x000000ffff061224 */ /* 0x001fe400078e0034 */
[----:B------:R-:W-:Y:S01]  /*141d0*/  @P1 IMAD.MOV.U32 R7, RZ, RZ, R54 ;  /* 0x000000ffff071224 */ /* 0x000fe200078e0036 */
[----:B------:R-:W2:Y:S04]  /*141e0*/  LDL R52, [R1+0xcf8] ;  /* 0x000cf80001347983 */ /* 0x000ea80000100800 */
[----:B------:R-:W2:Y:S04]  /*141f0*/  LDL R54, [R1+0xcf4] ;  /* 0x000cf40001367983 */ /* 0x000ea80000100800 */
[----:B------:R3:W2:Y:S01]  /*14200*/  @P1 LDG.E.U16 R48, desc[UR8][R6.64] ;  /* 0x0000000806301981 */ /* 0x0006a2000c1e1500 */
[----:B------:R-:W-:Y:S01]  /*14210*/  PRMT R46, RZ, 0x7610, R46 ;  /* 0x00007610ff2e7816 */ /* 0x000fe2000000002e */
[----:B---3--:R-:W-:-:S02]  /*14220*/  @P1 IMAD.MOV.U32 R6, RZ, RZ, R60 ;  /* 0x000000ffff061224 */ /* 0x008fc400078e003c */
[----:B------:R-:W3:Y:S01]  /*14230*/  LDL R60, [R1+0xcf0] ;  /* 0x000cf000013c7983 */ /* 0x000ee20000100800 */
[----:B----4-:R-:W-:-:S03]  /*14240*/  @P1 IMAD.MOV.U32 R7, RZ, RZ, R61 ;  /* 0x000000ffff071224 */ /* 0x010fc600078e003d */
[----:B------:R-:W4:Y:S04]  /*14250*/  LDL R61, [R1+0xcec] ;  /* 0x000cec00013d7983 */ /* 0x000f280000100800 */
[----:B------:R2:W4:Y:S02]  /*14260*/  @P1 LDG.E.U16 R47, desc[UR8][R6.64] ;  /* 0x00000008062f1981 */ /* 0x000524000c1e1500 */
[----:B--2---:R-:W-:Y:S02]  /*14270*/  @P2 IMAD.MOV.U32 R6, RZ, RZ, R55 ;  /* 0x000000ffff062224 */ /* 0x004fe400078e0037 */
        /* <DEDUP_REMOVED lines=9> */
[----:B------:R-:W-:-:S04]  /*14310*/  PRMT R44, RZ, 0x7610, R44 ;  /* 0x00007610ff2c7816 */ /* 0x000fc8000000002c */
        /* <DEDUP_REMOVED lines=32> */
[----:B------:R-:W-:-:S02]  /*14520*/  PRMT R38, RZ, 0x7610, R38 ;  /* 0x00007610ff267816 */ /* 0x000fc40000000026 */
[----:B------:R-:W-:Y:S01]  /*14530*/  PRMT R37, RZ, 0x7610, R37 ;  /* 0x00007610ff257816 */ /* 0x000fe20000000025 */
[----:B---3--:R-:W-:Y:S02]  /*14540*/  @P2 IMAD.MOV.U32 R6, RZ, RZ, R60 ;  /* 0x000000ffff062224 */ /* 0x008fe400078e003c */
[----:B----4-:R-:W-:-:S05]  /*14550*/  @P2 IMAD.MOV.U32 R7, RZ, RZ, R61 ;  /* 0x000000ffff072224 */ /* 0x010fca00078e003d */
[----:B------:R2:W3:Y:S02]  /*14560*/  @P2 LDG.E.U16 R39, desc[UR8][R6.64] ;  /* 0x0000000806272981 */ /* 0x0004e4000c1e1500 */
[----:B--2---:R-:W-:Y:S02]  /*14570*/  @P1 IMAD.MOV.U32 R6, RZ, RZ, R55 ;  /* 0x000000ffff061224 */ /* 0x004fe400078e0037 */
[----:B------:R-:W-:Y:S01]  /*14580*/  @P1 IMAD.MOV.U32 R7, RZ, RZ, R59 ;  /* 0x000000ffff071224 */ /* 0x000fe200078e003b */
[----:B------:R-:W2:Y:S04]  /*14590*/  LDL R55, [R1+0xcb0] ;  /* 0x000cb00001377983 */ /* 0x000ea80000100800 */
[----:B------:R-:W4:Y:S04]  /*145a0*/  LDL R59, [R1+0xcac] ;  /* 0x000cac00013b7983 */ /* 0x000f280000100800 */
[----:B------:R0:W3:Y:S02]  /*145b0*/  @P1 LDG.E.U16 R38, desc[UR8][R6.64] ;  /* 0x0000000806261981 */ /* 0x0000e4000c1e1500 */
[----:B0-----:R-:W-:-:S02]  /*145c0*/  @P1 IMAD.MOV.U32 R6, RZ, RZ, R3 ;  /* 0x000000ffff061224 */ /* 0x001fc400078e0003 */
[----:B------:R-:W-:-:S05]  /*145d0*/  @P1 IMAD.MOV.U32 R7, RZ, RZ, R58 ;  /* 0x000000ffff071224 */ /* 0x000fca00078e003a */
[----:B------:R0:W3:Y:S01]  /*145e0*/  @P1 LDG.E.U16 R37, desc[UR8][R6.64] ;  /* 0x0000000806251981 */ /* 0x0000e2000c1e1500 */
[----:B------:R-:W-:Y:S02]  /*145f0*/  PRMT R36, RZ, 0x7610, R36 ;  /* 0x00007610ff247816 */ /* 0x000fe40000000024 */
[----:B------:R-:W-:Y:S01]  /*14600*/  PRMT R35, RZ, 0x7610, R35 ;  /* 0x00007610ff237816 */ /* 0x000fe20000000023 */
[----:B0-----:R-:W-:Y:S02]  /*14610*/  @P1 IMAD.MOV.U32 R6, RZ, RZ, R52 ;  /* 0x000000ffff061224 */ /* 0x001fe400078e0034 */
[----:B------:R-:W-:-:S05]  /*14620*/  @P1 IMAD.MOV.U32 R7, RZ, RZ, R54 ;  /* 0x000000ffff071224 */ /* 0x000fca00078e0036 */
[----:B------:R2:W3:Y:S02]  /*14630*/  @P1 LDG.E.U16 R36, desc[UR8][R6.64] ;  /* 0x0000000806241981 */ /* 0x0004e4000c1e1500 */
[----:B--2---:R-:W-:Y:S02]  /*14640*/  @P1 IMAD.MOV.U32 R6, RZ, RZ, R55 ;  /* 0x000000ffff061224 */ /* 0x004fe400078e0037 */
[----:B----4-:R-:W-:-:S05]  /*14650*/  @P1 IMAD.MOV.U32 R7, RZ, RZ, R59 ;  /* 0x000000ffff071224 */ /* 0x010fca00078e003b */
[----:B------:R-:W2:Y:S04]  /*14660*/  @P1 LDG.E.U16 R35, desc[UR8][R6.64] ;  /* 0x0000000806231981 */ /* 0x000ea8000c1e1500 */
[----:B---3--:R-:W-:Y:S04]  /*14670*/  STL [R1+0x1dd8], R38 ;  /* 0x001dd82601007387 */ /* 0x008fe80000100800 */
[----:B------:R-:W3:Y:S04]  /*14680*/  LDL R3, [R1+0xc48] ;  /* 0x000c480001037983 */ /* 0x000ee80000100800 */
[----:B------:R-:W4:Y:S04]  /*14690*/  LDL R58, [R1+0xc44] ;  /* 0x000c4400013a7983 */ /* 0x000f280000100800 */
[----:B------:R-:W-:Y:S04]  /*146a0*/  STL [R1+0x1ddc], R37 ;  /* 0x001ddc2501007387 */ /* 0x000fe80000100800 */
[----:B------:R-:W4:Y:S04]  /*146b0*/  LDL R54, [R1+0xc3c] ;  /* 0x000c3c0001367983 */ /* 0x000f280000100800 */
[----:B------:R-:W4:Y:S01]  /*146c0*/  LDL R52, [R1+0xc40] ;  /* 0x000c400001347983 */ /* 0x000f220000100800 */
[----:B------:R-:W-:-:S03]  /*146d0*/  ISETP.GT.AND P2, PT, R4, 0x1c, PT ;  /* 0x0000001c0400780c */ /* 0x000fc60003f44270 */
[----:B------:R0:W-:Y:S04]  /*146e0*/  STL [R1+0x1de0], R36 ;  /* 0x001de02401007387 */ /* 0x0001e80000100800 */
[----:B------:R-:W4:Y:S04]  /*146f0*/  LDL R55, [R1+0xc34] ;  /* 0x000c340001377983 */ /* 0x000f280000100800 */
[----:B0-----:R-:W4:Y:S01]  /*14700*/  LDL R36, [R1+0xc38] ;  /* 0x000c380001247983 */ /* 0x001f220000100800 */
[----:B------:R-:W-:-:S03]  /*14710*/  PRMT R34, RZ, 0x7610, R34 ;  /* 0x00007610ff227816 */ /* 0x000fc60000000022 */
[----:B--2---:R0:W-:Y:S04]  /*14720*/  STL [R1+0x1de4], R35 ;  /* 0x001de42301007387 */ /* 0x0041e80000100800 */
[----:B------:R-:W2:Y:S04]  /*14730*/  LDL R61, [R1+0xc2c] ;  /* 0x000c2c00013d7983 */ /* 0x000ea80000100800 */
[----:B------:R-:W2:Y:S01]  /*14740*/  LDL R60, [R1+0xc30] ;  /* 0x000c3000013c7983 */ /* 0x000ea20000100800 */
[----:B---3--:R-:W-:Y:S02]  /*14750*/  @P2 IMAD.MOV.U32 R6, RZ, RZ, R3 ;  /* 0x000000ffff062224 */ /* 0x008fe400078e0003 */
[----:B----4-:R-:W-:Y:S01]  /*14760*/  @P2 IMAD.MOV.U32 R7, RZ, RZ, R58 ;  /* 0x000000ffff072224 */ /* 0x010fe200078e003a */
[----:B------:R-:W3:Y:S04]  /*14770*/  LDL R3, [R1+0xc28] ;  /* 0x000c280001037983 */ /* 0x000ee80000100800 */
[----:B------:R-:W4:Y:S04]  /*14780*/  LDL R59, [R1+0xc1c] ;  /* 0x000c1c00013b7983 */ /* 0x000f280000100800 */
[----:B------:R-:W4:Y:S04]  /*14790*/  LDL R58, [R1+0xc20] ;  /* 0x000c2000013a7983 */ /* 0x000f280000100800 */
[----:B0-----:R-:W4:Y:S04]  /*147a0*/  LDL R35, [R1+0xc24] ;  /* 0x000c240001237983 */ /* 0x001f280000100800 */
[----:B------:R0:W4:Y:S02]  /*147b0*/  @P2 LDG.E.U16 R34, desc[UR8][R6.64] ;  /* 0x0000000806222981 */ /* 0x000124000c1e1500 */
[----:B0-----:R-:W-:-:S02]  /*147c0*/  @P2 IMAD.MOV.U32 R6, RZ, RZ, R52 ;  /* 0x000000ffff062224 */ /* 0x001fc400078e0034 */
[----:B------:R-:W-:Y:S01]  /*147d0*/  @P2 IMAD.MOV.U32 R7, RZ, RZ, R54 ;  /* 0x000000ffff072224 */ /* 0x000fe200078e0036 */
[----:B------:R-:W4:Y:S04]  /*147e0*/  LDL R52, [R1+0xc18] ;  /* 0x000c180001347983 */ /* 0x000f280000100800 */
[----:B------:R-:W4:Y:S01]  /*147f0*/  LDL R54, [R1+0xc14] ;  /* 0x000c140001367983 */ /* 0x000f220000100800 */
[----:B------:R-:W-:Y:S02]  /*14800*/  PRMT R33, RZ, 0x7610, R33 ;  /* 0x00007610ff217816 */ /* 0x000fe40000000021 */
[----:B------:R-:W-:-:S04]  /*14810*/  PRMT R32, RZ, 0x7610, R32 ;  /* 0x00007610ff207816 */ /* 0x000fc80000000020 */
[----:B------:R0:W4:Y:S01]  /*14820*/  @P2 LDG.E.U16 R33, desc[UR8][R6.64] ;  /* 0x0000000806212981 */ /* 0x000122000c1e1500 */
[----:B------:R-:W-:Y:S01]  /*14830*/  PRMT R31, RZ, 0x7610, R31 ;  /* 0x00007610ff1f7816 */ /* 0x000fe2000000001f */
[----:B0-----:R-:W-:Y:S01]  /*14840*/  @P2 IMAD.MOV.U32 R7, RZ, RZ, R55 ;  /* 0x000000ffff072224 */ /* 0x001fe200078e0037 */
[----:B------:R-:W-:Y:S01]  /*14850*/  PRMT R30, RZ, 0x7610, R30 ;  /* 0x00007610ff1e7816 */ /* 0x000fe2000000001e */
[----:B------:R-:W4:Y:S01]  /*14860*/  LDL R55, [R1+0xc0c] ;  /* 0x000c0c0001377983 */ /* 0x000f220000100800 */
[----:B------:R-:W-:-:S03]  /*14870*/  @P2 IMAD.MOV.U32 R6, RZ, RZ, R36 ;  /* 0x000000ffff062224 */ /* 0x000fc600078e0024 */
[----:B------:R-:W4:Y:S04]  /*14880*/  LDL R36, [R1+0xc10] ;  /* 0x000c100001247983 */ /* 0x000f280000100800 */
[----:B------:R2:W4:Y:S01]  /*14890*/  @P2 LDG.E.U16 R32, desc[UR8][R6.64] ;  /* 0x0000000806202981 */ /* 0x000522000c1e1500 */
[----:B------:R-:W-:Y:S01]  /*148a0*/  PRMT R29, RZ, 0x7610, R29 ;  /* 0x00007610ff1d7816 */ /* 0x000fe2000000001d */
[----:B--2---:R-:W-:Y:S02]  /*148b0*/  @P2 IMAD.MOV.U32 R7, RZ, RZ, R61 ;  /* 0x000000ffff072224 */ /* 0x004fe400078e003d */
[----:B------:R-:W-:-:S05]  /*148c0*/  @P2 IMAD.MOV.U32 R6, RZ, RZ, R60 ;  /* 0x000000ffff062224 */ /* 0x000fca00078e003c */
[----:B------:R3:W2:Y:S02]  /*148d0*/  @P2 LDG.E.U16 R31, desc[UR8][R6.64] ;  /* 0x00000008061f2981 */ /* 0x0006a4000c1e1500 */
[----:B---3--:R-:W-:Y:S02]  /*148e0*/  @P2 IMAD.MOV.U32 R6, RZ, RZ, R3 ;  /* 0x000000ffff062224 */ /* 0x008fe400078e0003 */
[----:B----4-:R-:W-:Y:S01]  /*148f0*/  @P2 IMAD.MOV.U32 R7, RZ, RZ, R35 ;  /* 0x000000ffff072224 */ /* 0x010fe200078e0023 */
[----:B------:R-:W3:Y:S04]  /*14900*/  LDL R3, [R1+0xca8] ;  /* 0x000ca80001037983 */ /* 0x000ee80000100800 */
[----:B------:R-:W4:Y:S04]  /*14910*/  LDL R35, [R1+0xca4] ;  /* 0x000ca40001237983 */ /* 0x000f280000100800 */
[----:B------:R0:W2:Y:S02]  /*14920*/  @P2 LDG.E.U16 R30, desc[UR8][R6.64] ;  /* 0x00000008061e2981 */ /* 0x0000a4000c1e1500 */
[----:B0-----:R-:W-:-:S02]  /*14930*/  @P2 IMAD.MOV.U32 R6, RZ, RZ, R58 ;  /* 0x000000ffff062224 */ /* 0x001fc400078e003a */
[----:B------:R-:W-:Y:S01]  /*14940*/  @P2 IMAD.MOV.U32 R7, RZ, RZ, R59 ;  /* 0x000000ffff072224 */ /* 0x000fe200078e003b */
[----:B------:R-:W-:Y:S02]  /*14950*/  PRMT R28, RZ, 0x7610, R28 ;  /* 0x00007610ff1c7816 */ /* 0x000fe4000000001c */
[----:B------:R-:W-:Y:S02]  /*14960*/  PRMT R27, RZ, 0x7610, R27 ;  /* 0x00007610ff1b7816 */ /* 0x000fe4000000001b */
[----:B------:R-:W-:Y:S02]  /*14970*/  PRMT R26, RZ, 0x7610, R26 ;  /* 0x00007610ff1a7816 */ /* 0x000fe4000000001a */
[----:B------:R-:W-:Y:S01]  /*14980*/  PRMT R25, RZ, 0x7610, R25 ;  /* 0x00007610ff197816 */ /* 0x000fe20000000019 */
[----:B------:R0:W2:Y:S04]  /*14990*/  @P2 LDG.E.U16 R29, desc[UR8][R6.64] ;  /* 0x00000008061d2981 */ /* 0x0000a8000c1e1500 */
[----:B------:R-:W2:Y:S04]  /*149a0*/  LDL R59, [R1+0xc04] ;  /* 0x000c0400013b7983 */ /* 0x000ea80000100800 */
[----:B------:R-:W2:Y:S01]  /*149b0*/  LDL R58, [R1+0xc08] ;  /* 0x000c0800013a7983 */ /* 0x000ea20000100800 */
        /* <DEDUP_REMOVED lines=8> */
[----:B------:R-:W2:Y:S04]  /*14a40*/  LDL R55, [R1+0xbfc] ;  /* 0x000bfc0001377983 */ /* 0x000ea80000100800 */
[----:B------:R3:W2:Y:S02]  /*14a50*/  @P2 LDG.E.U16 R27, desc[UR8][R6.64] ;  /* 0x00000008061b2981 */ /* 0x0006a4000c1e1500 */
[----:B---3--:R-:W-:-:S02]  /*14a60*/  @P1 IMAD.MOV.U32 R6, RZ, RZ, R3 ;  /* 0x000000ffff061224 */ /* 0x008fc400078e0003 */
[----:B----4-:R-:W-:Y:S01]  /*14a70*/  @P1 IMAD.MOV.U32 R7, RZ, RZ, R35 ;  /* 0x000000ffff071224 */ /* 0x010fe200078e0023 */
[----:B------:R-:W3:Y:S04]  /*14a80*/  LDL R3, [R1+0xbf8] ;  /* 0x000bf80001037983 */ /* 0x000ee80000100800 */
[----:B------:R-:W4:Y:S04]  /*14a90*/  LDL R35, [R1+0xbf4] ;  /* 0x000bf40001237983 */ /* 0x000f280000100800 */
[----:B------:R2:W3:Y:S02]  /*14aa0*/  @P1 LDG.E.U16 R26, desc[UR8][R6.64] ;  /* 0x00000008061a1981 */ /* 0x0004e4000c1e1500 */
[----:B--2---:R-:W-:-:S02]  /*14ab0*/  @P1 IMAD.MOV.U32 R6, RZ, RZ, R52 ;  /* 0x000000ffff061224 */ /* 0x004fc400078e0034 */
[----:B------:R-:W-:-:S05]  /*14ac0*/  @P1 IMAD.MOV.U32 R7, RZ, RZ, R54 ;  /* 0x000000ffff071224 */ /* 0x000fca00078e0036 */
[----:B------:R0:W2:Y:S01]  /*14ad0*/  @P1 LDG.E.U16 R25, desc[UR8][R6.64] ;  /* 0x0000000806191981 */ /* 0x0000a2000c1e1500 */
[----:B------:R-:W-:Y:S02]  /*14ae0*/  ISETP.GT.AND P2, PT, R4, 0x1d, PT ;  /* 0x0000001d0400780c */ /* 0x000fe40003f44270 */
[----:B------:R-:W-:Y:S02]  /*14af0*/  PRMT R24, RZ, 0x7610, R24 ;  /* 0x00007610ff187816 */ /* 0x000fe40000000018 */
[----:B------:R-:W-:-:S09]  /*14b00*/  PRMT R23, RZ, 0x7610, R23 ;  /* 0x00007610ff177816 */ /* 0x000fd20000000017 */
[----:B0-----:R-:W-:Y:S02]  /*14b10*/  @P2 IMAD.MOV.U32 R6, RZ, RZ, R58 ;  /* 0x000000ffff062224 */ /* 0x001fe400078e003a */
[----:B------:R-:W-:-:S05]  /*14b20*/  @P2 IMAD.MOV.U32 R7, RZ, RZ, R59 ;  /* 0x000000ffff072224 */ /* 0x000fca00078e003b */
[----:B------:R0:W2:Y:S02]  /*14b30*/  @P2 LDG.E.U16 R24, desc[UR8][R6.64] ;  /* 0x0000000806182981 */ /* 0x0000a4000c1e1500 */
[----:B0-----:R-:W-:Y:S02]  /*14b40*/  @P2 IMAD.MOV.U32 R6, RZ, RZ, R36 ;  /* 0x000000ffff062224 */ /* 0x001fe400078e0024 */
[----:B------:R-:W-:-:S05]  /*14b50*/  @P2 IMAD.MOV.U32 R7, RZ, RZ, R55 ;  /* 0x000000ffff072224 */ /* 0x000fca00078e0037 */
[----:B------:R0:W2:Y:S04]  /*14b60*/  @P2 LDG.E.U16 R23, desc[UR8][R6.64] ;  /* 0x0000000806172981 */ /* 0x0000a8000c1e1500 */
[----:B---3--:R-:W-:Y:S04]  /*14b70*/  STL [R1+0x1de8], R26 ;  /* 0x001de81a01007387 */ /* 0x008fe80000100800 */
[----:B------:R-:W3:Y:S04]  /*14b80*/  LDL R54, [R1+0xbec] ;  /* 0x000bec0001367983 */ /* 0x000ee80000100800 */
[----:B------:R-:W3:Y:S01]  /*14b90*/  LDL R52, [R1+0xbf0] ;  /* 0x000bf00001347983 */ /* 0x000ee20000100800 */
[----:B0-----:R-:W-:-:S02]  /*14ba0*/  @P2 IMAD.MOV.U32 R6, RZ, RZ, R3 ;  /* 0x000000ffff062224 */ /* 0x001fc400078e0003 */
[----:B----4-:R-:W-:Y:S01]  /*14bb0*/  @P2 IMAD.MOV.U32 R7, RZ, RZ, R35 ;  /* 0x000000ffff072224 */ /* 0x010fe200078e0023 */
[----:B--2---:R-:W-:Y:S04]  /*14bc0*/  STL [R1+0x1dec], R25 ;  /* 0x001dec1901007387 */ /* 0x004fe80000100800 */
[----:B------:R-:W2:Y:S04]  /*14bd0*/  LDL R61, [R1+0xbe4] ;  /* 0x000be400013d7983 */ /* 0x000ea80000100800 */
[----:B------:R-:W4:Y:S04]  /*14be0*/  LDL R60, [R1+0xbe8] ;  /* 0x000be800013c7983 */ /* 0x000f280000100800 */
[----:B------:R-:W4:Y:S04]  /*14bf0*/  LDL R55, [R1+0xbdc] ;  /* 0x000bdc0001377983 */ /* 0x000f280000100800 */
[----:B------:R-:W4:Y:S04]  /*14c00*/  LDL R36, [R1+0xbe0] ;  /* 0x000be00001247983 */ /* 0x000f280000100800 */
[----:B------:R-:W4:Y:S04]  /*14c10*/  LDL R35, [R1+0xbd4] ;  /* 0x000bd40001237983 */ /* 0x000f280000100800 */
[----:B------:R-:W4:Y:S01]  /*14c20*/  LDL R3, [R1+0xbd8] ;  /* 0x000bd80001037983 */ /* 0x000f220000100800 */
[----:B------:R-:W-:-:S02]  /*14c30*/  PRMT R22, RZ, 0x7610, R22 ;  /* 0x00007610ff167816 */ /* 0x000fc40000000016 */
[----:B------:R-:W-:Y:S01]  /*14c40*/  PRMT R21, RZ, 0x7610, R21 ;  /* 0x00007610ff157816 */ /* 0x000fe20000000015 */
[----:B------:R-:W4:Y:S04]  /*14c50*/  LDL R59, [R1+0xbcc] ;  /* 0x000bcc00013b7983 */ /* 0x000f280000100800 */
[----:B------:R-:W4:Y:S04]  /*14c60*/  LDL R58, [R1+0xbd0] ;  /* 0x000bd000013a7983 */ /* 0x000f280000100800 */
[----:B------:R3:W4:Y:S01]  /*14c70*/  @P2 LDG.E.U16 R22, desc[UR8][R6.64] ;  /* 0x0000000806162981 */ /* 0x000722000c1e1500 */
[----:B------:R-:W-:-:S02]  /*14c80*/  PRMT R20, RZ, 0x7610, R20 ;  /* 0x00007610ff147816 */ /* 0x000fc40000000014 */
[----:B------:R-:W-:Y:S01]  /*14c90*/  PRMT R19, RZ, 0x7610, R19 ;  /* 0x00007610ff137816 */ /* 0x000fe20000000013 */
[----:B---3--:R-:W-:Y:S02]  /*14ca0*/  @P2 IMAD.MOV.U32 R7, RZ, RZ, R54 ;  /* 0x000000ffff072224 */ /* 0x008fe400078e0036 */
[----:B------:R-:W-:Y:S01]  /*14cb0*/  @P2 IMAD.MOV.U32 R6, RZ, RZ, R52 ;  /* 0x000000ffff062224 */ /* 0x000fe200078e0034 */
[----:B------:R-:W3:Y:S04]  /*14cc0*/  LDL R54, [R1+0xc94] ;  /* 0x000c940001367983 */ /* 0x000ee80000100800 */
[----:B------:R-:W3:Y:S04]  /*14cd0*/  LDL R52, [R1+0xc98] ;  /* 0x000c980001347983 */ /* 0x000ee80000100800 */
[----:B------:R2:W3:Y:S02]  /*14ce0*/  @P2 LDG.E.U16 R21, desc[UR8][R6.64] ;  /* 0x0000000806152981 */ /* 0x0004e4000c1e1500 */
[----:B--2---:R-:W-:-:S02]  /*14cf0*/  @P2 IMAD.MOV.U32 R7, RZ, RZ, R61 ;  /* 0x000000ffff072224 */ /* 0x004fc400078e003d */
[----:B----4-:R-:W-:-:S05]  /*14d00*/  @P2 IMAD.MOV.U32 R6, RZ, RZ, R60 ;  /* 0x000000ffff062224 */ /* 0x010fca00078e003c */
[----:B------:R0:W2:Y:S02]  /*14d10*/  @P2 LDG.E.U16 R20, desc[UR8][R6.64] ;  /* 0x0000000806142981 */ /* 0x0000a4000c1e1500 */
[----:B0-----:R-:W-:Y:S02]  /*14d20*/  @P2 IMAD.MOV.U32 R6, RZ, RZ, R36 ;  /* 0x000000ffff062224 */ /* 0x001fe400078e0024 */
[----:B------:R-:W-:Y:S01]  /*14d30*/  @P2 IMAD.MOV.U32 R7, RZ, RZ, R55 ;  /* 0x000000ffff072224 */ /* 0x000fe200078e0037 */
[----:B------:R-:W4:Y:S04]  /*14d40*/  LDL R36, [R1+0xc90] ;  /* 0x000c900001247983 */ /* 0x000f280000100800 */
        /* <DEDUP_REMOVED lines=11> */
[----:B------:R-:W-:-:S05]  /*14e00*/  @P2 IMAD.MOV.U32 R7, RZ, RZ, R59 ;  /* 0x000000ffff072224 */ /* 0x000fca00078e003b */
[----:B------:R3:W2:Y:S01]  /*14e10*/  @P2 LDG.E.U16 R17, desc[UR8][R6.64] ;  /* 0x0000000806112981 */ /* 0x0006a2000c1e1500 */
[----:B------:R-:W-:Y:S02]  /*14e20*/  ISETP.GT.AND P2, PT, R4, 0x1e, PT ;  /* 0x0000001e0400780c */ /* 0x000fe40003f44270 */
[----:B------:R-:W-:Y:S02]  /*14e30*/  PRMT R15, RZ, 0x7610, R15 ;  /* 0x00007610ff0f7816 */ /* 0x000fe4000000000f */
[----:B------:R-:W-:Y:S01]  /*14e40*/  PRMT R14, RZ, 0x7610, R14 ;  /* 0x00007610ff0e7816 */ /* 0x000fe2000000000e */
[----:B---3--:R-:W-:Y:S02]  /*14e50*/  @P1 IMAD.MOV.U32 R7, RZ, RZ, R54 ;  /* 0x000000ffff071224 */ /* 0x008fe400078e0036 */
[----:B------:R-:W-:Y:S01]  /*14e60*/  @P1 IMAD.MOV.U32 R6, RZ, RZ, R52 ;  /* 0x000000ffff061224 */ /* 0x000fe200078e0034 */
[----:B------:R-:W3:Y:S04]  /*14e70*/  LDL R54, [R1+0xbbc] ;  /* 0x000bbc0001367983 */ /* 0x000ee80000100800 */
[----:B------:R-:W3:Y:S04]  /*14e80*/  LDL R52, [R1+0xbc0] ;  /* 0x000bc00001347983 */ /* 0x000ee80000100800 */
[----:B------:R4:W3:Y:S02]  /*14e90*/  @P1 LDG.E.U16 R16, desc[UR8][R6.64] ;  /* 0x0000000806101981 */ /* 0x0008e4000c1e1500 */
[----:B----4-:R-:W-:-:S02]  /*14ea0*/  @P1 IMAD.MOV.U32 R6, RZ, RZ, R36 ;  /* 0x000000ffff061224 */ /* 0x010fc400078e0024 */
[----:B--2---:R-:W-:-:S05]  /*14eb0*/  @P1 IMAD.MOV.U32 R7, RZ, RZ, R55 ;  /* 0x000000ffff071224 */ /* 0x004fca00078e0037 */
[----:B------:R0:W2:Y:S02]  /*14ec0*/  @P1 LDG.E.U16 R15, desc[UR8][R6.64] ;  /* 0x00000008060f1981 */ /* 0x0000a4000c1e1500 */
[----:B0-----:R-:W-:Y:S02]  /*14ed0*/  @P2 IMAD.MOV.U32 R6, RZ, RZ, R3 ;  /* 0x000000ffff062224 */ /* 0x001fe400078e0003 */
[----:B------:R-:W-:-:S05]  /*14ee0*/  @P2 IMAD.MOV.U32 R7, RZ, RZ, R35 ;  /* 0x000000ffff072224 */ /* 0x000fca00078e0023 */
[----:B------:R0:W4:Y:S01]  /*14ef0*/  @P2 LDG.E.U16 R14, desc[UR8][R6.64] ;  /* 0x00000008060e2981 */ /* 0x000122000c1e1500 */
[----:B------:R-:W-:-:S03]  /*14f00*/  PRMT R13, RZ, 0x7610, R13 ;  /* 0x00007610ff0d7816 */ /* 0x000fc6000000000d */
[----:B---3--:R-:W-:Y:S04]  /*14f10*/  STL [R1+0x1df0], R16 ;  /* 0x001df01001007387 */ /* 0x008fe80000100800 */
[----:B------:R-:W3:Y:S04]  /*14f20*/  LDL R59, [R1+0xbb8] ;  /* 0x000bb800013b7983 */ /* 0x000ee80000100800 */
[----:B------:R-:W3:Y:S01]  /*14f30*/  LDL R36, [R1+0x1318] ;  /* 0x0013180001247983 */ /* 0x000ee20000100800 */
[----:B0-----:R-:W-:Y:S02]  /*14f40*/  @P2 IMAD.MOV.U32 R6, RZ, RZ, R52 ;  /* 0x000000ffff062224 */ /* 0x001fe400078e0034 */
[----:B------:R-:W-:-:S05]  /*14f50*/  @P2 IMAD.MOV.U32 R7, RZ, RZ, R54 ;  /* 0x000000ffff072224 */ /* 0x000fca00078e0036 */
[----:B------:R3:W3:Y:S04]  /*14f60*/  @P2 LDG.E.U16 R13, desc[UR8][R6.64] ;  /* 0x00000008060d2981 */ /* 0x0006e8000c1e1500 */
[----:B--2---:R0:W-:Y:S04]  /*14f70*/  STL [R1+0x1df4], R15 ;  /* 0x001df40f01007387 */ /* 0x0041e80000100800 */
[----:B------:R-:W2:Y:S04]  /*14f80*/  LDL R35, [R1+0x1310] ;  /* 0x0013100001237983 */ /* 0x000ea80000100800 */
[----:B------:R-:W2:Y:S04]  /*14f90*/  LDL R3, [R1+0x1314] ;  /* 0x0013140001037983 */ /* 0x000ea80000100800 */
[----:B----4-:R-:W-:Y:S04]  /*14fa0*/  STL [R1+0x1df8], R14 ;  /* 0x001df80e01007387 */ /* 0x010fe80000100800 */
[----:B------:R-:W4:Y:S04]  /*14fb0*/  LDL R58, [R1+0x130c] ;  /* 0x00130c00013a7983 */ /* 0x000f280000100800 */
[----:B------:R-:W4:Y:S04]  /*14fc0*/  LDL R55, [R1+0x131c] ;  /* 0x00131c0001377983 */ /* 0x000f280000100800 */
[----:B------:R-:W4:Y:S04]  /*14fd0*/  LDL R54, [R1+0xbb4] ;  /* 0x000bb40001367983 */ /* 0x000f280000100800 */
[----:B------:R-:W4:Y:S01]  /*14fe0*/  LDL R52, [R1+0x1320] ;  /* 0x0013200001347983 */ /* 0x000f220000100800 */
[----:B------:R-:W-:-:S02]  /*14ff0*/  PRMT R12, RZ, 0x7610, R12 ;  /* 0x00007610ff0c7816 */ /* 0x000fc4000000000c */
[----:B------:R-:W-:Y:S02]  /*15000*/  PRMT R11, RZ, 0x7610, R11 ;  /* 0x00007610ff0b7816 */ /* 0x000fe4000000000b */
[----:B------:R-:W-:Y:S02]  /*15010*/  PRMT R10, RZ, 0x7610, R10 ;  /* 0x00007610ff0a7816 */ /* 0x000fe4000000000a */
[----:B------:R-:W-:Y:S01]  /*15020*/  PRMT R9, RZ, 0x7610, R9 ;  /* 0x00007610ff097816 */ /* 0x000fe20000000009 */
[----:B---3--:R-:W-:Y:S02]  /*15030*/  @P2 IMAD.MOV.U32 R7, RZ, RZ, R59 ;  /* 0x000000ffff072224 */ /* 0x008fe400078e003b */
[----:B------:R-:W-:-:S05]  /*15040*/  @P2 IMAD.MOV.U32 R6, RZ, RZ, R36 ;  /* 0x000000ffff062224 */ /* 0x000fca00078e0024 */
[----:B------:R2:W3:Y:S04]  /*15050*/  @P2 LDG.E.U16 R12, desc[UR8][R6.64] ;  /* 0x00000008060c2981 */ /* 0x0004e8000c1e1500 */
[----:B------:R-:W-:Y:S04]  /*15060*/  STL [R1+0x1dfc], R13 ;  /* 0x001dfc0d01007387 */ /* 0x000fe80000100800 */
[----:B------:R-:W3:Y:S04]  /*15070*/  LDL R36, [R1+0xbb0] ;  /* 0x000bb00001247983 */ /* 0x000ee80000100800 */
[----:B0-----:R-:W3:Y:S01]  /*15080*/  LDL R15, [R1+0x132c] ;  /* 0x00132c00010f7983 */ /* 0x001ee20000100800 */
[----:B--2---:R-:W-:-:S02]  /*15090*/  @P2 IMAD.MOV.U32 R7, RZ, RZ, R35 ;  /* 0x000000ffff072224 */ /* 0x004fc400078e0023 */
[----:B------:R-:W-:-:S05]  /*150a0*/  @P2 IMAD.MOV.U32 R6, RZ, RZ, R3 ;  /* 0x000000ffff062224 */ /* 0x000fca00078e0003 */
[----:B------:R4:W2:Y:S02]  /*150b0*/  @P2 LDG.E.U16 R11, desc[UR8][R6.64] ;  /* 0x00000008060b2981 */ /* 0x0008a4000c1e1500 */
[----:B----4-:R-:W-:Y:S02]  /*150c0*/  @P2 IMAD.MOV.U32 R7, RZ, RZ, R58 ;  /* 0x000000ffff072224 */ /* 0x010fe400078e003a */
[----:B------:R-:W-:-:S05]  /*150d0*/  @P2 IMAD.MOV.U32 R6, RZ, RZ, R55 ;  /* 0x000000ffff062224 */ /* 0x000fca00078e0037 */
[----:B------:R0:W4:Y:S02]  /*150e0*/  @P2 LDG.E.U16 R10, desc[UR8][R6.64] ;  /* 0x00000008060a2981 */ /* 0x000124000c1e1500 */
[----:B0-----:R-:W-:Y:S02]  /*150f0*/  @P2 IMAD.MOV.U32 R6, RZ, RZ, R52 ;  /* 0x000000ffff062224 */ /* 0x001fe400078e0034 */
[----:B------:R-:W-:-:S05]  /*15100*/  @P2 IMAD.MOV.U32 R7, RZ, RZ, R54 ;  /* 0x000000ffff072224 */ /* 0x000fca00078e0036 */
[----:B------:R0:W4:Y:S01]  /*15110*/  @P2 LDG.E.U16 R9, desc[UR8][R6.64] ;  /* 0x0000000806092981 */ /* 0x000122000c1e1500 */
[----:B------:R-:W-:-:S03]  /*15120*/  PRMT R8, RZ, 0x7610, R8 ;  /* 0x00007610ff087816 */ /* 0x000fc60000000008 */
[----:B---3--:R1:W-:Y:S04]  /*15130*/  STL [R1+0x1e00], R12 ;  /* 0x001e000c01007387 */ /* 0x0083e80000100800 */
[----:B------:R-:W3:Y:S04]  /*15140*/  LDL R35, [R1+0x1328] ;  /* 0x0013280001237983 */ /* 0x000ee80000100800 */
[----:B------:R-:W3:Y:S01]  /*15150*/  LDL R3, [R1+0x1338] ;  /* 0x0013380001037983 */ /* 0x000ee20000100800 */
[----:B0-----:R-:W-:Y:S02]  /*15160*/  @P2 IMAD.MOV.U32 R6, RZ, RZ, R15 ;  /* 0x000000ffff062224 */ /* 0x001fe400078e000f */
[----:B------:R-:W-:-:S05]  /*15170*/  @P2 IMAD.MOV.U32 R7, RZ, RZ, R36 ;  /* 0x000000ffff072224 */ /* 0x000fca00078e0024 */
[----:B------:R3:W3:Y:S04]  /*15180*/  @P2 LDG.E.U16 R8, desc[UR8][R6.64] ;  /* 0x0000000806082981 */ /* 0x0006e8000c1e1500 */
[----:B--2---:R-:W-:Y:S04]  /*15190*/  STL [R1+0x1e04], R11 ;  /* 0x001e040b01007387 */ /* 0x004fe80000100800 */
[----:B----4-:R-:W-:Y:S04]  /*151a0*/  STL [R1+0x1e08], R10 ;  /* 0x001e080a01007387 */ /* 0x010fe80000100800 */
[----:B------:R-:W-:Y:S04]  /*151b0*/  STL [R1+0x1e0c], R9 ;  /* 0x001e0c0901007387 */ /* 0x000fe80000100800 */
[----:B------:R-:W2:Y:S04]  /*151c0*/  LDL R60, [R1+0xd4c] ;  /* 0x000d4c00013c7983 */ /* 0x000ea80000100800 */
[----:B------:R-:W4:Y:S01]  /*151d0*/  LDL R15, [R1+0xd50] ;  /* 0x000d5000010f7983 */ /* 0x000f220000100800 */
[----:B------:R-:W-:-:S03]  /*151e0*/  PRMT R5, RZ, 0x7610, R5 ;  /* 0x00007610ff057816 */ /* 0x000fc60000000005 */
[----:B------:R-:W4:Y:S04]  /*151f0*/  LDL R59, [R1+0xc84] ;  /* 0x000c8400013b7983 */ /* 0x000f280000100800 */
[----:B------:R-:W4:Y:S01]  /*15200*/  LDL R58, [R1+0xc88] ;  /* 0x000c8800013a7983 */ /* 0x000f220000100800 */
[----:B-1----:R-:W-:Y:S01]  /*15210*/  PRMT R12, RZ, 0x7610, R12 ;  /* 0x00007610ff0c7816 */ /* 0x002fe2000000000c */
[----:B---3--:R-:W-:Y:S02]  /*15220*/  @P2 IMAD.MOV.U32 R7, RZ, RZ, R35 ;  /* 0x000000ffff072224 */ /* 0x008fe400078e0023 */
[----:B------:R-:W-:-:S05]  /*15230*/  @P2 IMAD.MOV.U32 R6, RZ, RZ, R3 ;  /* 0x000000ffff062224 */ /* 0x000fca00078e0003 */
[----:B------:R2:W3:Y:S04]  /*15240*/  @P2 LDG.E.U16 R5, desc[UR8][R6.64] ;  /* 0x0000000806052981 */ /* 0x0004e8000c1e1500 */
[----:B------:R-:W-:Y:S04]  /*15250*/  STL [R1+0x1e10], R8 ;  /* 0x001e100801007387 */ /* 0x000fe80000100800 */
[----:B------:R-:W3:Y:S04]  /*15260*/  LDL R55, [R1+0xc7c] ;  /* 0x000c7c0001377983 */ /* 0x000ee80000100800 */
[----:B------:R-:W3:Y:S04]  /*15270*/  LDL R3, [R1+0xc80] ;  /* 0x000c800001037983 */ /* 0x000ee80000100800 */
[----:B------:R-:W3:Y:S04]  /*15280*/  LDL R54, [R1+0xc74] ;  /* 0x000c740001367983 */ /* 0x000ee80000100800 */
[----:B------:R-:W3:Y:S04]  /*15290*/  LDL R52, [R1+0xc78] ;  /* 0x000c780001347983 */ /* 0x000ee80000100800 */
[----:B------:R-:W3:Y:S04]  /*152a0*/  LDL R36, [R1+0xc6c] ;  /* 0x000c6c0001247983 */ /* 0x000ee80000100800 */
[----:B------:R-:W3:Y:S01]  /*152b0*/  LDL R35, [R1+0xc70] ;  /* 0x000c700001237983 */ /* 0x000ee20000100800 */
[----:B--2---:R-:W-:-:S02]  /*152c0*/  @P0 IMAD.MOV.U32 R7, RZ, RZ, R60 ;  /* 0x000000ffff070224 */ /* 0x004fc400078e003c */
[----:B----4-:R-:W-:-:S05]  /*152d0*/  @P0 IMAD.MOV.U32 R6, RZ, RZ, R15 ;  /* 0x000000ffff060224 */ /* 0x010fca00078e000f */
[----:B------:R0:W2:Y:S01]  /*152e0*/  @P0 LDG.E.U16 R12, desc[UR8][R6.64] ;  /* 0x00000008060c0981 */ /* 0x0000a2000c1e1500 */
[----:B------:R-:W-:Y:S02]  /*152f0*/  ISETP.GT.AND P1, PT, R4, 0x1b, PT ;  /* 0x0000001b0400780c */ /* 0x000fe40003f24270 */
[----:B------:R-:W-:-:S11]  /*15300*/  PRMT R57, RZ, 0x7610, R57 ;  /* 0x00007610ff397816 */ /* 0x000fd60000000039 */
[----:B0-----:R-:W-:Y:S02]  /*15310*/  @P1 IMAD.MOV.U32 R6, RZ, RZ, R58 ;  /* 0x000000ffff061224 */ /* 0x001fe400078e003a */
[----:B------:R-:W-:-:S05]  /*15320*/  @P1 IMAD.MOV.U32 R7, RZ, RZ, R59 ;  /* 0x000000ffff071224 */ /* 0x000fca00078e003b */
[----:B------:R0:W4:Y:S01]  /*15330*/  @P1 LDG.E.U16 R57, desc[UR8][R6.64] ;  /* 0x0000000806391981 */ /* 0x000122000c1e1500 */
[----:B------:R-:W-:Y:S02]  /*15340*/  PRMT R38, RZ, 0x7610, R38 ;  /* 0x00007610ff267816 */ /* 0x000fe40000000026 */
[----:B------:R-:W-:Y:S01]  /*15350*/  PRMT R25, RZ, 0x7610, R25 ;  /* 0x00007610ff197816 */ /* 0x000fe20000000019 */
[----:B---3--:R1:W-:Y:S04]  /*15360*/  STL [R1+0x1e14], R5 ;  /* 0x001e140501007387 */ /* 0x0083e80000100800 */
[----:B------:R-:W3:Y:S01]  /*15370*/  LDL R15, [R1+0xc64] ;  /* 0x000c6400010f7983 */ /* 0x000ee20000100800 */
[----:B0-----:R-:W-:Y:S02]  /*15380*/  @P1 IMAD.MOV.U32 R6, RZ, RZ, R3 ;  /* 0x000000ffff061224 */ /* 0x001fe400078e0003 */
[----:B------:R-:W-:Y:S01]  /*15390*/  @P1 IMAD.MOV.U32 R7, RZ, RZ, R55 ;  /* 0x000000ffff071224 */ /* 0x000fe200078e0037 */
[----:B-1----:R-:W-:-:S06]  /*153a0*/  PRMT R5, RZ, 0x7610, R5 ;  /* 0x00007610ff057816 */ /* 0x002fcc0000000005 */
[----:B------:R0:W4:Y:S02]  /*153b0*/  @P1 LDG.E.U16 R5, desc[UR8][R6.64] ;  /* 0x0000000806051981 */ /* 0x000124000c1e1500 */
[----:B0-----:R-:W-:Y:S02]  /*153c0*/  @P1 IMAD.MOV.U32 R6, RZ, RZ, R52 ;  /* 0x000000ffff061224 */ /* 0x001fe400078e0034 */
[----:B------:R-:W-:-:S05]  /*153d0*/  @P1 IMAD.MOV.U32 R7, RZ, RZ, R54 ;  /* 0x000000ffff071224 */ /* 0x000fca00078e0036 */
[----:B------:R0:W4:Y:S02]  /*153e0*/  @P1 LDG.E.U16 R38, desc[UR8][R6.64] ;  /* 0x0000000806261981 */ /* 0x000124000c1e1500 */
[----:B0-----:R-:W-:Y:S02]  /*153f0*/  @P1 IMAD.MOV.U32 R6, RZ, RZ, R35 ;  /* 0x000000ffff061224 */ /* 0x001fe400078e0023 */
[----:B------:R-:W-:-:S05]  /*15400*/  @P1 IMAD.MOV.U32 R7, RZ, RZ, R36 ;  /* 0x000000ffff071224 */ /* 0x000fca00078e0024 */
[----:B------:R3:W4:Y:S04]  /*15410*/  @P1 LDG.E.U16 R25, desc[UR8][R6.64] ;  /* 0x0000000806191981 */ /* 0x000728000c1e1500 */
[----:B--2---:R0:W-:Y:S01]  /*15420*/  STL [R1+0x8e4], R12 ;  /* 0x0008e40c01007387 */ /* 0x0041e20000100800 */
[----:B------:R-:W-:-:S03]  /*15430*/  PRMT R11, RZ, 0x7610, R11 ;  /* 0x00007610ff0b7816 */ /* 0x000fc6000000000b */
[----:B------:R-:W2:Y:S04]  /*15440*/  LDL R3, [R1+0xc60] ;  /* 0x000c600001037983 */ /* 0x000ea80000100800 */
[----:B0-----:R-:W2:Y:S01]  /*15450*/  LDL R12, [R1+0xc68] ;  /* 0x000c6800010c7983 */ /* 0x001ea20000100800 */
[----:B---3--:R-:W-:-:S03]  /*15460*/  @P1 IMAD.MOV.U32 R7, RZ, RZ, R15 ;  /* 0x000000ffff071224 */ /* 0x008fc600078e000f */
[----:B----4-:R0:W-:Y:S04]  /*15470*/  STL [R1+0x8d4], R5 ;  /* 0x0008d40501007387 */ /* 0x0101e80000100800 */
[----:B------:R-:W3:Y:S04]  /*15480*/  LDL R54, [R1+0xc58] ;  /* 0x000c580001367983 */ /* 0x000ee80000100800 */
[----:B------:R-:W4:Y:S04]  /*15490*/  LDL R55, [R1+0xc54] ;  /* 0x000c540001377983 */ /* 0x000f280000100800 */
[----:B------:R-:W4:Y:S04]  /*154a0*/  LDL R52, [R1+0xc4c] ;  /* 0x000c4c0001347983 */ /* 0x000f280000100800 */
[----:B0-----:R-:W3:Y:S04]  /*154b0*/  LDL R5, [R1+0xc5c] ;  /* 0x000c5c0001057983 */ /* 0x001ee80000100800 */
[----:B------:R0:W-:Y:S04]  /*154c0*/  STL [R1+0x8cc], R38 ;  /* 0x0008cc2601007387 */ /* 0x0001e80000100800 */
[----:B------:R-:W4:Y:S04]  /*154d0*/  LDL R36, [R1+0x1330] ;  /* 0x0013300001247983 */ /* 0x000f280000100800 */
[----:B------:R-:W4:Y:S04]  /*154e0*/  LDL R35, [R1+0x1334] ;  /* 0x0013340001237983 */ /* 0x000f280000100800 */
[----:B0-----:R-:W4:Y:S04]  /*154f0*/  LDL R38, [R1+0xc50] ;  /* 0x000c500001267983 */ /* 0x001f280000100800 */
[----:B------:R0:W-:Y:S04]  /*15500*/  STL [R1+0x8c4], R25 ;  /* 0x0008c41901007387 */ /* 0x0001e80000100800 */
[----:B------:R-:W4:Y:S04]  /*15510*/  LDL R15, [R1+0x1324] ;  /* 0x00132400010f7983 */ /* 0x000f280000100800 */
[----:B0-----:R-:W4:Y:S01]  /*15520*/  LDL R25, [R1+0xbac] ;  /* 0x000bac0001197983 */ /* 0x001f220000100800 */
[----:B--2---:R-:W-:Y:S01]  /*15530*/  @P1 IMAD.MOV.U32 R6, RZ, RZ, R12 ;  /* 0x000000ffff061224 */ /* 0x004fe200078e000c */
[----:B------:R-:W-:-:S02]  /*15540*/  PRMT R56, RZ, 0x7610, R56 ;  /* 0x00007610ff387816 */ /* 0x000fc40000000038 */
[----:B------:R-:W2:Y:S04]  /*15550*/  LDL R12, [R1+0xba4] ;  /* 0x000ba400010c7983 */ /* 0x000ea80000100800 */
[----:B------:R0:W2:Y:S01]  /*15560*/  @P1 LDG.E.U16 R11, desc[UR8][R6.64] ;  /* 0x00000008060b1981 */ /* 0x0000a2000c1e1500 */
[----:B------:R-:W-:Y:S02]  /*15570*/  PRMT R53, RZ, 0x7610, R53 ;  /* 0x00007610ff357816 */ /* 0x000fe40000000035 */
[----:B------:R-:W-:Y:S01]  /*15580*/  ISETP.GT.AND P0, PT, R4, 0x1f, PT ;  /* 0x0000001f0400780c */ /* 0x000fe20003f04270 */
[----:B0-----:R-:W-:Y:S01]  /*15590*/  @P1 IMAD.MOV.U32 R6, RZ, RZ, R3 ;  /* 0x000000ffff061224 */ /* 0x001fe200078e0003 */
[----:B------:R-:W-:Y:S02]  /*155a0*/  PRMT R37, RZ, 0x7610, R37 ;  /* 0x00007610ff257816 */ /* 0x000fe40000000025 */
[----:B------:R-:W-:-:S02]  /*155b0*/  PRMT R26, RZ, 0x7610, R26 ;  /* 0x00007610ff1a7816 */ /* 0x000fc4000000001a */
[----:B------:R-:W-:Y:S01]  /*155c0*/  PRMT R14, RZ, 0x7610, R14 ;  /* 0x00007610ff0e7816 */ /* 0x000fe2000000000e */
[----:B---3--:R-:W-:-:S05]  /*155d0*/  @P1 IMAD.MOV.U32 R7, RZ, RZ, R5 ;  /* 0x000000ffff071224 */ /* 0x008fca00078e0005 */
[----:B------:R0:W3:Y:S02]  /*155e0*/  @P1 LDG.E.U16 R56, desc[UR8][R6.64] ;  /* 0x0000000806381981 */ /* 0x0000e4000c1e1500 */
[----:B0-----:R-:W-:Y:S02]  /*155f0*/  @P1 IMAD.MOV.U32 R6, RZ, RZ, R54 ;  /* 0x000000ffff061224 */ /* 0x001fe400078e0036 */
[----:B----4-:R-:W-:-:S05]  /*15600*/  @P1 IMAD.MOV.U32 R7, RZ, RZ, R55 ;  /* 0x000000ffff071224 */ /* 0x010fca00078e0037 */
[----:B------:R0:W4:Y:S02]  /*15610*/  @P1 LDG.E.U16 R53, desc[UR8][R6.64] ;  /* 0x0000000806351981 */ /* 0x000124000c1e1500 */
[----:B0-----:R-:W-:Y:S02]  /*15620*/  @P1 IMAD.MOV.U32 R6, RZ, RZ, R38 ;  /* 0x000000ffff061224 */ /* 0x001fe400078e0026 */
[----:B------:R-:W-:-:S05]  /*15630*/  @P1 IMAD.MOV.U32 R7, RZ, RZ, R52 ;  /* 0x000000ffff071224 */ /* 0x000fca00078e0034 */
[----:B------:R0:W4:Y:S02]  /*15640*/  @P1 LDG.E.U16 R37, desc[UR8][R6.64] ;  /* 0x0000000806251981 */ /* 0x000124000c1e1500 */
[----:B0-----:R-:W-:Y:S02]  /*15650*/  @P0 IMAD.MOV.U32 R6, RZ, RZ, R35 ;  /* 0x000000ffff060224 */ /* 0x001fe400078e0023 */
[----:B------:R-:W-:-:S05]  /*15660*/  @P0 IMAD.MOV.U32 R7, RZ, RZ, R36 ;  /* 0x000000ffff070224 */ /* 0x000fca00078e0024 */
[----:B------:R0:W3:Y:S04]  /*15670*/  @P0 LDG.E.U16 R26, desc[UR8][R6.64] ;  /* 0x00000008061a0981 */ /* 0x0000e8000c1e1500 */
[----:B--2---:R1:W-:Y:S01]  /*15680*/  STL [R1+0x8bc], R11 ;  /* 0x0008bc0b01007387 */ /* 0x0043e20000100800 */
[----:B0-----:R-:W-:Y:S02]  /*15690*/  @P0 IMAD.MOV.U32 R6, RZ, RZ, R15 ;  /* 0x000000ffff060224 */ /* 0x001fe400078e000f */
[----:B------:R-:W-:Y:S01]  /*156a0*/  @P0 IMAD.MOV.U32 R7, RZ, RZ, R25 ;  /* 0x000000ffff070224 */ /* 0x000fe200078e0019 */
[----:B------:R-:W2:Y:S04]  /*156b0*/  LDL R5, [R1+0xb9c] ;  /* 0x000b9c0001057983 */ /* 0x000ea80000100800 */
[----:B------:R0:W4:Y:S04]  /*156c0*/  @P0 LDG.E.U16 R14, desc[UR8][R6.64] ;  /* 0x00000008060e0981 */ /* 0x000128000c1e1500 */
[----:B-1----:R-:W3:Y:S04]  /*156d0*/  LDL R11, [R1+0xba8] ;  /* 0x000ba800010b7983 */ /* 0x002ee80000100800 */
[----:B------:R-:W-:Y:S04]  /*156e0*/  STL [R1+0x8dc], R57 ;  /* 0x0008dc3901007387 */ /* 0x000fe80000100800 */
[----:B------:R-:W2:Y:S01]  /*156f0*/  LDL R3, [R1+0xba0] ;  /* 0x000ba00001037983 */ /* 0x000ea20000100800 */
[----:B------:R-:W-:-:S03]  /*15700*/  PRMT R9, RZ, 0x7610, R9 ;  /* 0x00007610ff097816 */ /* 0x000fc60000000009 */
[----:B------:R-:W2:Y:S01]  /*15710*/  LDL R25, [R1+0xb98] ;  /* 0x000b980001197983 */ /* 0x000ea20000100800 */
[----:B0-----:R-:W-:Y:S01]  /*15720*/  @P0 IMAD.MOV.U32 R7, RZ, RZ, R12 ;  /* 0x000000ffff070224 */ /* 0x001fe200078e000c */
[----:B------:R-:W-:Y:S01]  /*15730*/  PRMT R0, RZ, 0x7610, R0 ;  /* 0x00007610ff007816 */ /* 0x000fe20000000000 */
[----:B---3--:R-:W-:-:S05]  /*15740*/  @P0 IMAD.MOV.U32 R6, RZ, RZ, R11 ;  /* 0x000000ffff060224 */ /* 0x008fca00078e000b */
[----:B------:R2:W3:Y:S04]  /*15750*/  @P0 LDG.E.U16 R9, desc[UR8][R6.64] ;  /* 0x0000000806090981 */ /* 0x0004e8000c1e1500 */
[----:B----4-:R0:W-:Y:S04]  /*15760*/  STL [R1+0x8a0], R14 ;  /* 0x0008a00e01007387 */ /* 0x0101e80000100800 */
[----:B------:R-:W4:Y:S04]  /*15770*/  LDL R11, [R1+0xb88] ;  /* 0x000b8800010b7983 */ /* 0x000f280000100800 */
[----:B0-----:R-:W4:Y:S04]  /*15780*/  LDL R14, [R1+0xb90] ;  /* 0x000b9000010e7983 */ /* 0x001f280000100800 */
[----:B------:R0:W-:Y:S01]  /*15790*/  STL [R1+0x8a4], R26 ;  /* 0x0008a41a01007387 */ /* 0x0001e20000100800 */
[----:B--2---:R-:W-:-:S02]  /*157a0*/  @P0 IMAD.MOV.U32 R6, RZ, RZ, R3 ;  /* 0x000000ffff060224 */ /* 0x004fc400078e0003 */
[----:B------:R-:W-:Y:S01]  /*157b0*/  @P0 IMAD.MOV.U32 R7, RZ, RZ, R5 ;  /* 0x000000ffff070224 */ /* 0x000fe200078e0005 */
[----:B------:R-:W2:Y:S04]  /*157c0*/  LDL R15, [R1+0xb8c] ;  /* 0x000b8c00010f7983 */ /* 0x000ea80000100800 */
[----:B------:R-:W2:Y:S04]  /*157d0*/  LDL R12, [R1+0xb84] ;  /* 0x000b8400010c7983 */ /* 0x000ea80000100800 */
[----:B------:R1:W4:Y:S04]  /*157e0*/  @P0 LDG.E.U16 R0, desc[UR8][R6.64] ;  /* 0x0000000806000981 */ /* 0x000328000c1e1500 */
[----:B0-----:R-:W2:Y:S01]  /*157f0*/  LDL R26, [R1+0xb94] ;  /* 0x000b9400011a7983 */ /* 0x001ea20000100800 */
[----:B------:R-:W-:Y:S01]  /*15800*/  PRMT R16, RZ, 0x7610, R16 ;  /* 0x00007610ff107816 */ /* 0x000fe20000000010 */
[----:B-1----:R-:W-:-:S02]  /*15810*/  @P0 IMAD.MOV.U32 R6, RZ, RZ, R25 ;  /* 0x000000ffff060224 */ /* 0x002fc400078e0019 */
[----:B---3--:R0:W-:Y:S04]  /*15820*/  STL [R1+0x89c], R9 ;  /* 0x00089c0901007387 */ /* 0x0081e80000100800 */
[----:B------:R-:W3:Y:S04]  /*15830*/  LDL R5, [R1+0xb80] ;  /* 0x000b800001057983 */ /* 0x000ee80000100800 */
[----:B0-----:R-:W3:Y:S04]  /*15840*/  LDL R9, [R1+0xb7c] ;  /* 0x000b7c0001097983 */ /* 0x001ee80000100800 */
[----:B------:R-:W3:Y:S04]  /*15850*/  LDL.LU R35, [R1+0xb24] ;  /* 0x000b240001237983 */ /* 0x000ee80000300800 */
[----:B------:R-:W-:Y:S04]  /*15860*/  STL [R1+0x8b4], R56 ;  /* 0x0008b43801007387 */ /* 0x000fe80000100800 */
[----:B------:R-:W3:Y:S04]  /*15870*/  LDL.LU R36, [R1+0xb20] ;  /* 0x000b200001247983 */ /* 0x000ee80000300800 */
[----:B------:R0:W-:Y:S01]  /*15880*/  STL [R1+0x8a8], R37 ;  /* 0x0008a82501007387 */ /* 0x0001e20000100800 */
[----:B--2---:R-:W-:-:S03]  /*15890*/  @P0 IMAD.MOV.U32 R7, RZ, RZ, R26 ;  /* 0x000000ffff070224 */ /* 0x004fc600078e001a */
[----:B0-----:R-:W2:Y:S04]  /*158a0*/  LDL.LU R37, [R1+0xb1c] ;  /* 0x000b1c0001257983 */ /* 0x001ea80000300800 */
[----:B------:R-:W-:Y:S04]  /*158b0*/  STL [R1+0x8ac], R53 ;  /* 0x0008ac3501007387 */ /* 0x000fe80000100800 */
[----:B------:R-:W2:Y:S04]  /*158c0*/  LDL.LU R38, [R1+0xb18] ;  /* 0x000b180001267983 */ /* 0x000ea80000300800 */
[----:B------:R-:W2:Y:S04]  /*158d0*/  LDL.LU R61, [R1+0xb14] ;  /* 0x000b1400013d7983 */ /* 0x000ea80000300800 */
[----:B----4-:R0:W-:Y:S04]  /*158e0*/  STL [R1+0x898], R0 ;  /* 0x0008980001007387 */ /* 0x0101e80000100800 */
[----:B------:R1:W4:Y:S04]  /*158f0*/  @P0 LDG.E.U16 R16, desc[UR8][R6.64] ;  /* 0x0000000806100981 */ /* 0x000328000c1e1500 */
[----:B0-----:R-:W2:Y:S04]  /*15900*/  LDL.LU R0, [R1+0xb10] ;  /* 0x000b100001007983 */ /* 0x001ea80000300800 */
[----:B------:R-:W2:Y:S01]  /*15910*/  LDL.LU R3, [R1+0xb0c] ;  /* 0x000b0c0001037983 */ /* 0x000ea20000300800 */
[----:B------:R-:W-:Y:S01]  /*15920*/  PRMT R13, RZ, 0x7610, R13 ;  /* 0x00007610ff0d7816 */ /* 0x000fe2000000000d */
[----:B------:R-:W0:Y:S01]  /*15930*/  S2R R2, SR_TID.X ;  /* 0x0000000000027919 */ /* 0x000e220000002100 */
[----:B-1----:R-:W-:-:S02]  /*15940*/  @P0 IMAD.MOV.U32 R6, RZ, RZ, R14 ;  /* 0x000000ffff060224 */ /* 0x002fc400078e000e */
[----:B------:R-:W-:Y:S01]  /*15950*/  @P0 IMAD.MOV.U32 R7, RZ, RZ, R15 ;  /* 0x000000ffff070224 */ /* 0x000fe200078e000f */
[----:B------:R-:W-:Y:S01]  /*15960*/  PRMT R10, RZ, 0x7610, R10 ;  /* 0x00007610ff0a7816 */ /* 0x000fe2000000000a */
[----:B------:R-:W2:Y:S04]  /*15970*/  LDL.LU R56, [R1+0xb08] ;  /* 0x000b080001387983 */ /* 0x000ea80000300800 */
[----:B------:R1:W2:Y:S04]  /*15980*/  @P0 LDG.E.U16 R13, desc[UR8][R6.64] ;  /* 0x00000008060d0981 */ /* 0x0002a8000c1e1500 */
[----:B------:R-:W2:Y:S04]  /*15990*/  LDL.LU R57, [R1+0xa84] ;  /* 0x000a840001397983 */ /* 0x000ea80000300800 */
[----:B------:R-:W2:Y:S04]  /*159a0*/  LDL.LU R58, [R1+0xa80] ;  /* 0x000a8000013a7983 */ /* 0x000ea80000300800 */
[----:B------:R-:W2:Y:S04]  /*159b0*/  LDL.LU R59, [R1+0xa7c] ;  /* 0x000a7c00013b7983 */ /* 0x000ea80000300800 */
[----:B------:R-:W2:Y:S01]  /*159c0*/  LDL.LU R55, [R1+0xa78] ;  /* 0x000a780001377983 */ /* 0x000ea20000300800 */
[----:B------:R-:W-:-:S03]  /*159d0*/  PRMT R8, RZ, 0x7610, R8 ;  /* 0x00007610ff087816 */ /* 0x000fc60000000008 */
[----:B------:R-:W2:Y:S04]  /*159e0*/  LDL.LU R54, [R1+0xa74] ;  /* 0x000a740001367983 */ /* 0x000ea80000300800 */
[----:B------:R-:W2:Y:S01]  /*159f0*/  LDL.LU R52, [R1+0xa70] ;  /* 0x000a700001347983 */ /* 0x000ea20000300800 */
[----:B-1----:R-:W-:-:S03]  /*15a00*/  @P0 IMAD.MOV.U32 R6, RZ, RZ, R11 ;  /* 0x000000ffff060224 */ /* 0x002fc600078e000b */
[----:B------:R-:W2:Y:S01]  /*15a10*/  LDL.LU R60, [R1+0xa6c] ;  /* 0x000a6c00013c7983 */ /* 0x000ea20000300800 */
[----:B------:R-:W-:-:S03]  /*15a20*/  @P0 IMAD.MOV.U32 R7, RZ, RZ, R12 ;  /* 0x000000ffff070224 */ /* 0x000fc600078e000c */
[----:B------:R-:W2:Y:S04]  /*15a30*/  LDL.LU R53, [R1+0xa68] ;  /* 0x000a680001357983 */ /* 0x000ea80000300800 */
[----:B------:R3:W2:Y:S01]  /*15a40*/  @P0 LDG.E.U16 R10, desc[UR8][R6.64] ;  /* 0x00000008060a0981 */ /* 0x0006a2000c1e1500 */
[----:B0-----:R-:W-:-:S05]  /*15a50*/  LOP3.LUT R2, R2, 0x1f, RZ, 0xc0, !PT ;  /* 0x0000001f02027812 */ /* 0x001fca00078ec0ff */
[----:B------:R-:W-:Y:S02]  /*15a60*/  IMAD.SHL.U32 R2, R2, 0x2, RZ ;  /* 0x0000000202027824 */ /* 0x000fe400078e00ff */
[----:B---3--:R-:W-:Y:S02]  /*15a70*/  @P0 IMAD.MOV.U32 R6, RZ, RZ, R5 ;  /* 0x000000ffff060224 */ /* 0x008fe400078e0005 */
[----:B------:R-:W-:-:S05]  /*15a80*/  @P0 IMAD.MOV.U32 R7, RZ, RZ, R9 ;  /* 0x000000ffff070224 */ /* 0x000fca00078e0009 */
[----:B------:R-:W3:Y:S01]  /*15a90*/  @P0 LDG.E.U16 R8, desc[UR8][R6.64] ;  /* 0x0000000806080981 */ /* 0x000ee2000c1e1500 */
[----:B------:R-:W-:Y:S06]  /*15aa0*/  BAR.SYNC.DEFER_BLOCKING 0x0 ;  /* 0x0000000000007b1d */ /* 0x000fec0000010000 */
[----:B------:R-:W-:Y:S04]  /*15ab0*/  STL [R1+0x1e1c], R6 ;  /* 0x001e1c0601007387 */ /* 0x000fe80000100800 */
[----:B------:R-:W-:Y:S04]  /*15ac0*/  STL [R1+0x1e18], R7 ;  /* 0x001e180701007387 */ /* 0x000fe80000100800 */
[----:B----4-:R-:W-:Y:S04]  /*15ad0*/  STL [R1+0x894], R16 ;  /* 0x0008941001007387 */ /* 0x010fe80000100800 */
[----:B--2---:R0:W-:Y:S04]  /*15ae0*/  STS.U16 [R2+UR4+0x100], R61 ;  /* 0x0001003d02007988 */ /* 0x0041e80008000404 */
[----:B------:R1:W-:Y:S04]  /*15af0*/  STS.U16 [R2+UR4+0x140], R0 ;  /* 0x0001400002007988 */ /* 0x0003e80008000404 */
[----:B0-----:R-:W2:Y:S04]  /*15b00*/  LDL.LU R61, [R1+0xa04] ;  /* 0x000a0400013d7983 */ /* 0x001ea80000300800 */
[----:B-1----:R-:W4:Y:S04]  /*15b10*/  LDL.LU R0, [R1+0xa00] ;  /* 0x000a000001007983 */ /* 0x002f280000300800 */
[----:B------:R0:W-:Y:S04]  /*15b20*/  STS.U16 [R2+UR4+0x180], R3 ;  /* 0x0001800302007988 */ /* 0x0001e80008000404 */
[----:B0-----:R-:W4:Y:S01]  /*15b30*/  LDL.LU R3, [R1+0x9fc] ;  /* 0x0009fc0001037983 */ /* 0x001f220000300800 */
[----:B------:R-:W0:Y:S03]  /*15b40*/  S2R R26, SR_TID.X ;  /* 0x00000000001a7919 */ /* 0x000e260000002100 */
[----:B------:R1:W-:Y:S04]  /*15b50*/  STS.U16 [R2+UR4+0x900], R52 ;  /* 0x0009003402007988 */ /* 0x0003e80008000404 */
[----:B------:R-:W-:Y:S04]  /*15b60*/  STL [R1+0x890], R13 ;  /* 0x0008900d01007387 */ /* 0x000fe80000100800 */
[----:B------:R0:W-:Y:S04]  /*15b70*/  STS.U16 [R2+UR4+0x9c0], R60 ;  /* 0x0009c03c02007988 */ /* 0x0001e80008000404 */
[----:B------:R0:W-:Y:S04]  /*15b80*/  STS.U16 [R2+UR4+0x980], R53 ;  /* 0x0009803502007988 */ /* 0x0001e80008000404 */
[----:B-1----:R-:W4:Y:S04]  /*15b90*/  LDL.LU R52, [R1+0x9f8] ;  /* 0x0009f80001347983 */ /* 0x002f280000300800 */
[----:B0-----:R-:W4:Y:S04]  /*15ba0*/  LDL.LU R60, [R1+0x9f4] ;  /* 0x0009f400013c7983 */ /* 0x001f280000300800 */
[----:B------:R-:W4:Y:S01]  /*15bb0*/  LDL.LU R53, [R1+0x9f0] ;  /* 0x0009f00001357983 */ /* 0x000f220000300800 */
[----:B------:R-:W-:-:S04]  /*15bc0*/  LOP3.LUT R5, R26, 0x1f, RZ, 0xc0, !PT ;  /* 0x0000001f1a057812 */ /* 0x000fc800078ec0ff */
[----:B------:R-:W-:Y:S02]  /*15bd0*/  ISETP.GE.AND P0, PT, R5, R4, PT ;  /* 0x000000040500720c */ /* 0x000fe40003f06270 */
[----:B------:R-:W4:Y:S04]  /*15be0*/  LDL.LU R4, [R1+0x9ec] ;  /* 0x0009ec0001047983 */ /* 0x000f280000300800 */
[----:B------:R-:W-:Y:S04]  /*15bf0*/  STL [R1+0x88c], R10 ;  /* 0x00088c0a01007387 */ /* 0x000fe80000100800 */
[----:B------:R-:W4:Y:S04]  /*15c00*/  LDL.LU R7, [R1+0x9e8] ;  /* 0x0009e80001077983 */ /* 0x000f280000300800 */
[----:B------:R-:W4:Y:S04]  /*15c10*/  LDL.LU R6, [R1+0x988] ;  /* 0x0009880001067983 */ /* 0x000f280000300800 */
[----:B------:R-:W4:Y:S04]  /*15c20*/  LDL.LU R5, [R1+0x984] ;  /* 0x0009840001057983 */ /* 0x000f280000300800 */
[----:B------:R-:W-:Y:S04]  /*15c30*/  STS.U16 [R2+UR4], R35 ;  /* 0x0000002302007988 */ /* 0x000fe80008000404 */
[----:B------:R-:W-:Y:S04]  /*15c40*/  STS.U16 [R2+UR4+0x40], R36 ;  /* 0x0000402402007988 */ /* 0x000fe80008000404 */
        /* <DEDUP_REMOVED lines=8> */
[----:B---3--:R0:W-:Y:S04]  /*15cd0*/  STL [R1+0x884], R8 ;  /* 0x0008840801007387 */ /* 0x0081e80000100800 */
[----:B0-----:R-:W3:Y:S04]  /*15ce0*/  LDL.LU R8, [R1+0x980] ;  /* 0x0009800001087983 */ /* 0x001ee80000300800 */
[----:B------:R-:W3:Y:S04]  /*15cf0*/  LDL.LU R9, [R1+0x97c] ;  /* 0x00097c0001097983 */ /* 0x000ee80000300800 */
        /* <DEDUP_REMOVED lines=19> */
[----:B--2---:R0:W-:Y:S04]  /*15e30*/  STS.U16 [R2+UR4+0x1000], R61 ;  /* 0x0010003d02007988 */ /* 0x0041e80008000404 */
[----:B----4-:R1:W-:Y:S04]  /*15e40*/  STS.U16 [R2+UR4+0x1040], R0 ;  /* 0x0010400002007988 */ /* 0x0103e80008000404 */
[----:B0-----:R-:W2:Y:S04]  /*15e50*/  LDL.LU R61, [R1+0x1e3c] ;  /* 0x001e3c00013d7983 */ /* 0x001ea80000300800 */
[----:B-1----:R-:W4:Y:S04]  /*15e60*/  LDL.LU R0, [R1+0x1e38] ;  /* 0x001e380001007983 */ /* 0x002f280000300800 */
[----:B------:R0:W-:Y:S04]  /*15e70*/  STS.U16 [R2+UR4+0x1080], R3 ;  /* 0x0010800302007988 */ /* 0x0001e80008000404 */
[----:B0-----:R-:W2:Y:S04]  /*15e80*/  LDL.LU R3, [R1+0x1e34] ;  /* 0x001e340001037983 */ /* 0x001ea80000300800 */
[----:B------:R0:W-:Y:S04]  /*15e90*/  STS.U16 [R2+UR4+0x10c0], R52 ;  /* 0x0010c03402007988 */ /* 0x0001e80008000404 */
[----:B------:R1:W-:Y:S04]  /*15ea0*/  STS.U16 [R2+UR4+0x1100], R60 ;  /* 0x0011003c02007988 */ /* 0x0003e80008000404 */
[----:B------:R1:W-:Y:S04]  /*15eb0*/  STS.U16 [R2+UR4+0x1140], R53 ;  /* 0x0011403502007988 */ /* 0x0003e80008000404 */
[----:B0-----:R-:W2:Y:S04]  /*15ec0*/  LDL.LU R52, [R1+0x1e30] ;  /* 0x001e300001347983 */ /* 0x001ea80000300800 */
[----:B-1----:R-:W2:Y:S04]  /*15ed0*/  LDL.LU R60, [R1+0x1e2c] ;  /* 0x001e2c00013c7983 */ /* 0x002ea80000300800 */
[----:B------:R-:W2:Y:S04]  /*15ee0*/  LDL.LU R53, [R1+0x1e28] ;  /* 0x001e280001357983 */ /* 0x000ea80000300800 */
[----:B---3--:R0:W-:Y:S04]  /*15ef0*/  STS.U16 [R2+UR4+0x2080], R16 ;  /* 0x0020801002007988 */ /* 0x0081e80008000404 */
[----:B------:R1:W-:Y:S04]  /*15f00*/  STS.U16 [R2+UR4+0x20c0], R25 ;  /* 0x0020c01902007988 */ /* 0x0003e80008000404 */
[----:B------:R3:W-:Y:S04]  /*15f10*/  STS.U16 [R2+UR4+0x2100], R26 ;  /* 0x0021001a02007988 */ /* 0x0007e80008000404 */
[----:B------:R3:W-:Y:S04]  /*15f20*/  STS.U16 [R2+UR4+0x2140], R35 ;  /* 0x0021402302007988 */ /* 0x0007e80008000404 */
[----:B------:R3:W-:Y:S04]  /*15f30*/  STS.U16 [R2+UR4+0x2180], R36 ;  /* 0x0021802402007988 */ /* 0x0007e80008000404 */
[----:B------:R3:W-:Y:S04]  /*15f40*/  STS.U16 [R2+UR4+0x21c0], R37 ;  /* 0x0021c02502007988 */ /* 0x0007e80008000404 */
[----:B0-----:R-:W2:Y:S04]  /*15f50*/  LDL.LU R16, [R1+0xb04] ;  /* 0x000b040001107983 */ /* 0x001ea80000300800 */
[----:B-1----:R-:W2:Y:S04]  /*15f60*/  LDL.LU R25, [R1+0xb00] ;  /* 0x000b000001197983 */ /* 0x002ea80000300800 */
[----:B---3--:R-:W3:Y:S04]  /*15f70*/  LDL.LU R26, [R1+0xafc] ;  /* 0x000afc00011a7983 */ /* 0x008ee80000300800 */
[----:B------:R-:W3:Y:S04]  /*15f80*/  LDL.LU R35, [R1+0xaf8] ;  /* 0x000af80001237983 */ /* 0x000ee80000300800 */
[----:B------:R-:W3:Y:S04]  /*15f90*/  LDL.LU R36, [R1+0xaf4] ;  /* 0x000af40001247983 */ /* 0x000ee80000300800 */
[----:B------:R0:W-:Y:S04]  /*15fa0*/  STS.U16 [R2+UR4+0x2840], R38 ;  /* 0x0028402602007988 */ /* 0x0001e80008000404 */
[----:B------:R-:W3:Y:S04]  /*15fb0*/  LDL.LU R37, [R1+0xaf0] ;  /* 0x000af00001257983 */ /* 0x000ee80000300800 */
[----:B0-----:R-:W3:Y:S04]  /*15fc0*/  LDL.LU R38, [R1+0xaec] ;  /* 0x000aec0001267983 */ /* 0x001ee80000300800 */
[----:B----4-:R0:W-:Y:S04]  /*15fd0*/  STS.U16 [R2+UR4+0x3040], R0 ;  /* 0x0030400002007988 */ /* 0x0101e80008000404 */
[----:B0-----:R-:W4:Y:S04]  /*15fe0*/  LDL.LU R0, [R1+0xae8] ;  /* 0x000ae80001007983 */ /* 0x001f280000300800 */
[----:B------:R0:W-:Y:S04]  /*15ff0*/  STS.U16 [R2+UR4+0x2800], R56 ;  /* 0x0028003802007988 */ /* 0x0001e80008000404 */
[----:B------:R1:W-:Y:S04]  /*16000*/  STS.U16 [R2+UR4+0x28c0], R57 ;  /* 0x0028c03902007988 */ /* 0x0003e80008000404 */
[----:B------:R1:W-:Y:S04]  /*16010*/  STS.U16 [R2+UR4+0x2880], R58 ;  /* 0x0028803a02007988 */ /* 0x0003e80008000404 */
[----:B------:R1:W-:Y:S04]  /*16020*/  STS.U16 [R2+UR4+0x2940], R59 ;  /* 0x0029403b02007988 */ /* 0x0003e80008000404 */
[----:B------:R1:W-:Y:S04]  /*16030*/  STS.U16 [R2+UR4+0x2900], R55 ;  /* 0x0029003702007988 */ /* 0x0003e80008000404 */
[----:B------:R2:W-:Y:S04]  /*16040*/  STS.U16 [R2+UR4+0x29c0], R54 ;  /* 0x0029c03602007988 */ /* 0x0005e80008000404 */
[----:B0-----:R-:W4:Y:S04]  /*16050*/  LDL.LU R56, [R1+0xa64] ;  /* 0x000a640001387983 */ /* 0x001f280000300800 */
[----:B-1----:R-:W4:Y:S04]  /*16060*/  LDL.LU R57, [R1+0xa60] ;  /* 0x000a600001397983 */ /* 0x002f280000300800 */
[----:B------:R-:W4:Y:S04]  /*16070*/  LDL.LU R58, [R1+0xa5c] ;  /* 0x000a5c00013a7983 */ /* 0x000f280000300800 */
[----:B------:R-:W4:Y:S04]  /*16080*/  LDL.LU R59, [R1+0xa58] ;  /* 0x000a5800013b7983 */ /* 0x000f280000300800 */
[----:B------:R-:W4:Y:S04]  /*16090*/  LDL.LU R55, [R1+0xa54] ;  /* 0x000a540001377983 */ /* 0x000f280000300800 */
[----:B--2---:R0:W-:Y:S04]  /*160a0*/  STS.U16 [R2+UR4+0x3000], R3 ;  /* 0x0030000302007988 */ /* 0x0041e80008000404 */
[----:B------:R-:W2:Y:S04]  /*160b0*/  LDL.LU R54, [R1+0xa50] ;  /* 0x000a500001367983 */ /* 0x000ea80000300800 */
[----:B0-----:R-:W2:Y:S04]  /*160c0*/  LDL.LU R3, [R1+0xa4c] ;  /* 0x000a4c0001037983 */ /* 0x001ea80000300800 */
[----:B------:R0:W-:Y:S04]  /*160d0*/  STS.U16 [R2+UR4+0x2980], R53 ;  /* 0x0029803502007988 */ /* 0x0001e80008000404 */
[----:B------:R-:W-:Y:S04]  /*160e0*/  STL [R1+0x1e20], R61 ;  /* 0x001e203d01007387 */ /* 0x000fe80000100800 */
[----:B------:R1:W-:Y:S04]  /*160f0*/  STS.U16 [R2+UR4+0x1180], R4 ;  /* 0x0011800402007988 */ /* 0x0003e80008000404 */
[----:B------:R1:W-:Y:S04]  /*16100*/  STS.U16 [R2+UR4+0x11c0], R7 ;  /* 0x0011c00702007988 */ /* 0x0003e80008000404 */
[----:B------:R1:W-:Y:S04]  /*16110*/  STS.U16 [R2+UR4+0x1840], R6 ;  /* 0x0018400602007988 */ /* 0x0003e80008000404 */
[----:B------:R1:W-:Y:S04]  /*16120*/  STS.U16 [R2+UR4+0x1800], R5 ;  /* 0x0018000502007988 */ /* 0x0003e80008000404 */
[----:B------:R1:W-:Y:S01]  /*16130*/  STS.U16 [R2+UR4+0x18c0], R8 ;  /* 0x0018c00802007988 */ /* 0x0003e20008000404 */
[----:B0-----:R-:W-:-:S03]  /*16140*/  LOP3.LUT R53, R2, 0x10, RZ, 0x3c, !PT ;  /* 0x0000001002357812 */ /* 0x001fc600078e3cff */
        /* <DEDUP_REMOVED lines=9> */
[----:B------:R-:W-:Y:S04]  /*161e0*/  STL [R1+0x1e24], R51 ;  /* 0x001e243301007387 */ /* 0x000fe80000100800 */
        /* <DEDUP_REMOVED lines=12> */
[----:B-1----:R-:W2:Y:S04]  /*162b0*/  LDL.LU R4, [R1+0xa48] ;  /* 0x000a480001047983 */ /* 0x002ea80000300800 */
[----:B------:R-:W2:Y:S04]  /*162c0*/  LDL.LU R7, [R1+0x9e4] ;  /* 0x0009e40001077983 */ /* 0x000ea80000300800 */
[----:B------:R-:W2:Y:S04]  /*162d0*/  LDL.LU R6, [R1+0x9e0] ;  /* 0x0009e00001067983 */ /* 0x000ea80000300800 */
[----:B------:R-:W2:Y:S04]  /*162e0*/  LDL.LU R5, [R1+0x9dc] ;  /* 0x0009dc0001057983 */ /* 0x000ea80000300800 */
[----:B------:R-:W2:Y:S04]  /*162f0*/  LDL.LU R8, [R1+0x9d8] ;  /* 0x0009d80001087983 */ /* 0x000ea80000300800 */
[----:B------:R-:W-:Y:S04]  /*16300*/  STS.U16 [R53+UR4+0x200], R16 ;  /* 0x0002001035007988 */ /* 0x000fe80008000404 */
[----:B------:R-:W-:Y:S04]  /*16310*/  STS.U16 [R53+UR4+0x240], R25 ;  /* 0x0002401935007988 */ /* 0x000fe80008000404 */
[----:B---3--:R-:W-:Y:S04]  /*16320*/  STS.U16 [R53+UR4+0x280], R26 ;  /* 0x0002801a35007988 */ /* 0x008fe80008000404 */
[----:B------:R-:W-:Y:S04]  /*16330*/  STS.U16 [R53+UR4+0x2c0], R35 ;  /* 0x0002c02335007988 */ /* 0x000fe80008000404 */
[----:B------:R0:W-:Y:S04]  /*16340*/  STS.U16 [R53+UR4+0x300], R36 ;  /* 0x0003002435007988 */ /* 0x0001e80008000404 */
[----:B------:R1:W-:Y:S04]  /*16350*/  STS.U16 [R53+UR4+0x340], R37 ;  /* 0x0003402535007988 */ /* 0x0003e80008000404 */
[----:B0-----:R-:W3:Y:S04]  /*16360*/  LDL.LU R36, [R1+0x9d4] ;  /* 0x0009d40001247983 */ /* 0x001ee80000300800 */
[----:B------:R0:W-:Y:S04]  /*16370*/  STS.U16 [R53+UR4+0x380], R38 ;  /* 0x0003802635007988 */ /* 0x0001e80008000404 */
[----:B-1----:R-:W3:Y:S04]  /*16380*/  LDL.LU R37, [R1+0x9d0] ;  /* 0x0009d00001257983 */ /* 0x002ee80000300800 */
[----:B0-----:R-:W3:Y:S04]  /*16390*/  LDL.LU R38, [R1+0x9cc] ;  /* 0x0009cc0001267983 */ /* 0x001ee80000300800 */
[----:B----4-:R0:W-:Y:S04]  /*163a0*/  STS.U16 [R53+UR4+0x3c0], R0 ;  /* 0x0003c00035007988 */ /* 0x0101e80008000404 */
[----:B0-----:R-:W4:Y:S04]  /*163b0*/  LDL.LU R0, [R1+0x9c8] ;  /* 0x0009c80001007983 */ /* 0x001f280000300800 */
        /* <DEDUP_REMOVED lines=10> */
[----:B------:R0:W-:Y:S04]  /*16460*/  STS.U16 [R53+UR4+0xa40], R56 ;  /* 0x000a403835007988 */ /* 0x0001e80008000404 */
[----:B------:R-:W4:Y:S04]  /*16470*/  LDL.LU R35, [R1+0x900] ;  /* 0x0009000001237983 */ /* 0x000f280000300800 */
[----:B------:R1:W-:Y:S04]  /*16480*/  STS.U16 [R53+UR4+0xa00], R57 ;  /* 0x000a003935007988 */ /* 0x0003e80008000404 */
[----:B------:R1:W-:Y:S04]  /*16490*/  STS.U16 [R53+UR4+0xac0], R58 ;  /* 0x000ac03a35007988 */ /* 0x0003e80008000404 */
[----:B------:R1:W-:Y:S04]  /*164a0*/  STS.U16 [R53+UR4+0xa80], R59 ;  /* 0x000a803b35007988 */ /* 0x0003e80008000404 */
[----:B------:R1:W-:Y:S04]  /*164b0*/  STS.U16 [R53+UR4+0xb40], R55 ;  /* 0x000b403735007988 */ /* 0x0003e80008000404 */
[----:B--2---:R2:W-:Y:S04]  /*164c0*/  STS.U16 [R53+UR4+0xb00], R54 ;  /* 0x000b003635007988 */ /* 0x0045e80008000404 */
[----:B0-----:R-:W4:Y:S04]  /*164d0*/  LDL.LU R56, [R1+0x8fc] ;  /* 0x0008fc0001387983 */ /* 0x001f280000300800 */
[----:B-1----:R-:W4:Y:S04]  /*164e0*/  LDL.LU R57, [R1+0x8f8] ;  /* 0x0008f80001397983 */ /* 0x002f280000300800 */
[----:B------:R-:W4:Y:S04]  /*164f0*/  LDL.LU R58, [R1+0x8f4] ;  /* 0x0008f400013a7983 */ /* 0x000f280000300800 */
[----:B------:R-:W4:Y:S04]  /*16500*/  LDL.LU R59, [R1+0x8f0] ;  /* 0x0008f000013b7983 */ /* 0x000f280000300800 */
[----:B------:R-:W4:Y:S04]  /*16510*/  LDL.LU R55, [R1+0x8ec] ;  /* 0x0008ec0001377983 */ /* 0x000f280000300800 */
[----:B------:R0:W-:Y:S04]  /*16520*/  STS.U16 [R53+UR4+0xbc0], R3 ;  /* 0x000bc00335007988 */ /* 0x0001e80008000404 */
[----:B--2---:R-:W2:Y:S04]  /*16530*/  LDL.LU R54, [R1+0x864] ;  /* 0x0008640001367983 */ /* 0x004ea80000300800 */
[----:B0-----:R-:W2:Y:S04]  /*16540*/  LDL.LU R3, [R1+0x858] ;  /* 0x0008580001037983 */ /* 0x001ea80000300800 */
[----:B------:R-:W-:Y:S04]  /*16550*/  STS.U16 [R53+UR4+0xb80], R4 ;  /* 0x000b800435007988 */ /* 0x000fe80008000404 */
[----:B------:R-:W-:Y:S04]  /*16560*/  STS.U16 [R53+UR4+0x1200], R7 ;  /* 0x0012000735007988 */ /* 0x000fe80008000404 */
[----:B------:R-:W-:Y:S04]  /*16570*/  STS.U16 [R53+UR4+0x1240], R6 ;  /* 0x0012400635007988 */ /* 0x000fe80008000404 */
[----:B------:R-:W-:Y:S04]  /*16580*/  STS.U16 [R53+UR4+0x1280], R5 ;  /* 0x0012800535007988 */ /* 0x000fe80008000404 */
[----:B------:R-:W-:Y:S04]  /*16590*/  STS.U16 [R53+UR4+0x12c0], R8 ;  /* 0x0012c00835007988 */ /* 0x000fe80008000404 */
[----:B---3--:R0:W-:Y:S04]  /*165a0*/  STS.U16 [R53+UR4+0x1300], R36 ;  /* 0x0013002435007988 */ /* 0x0081e80008000404 */
[----:B------:R1:W-:Y:S04]  /*165b0*/  STS.U16 [R53+UR4+0x1340], R37 ;  /* 0x0013402535007988 */ /* 0x0003e80008000404 */
[----:B0-----:R-:W3:Y:S04]  /*165c0*/  LDL.LU R36, [R1+0x850] ;  /* 0x0008500001247983 */ /* 0x001ee80000300800 */
[----:B------:R0:W-:Y:S04]  /*165d0*/  STS.U16 [R53+UR4+0x1380], R38 ;  /* 0x0013802635007988 */ /* 0x0001e80008000404 */
[----:B-1----:R-:W3:Y:S04]  /*165e0*/  LDL.LU R37, [R1+0x84c] ;  /* 0x00084c0001257983 */ /* 0x002ee80000300800 */
[----:B0-----:R-:W3:Y:S04]  /*165f0*/  LDL.LU R38, [R1+0x848] ;  /* 0x0008480001267983 */ /* 0x001ee80000300800 */
[----:B----4-:R0:W-:Y:S04]  /*16600*/  STS.U16 [R53+UR4+0x13c0], R0 ;  /* 0x0013c00035007988 */ /* 0x0101e80008000404 */
[----:B------:R-:W-:Y:S04]  /*16610*/  STS.U16 [R53+UR4+0x1a40], R9 ;  /* 0x001a400935007988 */ /* 0x000fe80008000404 */
[----:B------:R-:W-:Y:S04]  /*16620*/  STS.U16 [R53+UR4+0x1a00], R10 ;  /* 0x001a000a35007988 */ /* 0x000fe80008000404 */
[----:B0-----:R-:W4:Y:S04]  /*16630*/  LDL.LU R0, [R1+0x844] ;  /* 0x0008440001007983 */ /* 0x001f280000300800 */
        /* <DEDUP_REMOVED lines=17> */
[----:B--2---:R0:W-:Y:S04]  /*16750*/  STS.U16 [R53+UR4+0x2a40], R54 ;  /* 0x002a403635007988 */ /* 0x0041e80008000404 */
[----:B------:R-:W2:Y:S04]  /*16760*/  LDL.LU R59, [R1+0xad8] ;  /* 0x000ad800013b7983 */ /* 0x000ea80000300800 */
[----:B------:R-:W2:Y:S04]  /*16770*/  LDL.LU R55, [R1+0xad4] ;  /* 0x000ad40001377983 */ /* 0x000ea80000300800 */
[----:B------:R1:W-:Y:S04]  /*16780*/  STS.U16 [R53+UR4+0x2a00], R3 ;  /* 0x002a000335007988 */ /* 0x0003e80008000404 */
[----:B------:R1:W-:Y:S04]  /*16790*/  STS.U16 [R53+UR4+0x2ac0], R60 ;  /* 0x002ac03c35007988 */ /* 0x0003e80008000404 */
[----:B0-----:R-:W2:Y:S04]  /*167a0*/  LDL.LU R54, [R1+0xad0] ;  /* 0x000ad00001367983 */ /* 0x001ea80000300800 */
[----:B-1----:R-:W2:Y:S04]  /*167b0*/  LDL.LU R3, [R1+0xacc] ;  /* 0x000acc0001037983 */ /* 0x002ea80000300800 */
[----:B------:R-:W2:Y:S04]  /*167c0*/  LDL.LU R60, [R1+0xac8] ;  /* 0x000ac800013c7983 */ /* 0x000ea80000300800 */
[----:B------:R-:W-:Y:S04]  /*167d0*/  STL [R1+0x1ce8], R53 ;  /* 0x001ce83501007387 */ /* 0x000fe80000100800 */
        /* <DEDUP_REMOVED lines=17> */
[----:B---3--:R0:W-:Y:S04]  /*168f0*/  STS.U16 [R53+UR4+0x2a80], R36 ;  /* 0x002a802435007988 */ /* 0x0081e80008000404 */
[----:B------:R1:W-:Y:S04]  /*16900*/  STS.U16 [R53+UR4+0x2b40], R37 ;  /* 0x002b402535007988 */ /* 0x0003e80008000404 */
[----:B0-----:R-:W3:Y:S04]  /*16910*/  LDL.LU R36, [R1+0x944] ;  /* 0x0009440001247983 */ /* 0x001ee80000300800 */
[----:B------:R0:W-:Y:S04]  /*16920*/  STS.U16 [R53+UR4+0x2b00], R38 ;  /* 0x002b002635007988 */ /* 0x0001e80008000404 */
[----:B-1----:R-:W3:Y:S04]  /*16930*/  LDL.LU R37, [R1+0x940] ;  /* 0x0009400001257983 */ /* 0x002ee80000300800 */
[----:B0-----:R-:W3:Y:S04]  /*16940*/  LDL.LU R38, [R1+0x93c] ;  /* 0x00093c0001267983 */ /* 0x001ee80000300800 */
[----:B----4-:R-:W-:Y:S04]  /*16950*/  STS.U16 [R53+UR4+0x2bc0], R0 ;  /* 0x002bc00035007988 */ /* 0x010fe80008000404 */
[----:B------:R0:W-:Y:S04]  /*16960*/  STS.U16 [R53+UR4+0x2b80], R52 ;  /* 0x002b803435007988 */ /* 0x0001e80008000404 */
        /* <DEDUP_REMOVED lines=11> */
[----:B------:R-:W-:Y:S01]  /*16a20*/  STS.U16 [R53+UR4+0x3a80], R21 ;  /* 0x003a801535007988 */ /* 0x000fe20008000404 */
[----:B0-----:R-:W-:-:S03]  /*16a30*/  LOP3.LUT R52, R2, 0x20, RZ, 0x3c, !PT ;  /* 0x0000002002347812 */ /* 0x001fc600078e3cff */
[----:B------:R-:W-:Y:S04]  /*16a40*/  STS.U16 [R53+UR4+0x3b40], R20 ;  /* 0x003b401435007988 */ /* 0x000fe80008000404 */
[----:B------:R-:W-:Y:S04]  /*16a50*/  STS.U16 [R53+UR4+0x3b00], R19 ;  /* 0x003b001335007988 */ /* 0x000fe80008000404 */
[----:B------:R-:W-:Y:S04]  /*16a60*/  STS.U16 [R53+UR4+0x3bc0], R18 ;  /* 0x003bc01235007988 */ /* 0x000fe80008000404 */
[----:B------:R-:W-:Y:S04]  /*16a70*/  STS.U16 [R53+UR4+0x3b80], R17 ;  /* 0x003b801135007988 */ /* 0x000fe80008000404 */
[----:B------:R-:W4:Y:S04]  /*16a80*/  LDL.LU R0, [R1+0x938] ;  /* 0x0009380001007983 */ /* 0x000f280000300800 */
[----:B------:R0:W-:Y:S04]  /*16a90*/  STS.U16 [R52+UR4+0x400], R56 ;  /* 0x0004003834007988 */ /* 0x0001e80008000404 */
[----:B------:R1:W-:Y:S04]  /*16aa0*/  STS.U16 [R52+UR4+0x440], R57 ;  /* 0x0004403934007988 */ /* 0x0003e80008000404 */
[----:B------:R1:W-:Y:S04]  /*16ab0*/  STS.U16 [R52+UR4+0x480], R58 ;  /* 0x0004803a34007988 */ /* 0x0003e80008000404 */
[----:B--2---:R2:W-:Y:S04]  /*16ac0*/  STS.U16 [R52+UR4+0x4c0], R59 ;  /* 0x0004c03b34007988 */ /* 0x0045e80008000404 */
[----:B------:R2:W-:Y:S04]  /*16ad0*/  STS.U16 [R52+UR4+0x500], R55 ;  /* 0x0005003734007988 */ /* 0x0005e80008000404 */
[----:B0-----:R-:W4:Y:S04]  /*16ae0*/  LDL.LU R56, [R1+0x934] ;  /* 0x0009340001387983 */ /* 0x001f280000300800 */
[----:B-1----:R-:W4:Y:S04]  /*16af0*/  LDL.LU R57, [R1+0x930] ;  /* 0x0009300001397983 */ /* 0x002f280000300800 */
[----:B------:R-:W4:Y:S04]  /*16b00*/  LDL.LU R58, [R1+0x92c] ;  /* 0x00092c00013a7983 */ /* 0x000f280000300800 */
[----:B------:R0:W-:Y:S04]  /*16b10*/  STS.U16 [R52+UR4+0x540], R54 ;  /* 0x0005403634007988 */ /* 0x0001e80008000404 */
[----:B--2---:R-:W2:Y:S04]  /*16b20*/  LDL.LU R59, [R1+0x8e8] ;  /* 0x0008e800013b7983 */ /* 0x004ea80000300800 */
[----:B------:R-:W2:Y:S04]  /*16b30*/  LDL.LU R55, [R1+0x8e0] ;  /* 0x0008e00001377983 */ /* 0x000ea80000300800 */
[----:B------:R1:W-:Y:S04]  /*16b40*/  STS.U16 [R52+UR4+0x580], R3 ;  /* 0x0005800334007988 */ /* 0x0003e80008000404 */
[----:B------:R1:W-:Y:S04]  /*16b50*/  STS.U16 [R52+UR4+0x5c0], R60 ;  /* 0x0005c03c34007988 */ /* 0x0003e80008000404 */
[----:B0-----:R-:W2:Y:S04]  /*16b60*/  LDL.LU R54, [R1+0x8d8] ;  /* 0x0008d80001367983 */ /* 0x001ea80000300800 */
[----:B-1----:R-:W2:Y:S04]  /*16b70*/  LDL.LU R3, [R1+0x8d0] ;  /* 0x0008d00001037983 */ /* 0x002ea80000300800 */
[----:B------:R-:W2:Y:S04]  /*16b80*/  LDL.LU R60, [R1+0x8c8] ;  /* 0x0008c800013c7983 */ /* 0x000ea80000300800 */
[----:B------:R-:W2:Y:S04]  /*16b90*/  LDL.LU R2, [R1+0x8c0] ;  /* 0x0008c00001027983 */ /* 0x000ea80000300800 */
[----:B------:R-:W2:Y:S04]  /*16ba0*/  LDL.LU R4, [R1+0x8b8] ;  /* 0x0008b80001047983 */ /* 0x000ea80000300800 */
[----:B------:R0:W-:Y:S04]  /*16bb0*/  STS.U16 [R52+UR4+0xc40], R51 ;  /* 0x000c403334007988 */ /* 0x0001e80008000404 */
[----:B------:R1:W-:Y:S04]  /*16bc0*/  STS.U16 [R52+UR4+0xc00], R61 ;  /* 0x000c003d34007988 */ /* 0x0003e80008000404 */
[----:B------:R1:W-:Y:S04]  /*16bd0*/  STS.U16 [R52+UR4+0xcc0], R6 ;  /* 0x000cc00634007988 */ /* 0x0003e80008000404 */
[----:B------:R1:W-:Y:S04]  /*16be0*/  STS.U16 [R52+UR4+0xc80], R7 ;  /* 0x000c800734007988 */ /* 0x0003e80008000404 */
[----:B------:R1:W-:Y:S04]  /*16bf0*/  STS.U16 [R52+UR4+0xd40], R5 ;  /* 0x000d400534007988 */ /* 0x0003e80008000404 */
[----:B------:R1:W-:Y:S04]  /*16c00*/  STS.U16 [R52+UR4+0xd00], R8 ;  /* 0x000d000834007988 */ /* 0x0003e80008000404 */
[----:B0-----:R-:W2:Y:S04]  /*16c10*/  LDL.LU R51, [R1+0x1e24] ;  /* 0x001e240001337983 */ /* 0x001ea80000300800 */
[----:B-1----:R-:W2:Y:S04]  /*16c20*/  LDL.LU R61, [R1+0x1e20] ;  /* 0x001e2000013d7983 */ /* 0x002ea80000300800 */
[----:B------:R-:W2:Y:S04]  /*16c30*/  LDL.LU R6, [R1+0x1e1c] ;  /* 0x001e1c0001067983 */ /* 0x000ea80000300800 */
        /* <DEDUP_REMOVED lines=25> */
[----:B---3--:R0:W-:Y:S04]  /*16dd0*/  STS.U16 [R52+UR4+0x1c00], R36 ;  /* 0x001c002434007988 */ /* 0x0081e80008000404 */
[----:B------:R1:W-:Y:S04]  /*16de0*/  STS.U16 [R52+UR4+0x1cc0], R37 ;  /* 0x001cc02534007988 */ /* 0x0003e80008000404 */
[----:B0-----:R-:W3:Y:S04]  /*16df0*/  LDL.LU R36, [R1+0x1de0] ;  /* 0x001de00001247983 */ /* 0x001ee80000300800 */
[----:B-1----:R-:W3:Y:S04]  /*16e00*/  LDL.LU R37, [R1+0x1ddc] ;  /* 0x001ddc0001257983 */ /* 0x002ee80000300800 */
[----:B------:R0:W-:Y:S04]  /*16e10*/  STS.U16 [R52+UR4+0x1c80], R38 ;  /* 0x001c802634007988 */ /* 0x0001e80008000404 */
[----:B0-----:R-:W3:Y:S04]  /*16e20*/  LDL.LU R38, [R1+0x1dd8] ;  /* 0x001dd80001267983 */ /* 0x001ee80000300800 */
[----:B----4-:R0:W-:Y:S04]  /*16e30*/  STS.U16 [R52+UR4+0x1d40], R0 ;  /* 0x001d400034007988 */ /* 0x0101e80008000404 */
[----:B0-----:R-:W4:Y:S04]  /*16e40*/  LDL.LU R0, [R1+0x1dd4] ;  /* 0x001dd40001007983 */ /* 0x001f280000300800 */
[----:B------:R0:W-:Y:S04]  /*16e50*/  STS.U16 [R52+UR4+0x1d00], R56 ;  /* 0x001d003834007988 */ /* 0x0001e80008000404 */
[----:B------:R1:W-:Y:S04]  /*16e60*/  STS.U16 [R52+UR4+0x1dc0], R57 ;  /* 0x001dc03934007988 */ /* 0x0003e80008000404 */
[----:B------:R1:W-:Y:S04]  /*16e70*/  STS.U16 [R52+UR4+0x1d80], R58 ;  /* 0x001d803a34007988 */ /* 0x0003e80008000404 */
[----:B--2---:R2:W-:Y:S04]  /*16e80*/  STS.U16 [R52+UR4+0x2400], R59 ;  /* 0x0024003b34007988 */ /* 0x0045e80008000404 */
[----:B------:R2:W-:Y:S04]  /*16e90*/  STS.U16 [R52+UR4+0x2440], R55 ;  /* 0x0024403734007988 */ /* 0x0005e80008000404 */
[----:B0-----:R-:W3:Y:S04]  /*16ea0*/  LDL.LU R56, [R1+0x1dd0] ;  /* 0x001dd00001387983 */ /* 0x001ee80000300800 */
[----:B-1----:R-:W4:Y:S04]  /*16eb0*/  LDL.LU R57, [R1+0x1dcc] ;  /* 0x001dcc0001397983 */ /* 0x002f280000300800 */
[----:B------:R-:W3:Y:S04]  /*16ec0*/  LDL.LU R58, [R1+0x1dc8] ;  /* 0x001dc800013a7983 */ /* 0x000ee80000300800 */
[----:B------:R0:W-:Y:S04]  /*16ed0*/  STS.U16 [R52+UR4+0x2480], R54 ;  /* 0x0024803634007988 */ /* 0x0001e80008000404 */
[----:B--2---:R-:W2:Y:S04]  /*16ee0*/  LDL.LU R59, [R1+0x1dc4] ;  /* 0x001dc400013b7983 */ /* 0x004ea80000300800 */
[----:B------:R-:W4:Y:S04]  /*16ef0*/  LDL.LU R55, [R1+0x1dc0] ;  /* 0x001dc00001377983 */ /* 0x000f280000300800 */
[----:B------:R1:W-:Y:S04]  /*16f00*/  STS.U16 [R52+UR4+0x24c0], R3 ;  /* 0x0024c00334007988 */ /* 0x0003e80008000404 */
[----:B------:R1:W-:Y:S04]  /*16f10*/  STS.U16 [R52+UR4+0x2500], R60 ;  /* 0x0025003c34007988 */ /* 0x0003e80008000404 */
[----:B0-----:R-:W3:Y:S04]  /*16f20*/  LDL.LU R54, [R1+0x1dbc] ;  /* 0x001dbc0001367983 */ /* 0x001ee80000300800 */
[----:B-1----:R-:W2:Y:S04]  /*16f30*/  LDL.LU R3, [R1+0x1db8] ;  /* 0x001db80001037983 */ /* 0x002ea80000300800 */
[----:B------:R-:W4:Y:S04]  /*16f40*/  LDL.LU R60, [R1+0x1db4] ;  /* 0x001db400013c7983 */ /* 0x000f280000300800 */
[----:B------:R0:W-:Y:S04]  /*16f50*/  STS.U16 [R52+UR4+0x2540], R2 ;  /* 0x0025400234007988 */ /* 0x0001e80008000404 */
[----:B------:R-:W-:Y:S01]  /*16f60*/  STS.U16 [R52+UR4+0x2580], R4 ;  /* 0x0025800434007988 */ /* 0x000fe20008000404 */
[----:B0-----:R-:W0:Y:S03]  /*16f70*/  S2R R2, SR_TID.X ;  /* 0x0000000000027919 */ /* 0x001e260000002100 */
[----:B----4-:R1:W-:Y:S04]  /*16f80*/  STS.U16 [R52+UR4+0x25c0], R60 ;  /* 0x0025c03c34007988 */ /* 0x0103e80008000404 */
[----:B--2---:R2:W-:Y:S04]  /*16f90*/  STS.U16 [R52+UR4+0x2c40], R3 ;  /* 0x002c400334007988 */ /* 0x0045e80008000404 */
[----:B---3--:R3:W-:Y:S04]  /*16fa0*/  STS.U16 [R52+UR4+0x2c00], R54 ;  /* 0x002c003634007988 */ /* 0x0087e80008000404 */
[----:B------:R4:W-:Y:S04]  /*16fb0*/  STS.U16 [R52+UR4+0x2cc0], R55 ;  /* 0x002cc03734007988 */ /* 0x0009e80008000404 */
[----:B------:R0:W-:Y:S04]  /*16fc0*/  STS.U16 [R52+UR4+0x2c80], R59 ;  /* 0x002c803b34007988 */ /* 0x0001e80008000404 */
[----:B------:R0:W-:Y:S04]  /*16fd0*/  STS.U16 [R52+UR4+0x2d40], R58 ;  /* 0x002d403a34007988 */ /* 0x0001e80008000404 */
[----:B-1----:R-:W4:Y:S04]  /*16fe0*/  LDL.LU R60, [R1+0x1db0] ;  /* 0x001db000013c7983 */ /* 0x002f280000300800 */
[----:B--2---:R-:W2:Y:S04]  /*16ff0*/  LDL.LU R3, [R1+0x1dac] ;  /* 0x001dac0001037983 */ /* 0x004ea80000300800 */
[----:B---3--:R-:W3:Y:S04]  /*17000*/  LDL.LU R54, [R1+0x1da8] ;  /* 0x001da80001367983 */ /* 0x008ee80000300800 */
[----:B----4-:R-:W4:Y:S04]  /*17010*/  LDL.LU R55, [R1+0x1da4] ;  /* 0x001da40001377983 */ /* 0x010f280000300800 */
[----:B0-----:R-:W2:Y:S04]  /*17020*/  LDL.LU R59, [R1+0x1da0] ;  /* 0x001da000013b7983 */ /* 0x001ea80000300800 */
[----:B------:R-:W3:Y:S04]  /*17030*/  LDL.LU R58, [R1+0x1d9c] ;  /* 0x001d9c00013a7983 */ /* 0x000ee80000300800 */
[----:B------:R0:W-:Y:S04]  /*17040*/  STS.U16 [R52+UR4+0x2d00], R57 ;  /* 0x002d003934007988 */ /* 0x0001e80008000404 */
[----:B------:R1:W-:Y:S04]  /*17050*/  STS.U16 [R52+UR4+0x2dc0], R56 ;  /* 0x002dc03834007988 */ /* 0x0003e80008000404 */
[----:B0-----:R-:W4:Y:S04]  /*17060*/  LDL.LU R57, [R1+0x1d98] ;  /* 0x001d980001397983 */ /* 0x001f280000300800 */
[----:B-1----:R-:W2:Y:S04]  /*17070*/  LDL.LU R56, [R1+0x1d94] ;  /* 0x001d940001387983 */ /* 0x002ea80000300800 */
[----:B------:R0:W-:Y:S04]  /*17080*/  STS.U16 [R52+UR4+0x2d80], R0 ;  /* 0x002d800034007988 */ /* 0x0001e80008000404 */
[----:B------:R-:W-:Y:S04]  /*17090*/  STS.U16 [R52+UR4+0x3400], R38 ;  /* 0x0034002634007988 */ /* 0x000fe80008000404 */
[----:B------:R-:W-:Y:S01]  /*170a0*/  STS.U16 [R52+UR4+0x3440], R37 ;  /* 0x0034402534007988 */ /* 0x000fe20008000404 */
[----:B------:R-:W-:-:S03]  /*170b0*/  LOP3.LUT R2, R2, 0x1f, RZ, 0xc0, !PT ;  /* 0x0000001f02027812 */ /* 0x000fc600078ec0ff */
[----:B------:R-:W-:Y:S04]  /*170c0*/  STS.U16 [R52+UR4+0x3480], R36 ;  /* 0x0034802434007988 */ /* 0x000fe80008000404 */
[----:B------:R-:W-:Y:S04]  /*170d0*/  STS.U16 [R52+UR4+0x34c0], R35 ;  /* 0x0034c02334007988 */ /* 0x000fe80008000404 */
[----:B------:R-:W-:Y:S04]  /*170e0*/  STS.U16 [R52+UR4+0x3500], R26 ;  /* 0x0035001a34007988 */ /* 0x000fe80008000404 */
[----:B------:R-:W-:Y:S04]  /*170f0*/  STS.U16 [R52+UR4+0x3540], R25 ;  /* 0x0035401934007988 */ /* 0x000fe80008000404 */
[----:B------:R-:W-:Y:S01]  /*17100*/  STS.U16 [R52+UR4+0x3580], R16 ;  /* 0x0035801034007988 */ /* 0x000fe20008000404 */
[----:B------:R-:W-:-:S03]  /*17110*/  IMAD.SHL.U32 R2, R2, 0x2, RZ ;  /* 0x0000000202027824 */ /* 0x000fc600078e00ff */
        /* <DEDUP_REMOVED lines=9> */
[----:B------:R0:W-:Y:S04]  /*171b0*/  STS.U16 [R52+UR4+0x3d80], R5 ;  /* 0x003d800534007988 */ /* 0x0001e80008000404 */
[----:B------:R-:W3:Y:S04]  /*171c0*/  LDL R4, [R1+0x152c] ;  /* 0x00152c0001047983 */ /* 0x000ee80000100800 */
[----:B0-----:R-:W3:Y:S04]  /*171d0*/  LDL R5, [R1+0x1524] ;  /* 0x0015240001057983 */ /* 0x001ee80000100800 */
[----:B------:R-:W-:Y:S04]  /*171e0*/  STL [R1+0x1ce4], R52 ;  /* 0x001ce43401007387 */ /* 0x000fe80000100800 */
[----:B--2---:R0:W-:Y:S04]  /*171f0*/  STS.U16 [R0+UR4+0x600], R56 ;  /* 0x0006003800007988 */ /* 0x0041e80008000404 */
[----:B----4-:R1:W-:Y:S04]  /*17200*/  STS.U16 [R0+UR4+0x640], R57 ;  /* 0x0006403900007988 */ /* 0x0103e80008000404 */
[----:B---3--:R2:W-:Y:S04]  /*17210*/  STS.U16 [R0+UR4+0x680], R58 ;  /* 0x0006803a00007988 */ /* 0x0085e80008000404 */
[----:B------:R3:W-:Y:S04]  /*17220*/  STS.U16 [R0+UR4+0x6c0], R59 ;  /* 0x0006c03b00007988 */ /* 0x0007e80008000404 */
[----:B------:R4:W-:Y:S04]  /*17230*/  STS.U16 [R0+UR4+0x700], R55 ;  /* 0x0007003700007988 */ /* 0x0009e80008000404 */
[----:B------:R4:W-:Y:S04]  /*17240*/  STS.U16 [R0+UR4+0x740], R54 ;  /* 0x0007403600007988 */ /* 0x0009e80008000404 */
[----:B0-----:R-:W4:Y:S04]  /*17250*/  LDL.LU R56, [R1+0x1d90] ;  /* 0x001d900001387983 */ /* 0x001f280000300800 */
[----:B-1----:R-:W4:Y:S04]  /*17260*/  LDL.LU R57, [R1+0x1d8c] ;  /* 0x001d8c0001397983 */ /* 0x002f280000300800 */
[----:B--2---:R-:W2:Y:S04]  /*17270*/  LDL.LU R58, [R1+0x1d88] ;  /* 0x001d8800013a7983 */ /* 0x004ea80000300800 */
[----:B---3--:R-:W3:Y:S04]  /*17280*/  LDL.LU R59, [R1+0x1d84] ;  /* 0x001d8400013b7983 */ /* 0x008ee80000300800 */
[----:B----4-:R-:W4:Y:S04]  /*17290*/  LDL.LU R55, [R1+0x1d80] ;  /* 0x001d800001377983 */ /* 0x010f280000300800 */
[----:B------:R-:W2:Y:S04]  /*172a0*/  LDL.LU R54, [R1+0x1d7c] ;  /* 0x001d7c0001367983 */ /* 0x000ea80000300800 */
[----:B------:R0:W-:Y:S04]  /*172b0*/  STS.U16 [R0+UR4+0x780], R3 ;  /* 0x0007800300007988 */ /* 0x0001e80008000404 */
[----:B0-----:R-:W3:Y:S04]  /*172c0*/  LDL.LU R3, [R1+0x1d78] ;  /* 0x001d780001037983 */ /* 0x001ee80000300800 */
[----:B------:R0:W-:Y:S04]  /*172d0*/  STS.U16 [R0+UR4+0x7c0], R60 ;  /* 0x0007c03c00007988 */ /* 0x0001e80008000404 */
[----:B0-----:R-:W4:Y:S01]  /*172e0*/  LDL.LU R60, [R1+0x1d74] ;  /* 0x001d7400013c7983 */ /* 0x001f220000300800 */
[----:B---3--:R-:W-:-:S06]  /*172f0*/  PRMT R3, RZ, 0x7610, R3 ;  /* 0x00007610ff037816 */ /* 0x008fcc0000000003 */
[----:B------:R0:W3:Y:S04]  /*17300*/  @!P0 LDG.E.U16 R3, desc[UR8][R4.64] ;  /* 0x0000000804038981 */ /* 0x0000e8000c1e1500 */
[----:B------:R-:W0:Y:S04]  /*17310*/  LDL R4, [R1+0xb78] ;  /* 0x000b780001047983 */ /* 0x000e280000100800 */
[----:B------:R-:W0:Y:S01]  /*17320*/  LDL R5, [R1+0x1350] ;  /* 0x0013500001057983 */ /* 0x000e220000100800 */
[----:B----4-:R-:W-:Y:S02]  /*17330*/  PRMT R60, RZ, 0x7610, R60 ;  /* 0x00007610ff3c7816 */ /* 0x010fe4000000003c */
[----:B0-----:R-:W-:-:S04]  /*17340*/  @!P0 LOP3.LUT R5, R5, R4, RZ, 0x3c, !PT ;  /* 0x0000000405058212 */ /* 0x001fc800078e3cff */
[----:B------:R-:W-:-:S04]  /*17350*/  @!P0 LOP3.LUT R4, R5, R4, RZ, 0x3c, !PT ;  /* 0x0000000405048212 */ /* 0x000fc800078e3cff */
[----:B------:R-:W-:-:S05]  /*17360*/  @!P0 LOP3.LUT R5, R5, R4, RZ, 0x3c, !PT ;  /* 0x0000000405058212 */ /* 0x000fca00078e3cff */
[----:B------:R-:W4:Y:S04]  /*17370*/  @!P0 LDG.E.U16 R60, desc[UR8][R4.64] ;  /* 0x00000008043c8981 */ /* 0x000f28000c1e1500 */
[----:B---3--:R-:W-:Y:S04]  /*17380*/  STL [R1+0x1cec], R3 ;  /* 0x001cec0301007387 */ /* 0x008fe80000100800 */
[----:B----4-:R0:W-:Y:S04]  /*17390*/  STL [R1+0x858], R60 ;  /* 0x0008583c01007387 */ /* 0x0101e80000100800 */
[----:B0-----:R-:W3:Y:S04]  /*173a0*/  LDL.LU R60, [R1+0x1d70] ;  /* 0x001d7000013c7983 */ /* 0x001ee80000300800 */
[----:B------:R-:W4:Y:S04]  /*173b0*/  LDL R4, [R1+0x134c] ;  /* 0x00134c0001047983 */ /* 0x000f280000100800 */
[----:B------:R-:W4:Y:S01]  /*173c0*/  LDL R5, [R1+0x1490] ;  /* 0x0014900001057983 */ /* 0x000f220000100800 */
[----:B--2---:R-:W-:-:S02]  /*173d0*/  PRMT R54, RZ, 0x7610, R54 ;  /* 0x00007610ff367816 */ /* 0x004fc40000000036 */
[----:B----4-:R-:W-:-:S04]  /*173e0*/  @!P0 LOP3.LUT R5, R5, R4, RZ, 0x3c, !PT ;  /* 0x0000000405058212 */ /* 0x010fc800078e3cff */
[----:B------:R-:W-:-:S04]  /*173f0*/  @!P0 LOP3.LUT R4, R5, R4, RZ, 0x3c, !PT ;  /* 0x0000000405048212 */ /* 0x000fc800078e3cff */
[----:B------:R-:W-:-:S05]  /*17400*/  @!P0 LOP3.LUT R5, R5, R4, RZ, 0x3c, !PT ;  /* 0x0000000405058212 */ /* 0x000fca00078e3cff */
[----:B------:R-:W2:Y:S04]  /*17410*/  @!P0 LDG.E.U16 R54, desc[UR8][R4.64] ;  /* 0x0000000804368981 */ /* 0x000ea8000c1e1500 */
[----:B--2---:R0:W-:Y:S04]  /*17420*/  STL [R1+0x854], R54 ;  /* 0x0008543601007387 */ /* 0x0041e80000100800 */
[----:B0-----:R-:W2:Y:S04]  /*17430*/  LDL.LU R54, [R1+0x1d6c] ;  /* 0x001d6c0001367983 */ /* 0x001ea80000300800 */
[----:B------:R-:W4:Y:S04]  /*17440*/  LDL R4, [R1+0x1468] ;  /* 0x0014680001047983 */ /* 0x000f280000100800 */
[----:B------:R-:W4:Y:S01]  /*17450*/  LDL R5, [R1+0x146c] ;  /* 0x00146c0001057983 */ /* 0x000f220000100800 */
[----:B---3--:R-:W-:-:S02]  /*17460*/  PRMT R60, RZ, 0x7610, R60 ;  /* 0x00007610ff3c7816 */ /* 0x008fc4000000003c */
[----:B----4-:R-:W-:-:S04]  /*17470*/  @!P0 LOP3.LUT R5, R5, R4, RZ, 0x3c, !PT ;  /* 0x0000000405058212 */ /* 0x010fc800078e3cff */
[----:B------:R-:W-:-:S04]  /*17480*/  @!P0 LOP3.LUT R4, R5, R4, RZ, 0x3c, !PT ;  /* 0x0000000405048212 */ /* 0x000fc800078e3cff */
[----:B------:R-:W-:-:S05]  /*17490*/  @!P0 LOP3.LUT R5, R5, R4, RZ, 0x3c, !PT ;  /* 0x0000000405058212 */ /* 0x000fca00078e3cff */
[----:B------:R-:W3:Y:S04]  /*174a0*/  @!P0 LDG.E.U16 R60, desc[UR8][R4.64] ;  /* 0x00000008043c8981 */ /* 0x000ee8000c1e1500 */
[----:B---3--:R0:W-:Y:S04]  /*174b0*/  STL [R1+0x84c], R60 ;  /* 0x00084c3c01007387 */ /* 0x0081e80000100800 */
[----:B0-----:R-:W3:Y:S04]  /*174c0*/  LDL.LU R60, [R1+0x1d68] ;  /* 0x001d6800013c7983 */ /* 0x001ee80000300800 */
[----:B------:R-:W4:Y:S04]  /*174d0*/  LDL R4, [R1+0x1460] ;  /* 0x0014600001047983 */ /* 0x000f280000100800 */
[----:B------:R-:W4:Y:S01]  /*174e0*/  LDL R5, [R1+0x1464] ;  /* 0x0014640001057983 */ /* 0x000f220000100800 */
[----:B------:R-:W-:-:S02]  /*174f0*/  PRMT R2, RZ, 0x7610, R2 ;  /* 0x00007610ff027816 */ /* 0x000fc40000000002 */
[----:B----4-:R-:W-:-:S04]  /*17500*/  @!P0 LOP3.LUT R5, R5, R4, RZ, 0x3c, !PT ;  /* 0x0000000405058212 */ /* 0x010fc800078e3cff */
[----:B------:R-:W-:-:S04]  /*17510*/  @!P0 LOP3.LUT R4, R5, R4, RZ, 0x3c, !PT ;  /* 0x0000000405048212 */ /* 0x000fc800078e3cff */
[----:B------:R-:W-:-:S05]  /*17520*/  @!P0 LOP3.LUT R5, R5, R4, RZ, 0x3c, !PT ;  /* 0x0000000405058212 */ /* 0x000fca00078e3cff */
[----:B------:R0:W4:Y:S04]  /*17530*/  @!P0 LDG.E.U16 R2, desc[UR8][R4.64] ;  /* 0x0000000804028981 */ /* 0x000128000c1e1500 */
[----:B------:R-:W0:Y:S04]  /*17540*/  LDL R4, [R1+0x1428] ;  /* 0x0014280001047983 */ /* 0x000e280000100800 */
[----:B------:R-:W0:Y:S01]  /*17550*/  LDL R5, [R1+0x142c] ;  /* 0x00142c0001057983 */ /* 0x000e220000100800 */
[----:B------:R-:W-:Y:S02]  /*17560*/  PRMT R55, RZ, 0x7610, R55 ;  /* 0x00007610ff377816 */ /* 0x000fe40000000037 */
[----:B0-----:R-:W-:-:S04]  /*17570*/  @!P0 LOP3.LUT R5, R5, R4, RZ, 0x3c, !PT ;  /* 0x0000000405058212 */ /* 0x001fc800078e3cff */
[----:B------:R-:W-:-:S04]  /*17580*/  @!P0 LOP3.LUT R4, R5, R4, RZ, 0x3c, !PT ;  /* 0x0000000405048212 */ /* 0x000fc800078e3cff */
[----:B------:R-:W-:-:S05]  /*17590*/  @!P0 LOP3.LUT R5, R5, R4, RZ, 0x3c, !PT ;  /* 0x0000000405058212 */ /* 0x000fca00078e3cff */
[----:B------:R-:W2:Y:S04]  /*175a0*/  @!P0 LDG.E.U16 R55, desc[UR8][R4.64] ;  /* 0x0000000804378981 */ /* 0x000ea8000c1e1500 */
[----:B----4-:R0:W-:Y:S04]  /*175b0*/  STL [R1+0x848], R2 ;  /* 0x0008480201007387 */ /* 0x0101e80000100800 */
[----:B0-----:R-:W4:Y:S04]  /*175c0*/  LDL R2, [R1+0x13ac] ;  /* 0x0013ac0001027983 */ /* 0x001f280000100800 */
        /* <DEDUP_REMOVED lines=23> */
[----:B------:R-:W-:Y:S01]  /*17740*/  @!P0 LOP3.LUT R5, R5, R4, RZ, 0x3c, !PT ;  /* 0x0000000405058212 */ /* 0x000fe200078e3cff */
[----:B----4-:R0:W-:Y:S04]  /*17750*/  STL [R1+0x1cf0], R3 ;  /* 0x001cf00301007387 */ /* 0x0101e80000100800 */
[----:B------:R1:W4:Y:S01]  /*17760*/  @!P0 LDG.E.U16 R53, desc[UR8][R4.64] ;  /* 0x0000000804358981 */ /* 0x000322000c1e1500 */
[----:B------:R-:W-:-:S03]  /*17770*/  PRMT R52, RZ, 0x7610, R52 ;  /* 0x00007610ff347816 */ /* 0x000fc60000000034 */
[----:B0-----:R-:W2:Y:S04]  /*17780*/  LDL R3, [R1+0x14a0] ;  /* 0x0014a00001037983 */ /* 0x001ea80000100800 */
[----:B------:R-:W2:Y:S01]  /*17790*/  LDL R5, [R1+0x13a8] ;  /* 0x0013a80001057983 */ /* 0x000ea20000100800 */
[----:B-1----:R-:W-:-:S03]  /*177a0*/  @!P0 IMAD.MOV.U32 R4, RZ, RZ, R2 ;  /* 0x000000ffff048224 */ /* 0x002fc600078e0002 */
[----:B----4-:R0:W-:Y:S01]  /*177b0*/  STL [R1+0x1cf4], R53 ;  /* 0x001cf43501007387 */ /* 0x0101e20000100800 */
[----:B---3--:R-:W-:-:S03]  /*177c0*/  PRMT R60, RZ, 0x7610, R60 ;  /* 0x00007610ff3c7816 */ /* 0x008fc6000000003c */
[----:B------:R-:W3:Y:S04]  /*177d0*/  LDL R2, [R1+0x14e0] ;  /* 0x0014e00001027983 */ /* 0x000ee80000100800 */
[----:B--2---:R1:W2:Y:S04]  /*177e0*/  @!P0 LDG.E.U16 R52, desc[UR8][R4.64] ;  /* 0x0000000804348981 */ /* 0x0042a8000c1e1500 */
[----:B0-----:R-:W4:Y:S04]  /*177f0*/  LDL R53, [R1+0x1498] ;  /* 0x0014980001357983 */ /* 0x001f280000100800 */
[----:B------:R-:W1:Y:S04]  /*17800*/  LDL R4, [R1+0x13a0] ;  /* 0x0013a00001047983 */ /* 0x000e680000100800 */
[----:B------:R-:W1:Y:S02]  /*17810*/  LDL R5, [R1+0x13a4] ;  /* 0x0013a40001057983 */ /* 0x000e640000100800 */
[----:B-1----:R-:W-:-:S04]  /*17820*/  @!P0 LOP3.LUT R5, R5, R4, RZ, 0x3c, !PT ;  /* 0x0000000405058212 */ /* 0x002fc800078e3cff */
[----:B------:R-:W-:-:S04]  /*17830*/  @!P0 LOP3.LUT R4, R5, R4, RZ, 0x3c, !PT ;  /* 0x0000000405048212 */ /* 0x000fc800078e3cff */
[----:B------:R-:W-:Y:S01]  /*17840*/  @!P0 LOP3.LUT R5, R5, R4, RZ, 0x3c, !PT ;  /* 0x0000000405058212 */ /* 0x000fe200078e3cff */
[----:B--2---:R0:W-:Y:S04]  /*17850*/  STL [R1+0x1cf8], R52 ;  /* 0x001cf83401007387 */ /* 0x0041e80000100800 */
[----:B------:R4:W2:Y:S04]  /*17860*/  @!P0 LDG.E.U16 R60, desc[UR8][R4.64] ;  /* 0x00000008043c8981 */ /* 0x0008a8000c1e1500 */
[----:B0-----:R-:W3:Y:S04]  /*17870*/  LDL R52, [R1+0x1368] ;  /* 0x0013680001347983 */ /* 0x001ee80000100800 */
[----:B------:R-:W3:Y:S01]  /*17880*/  LDL R5, [R1+0x136c] ;  /* 0x00136c0001057983 */ /* 0x000ee20000100800 */
[----:B------:R-:W-:Y:S01]  /*17890*/  PRMT R59, RZ, 0x7610, R59 ;  /* 0x00007610ff3b7816 */ /* 0x000fe2000000003b */
[----:B----4-:R-:W-:Y:S01]  /*178a0*/  @!P0 IMAD.MOV.U32 R4, RZ, RZ, R53 ;  /* 0x000000ffff048224 */ /* 0x010fe200078e0035 */
[----:B------:R-:W-:Y:S01]  /*178b0*/  PRMT R58, RZ, 0x7610, R58 ;  /* 0x00007610ff3a7816 */ /* 0x000fe2000000003a */
[----:B--2---:R0:W-:Y:S01]  /*178c0*/  STL [R1+0x1cfc], R60 ;  /* 0x001cfc3c01007387 */ /* 0x0041e20000100800 */
[----:B------:R-:W-:-:S03]  /*178d0*/  PRMT R57, RZ, 0x7610, R57 ;  /* 0x00007610ff397816 */ /* 0x000fc60000000039 */
[----:B------:R-:W2:Y:S04]  /*178e0*/  LDL R53, [R1+0x14e8] ;  /* 0x0014e80001357983 */ /* 0x000ea80000100800 */
[----:B---3--:R1:W3:Y:S04]  /*178f0*/  @!P0 LDG.E.U16 R59, desc[UR8][R4.64] ;  /* 0x00000008043b8981 */ /* 0x0082e8000c1e1500 */
[----:B0-----:R-:W4:Y:S01]  /*17900*/  LDL R60, [R1+0x149c] ;  /* 0x00149c00013c7983 */ /* 0x001f220000100800 */
[----:B-1----:R-:W-:Y:S02]  /*17910*/  @!P0 IMAD.MOV.U32 R4, RZ, RZ, R3 ;  /* 0x000000ffff048224 */ /* 0x002fe400078e0003 */
[----:B------:R-:W-:-:S05]  /*17920*/  @!P0 IMAD.MOV.U32 R5, RZ, RZ, R52 ;  /* 0x000000ffff058224 */ /* 0x000fca00078e0034 */
[----:B------:R0:W2:Y:S02]  /*17930*/  @!P0 LDG.E.U16 R58, desc[UR8][R4.64] ;  /* 0x00000008043a8981 */ /* 0x0000a4000c1e1500 */
[----:B0-----:R-:W-:Y:S02]  /*17940*/  @!P0 IMAD.MOV.U32 R4, RZ, RZ, R2 ;  /* 0x000000ffff048224 */ /* 0x001fe400078e0002 */
[----:B----4-:R-:W-:Y:S01]  /*17950*/  @!P0 IMAD.MOV.U32 R5, RZ, RZ, R60 ;  /* 0x000000ffff058224 */ /* 0x010fe200078e003c */
[----:B---3--:R0:W-:Y:S04]  /*17960*/  STL [R1+0x1d00], R59 ;  /* 0x001d003b01007387 */ /* 0x0081e80000100800 */
[----:B------:R-:W3:Y:S04]  /*17970*/  LDL R52, [R1+0x14e4] ;  /* 0x0014e40001347983 */ /* 0x000ee80000100800 */
[----:B------:R-:W4:Y:S04]  /*17980*/  LDL R3, [R1+0x1528] ;  /* 0x0015280001037983 */ /* 0x000f280000100800 */
[----:B------:R1:W3:Y:S04]  /*17990*/  @!P0 LDG.E.U16 R57, desc[UR8][R4.64] ;  /* 0x0000000804398981 */ /* 0x0002e8000c1e1500 */
[----:B--2---:R2:W-:Y:S04]  /*179a0*/  STL [R1+0x1d04], R58 ;  /* 0x001d043a01007387 */ /* 0x0045e80000100800 */
[----:B------:R-:W4:Y:S01]  /*179b0*/  LDL R5, [R1+0x14a8] ;  /* 0x0014a80001057983 */ /* 0x000f220000100800 */
[----:B------:R-:W-:Y:S01]  /*179c0*/  PRMT R56, RZ, 0x7610, R56 ;  /* 0x00007610ff387816 */ /* 0x000fe20000000038 */
[----:B-1----:R-:W-:-:S02]  /*179d0*/  @!P0 IMAD.MOV.U32 R4, RZ, RZ, R53 ;  /* 0x000000ffff048224 */ /* 0x002fc400078e0035 */
[----:B------:R-:W3:Y:S04]  /*179e0*/  LDL R60, [R1+0x14ec] ;  /* 0x0014ec00013c7983 */ /* 0x000ee80000100800 */
[----:B0-----:R-:W3:Y:S04]  /*179f0*/  LDL R59, [R1+0x1544] ;  /* 0x00154400013b7983 */ /* 0x001ee80000100800 */
[----:B------:R-:W3:Y:S04]  /*17a00*/  LDL R2, [R1+0x148c] ;  /* 0x00148c0001027983 */ /* 0x000ee80000100800 */
[----:B--2---:R-:W2:Y:S04]  /*17a10*/  LDL R58, [R1+0x1348] ;  /* 0x00134800013a7983 */ /* 0x004ea80000100800 */
[----:B----4-:R0:W4:Y:S04]  /*17a20*/  @!P0 LDG.E.U16 R56, desc[UR8][R4.64] ;  /* 0x0000000804388981 */ /* 0x010128000c1e1500 */
[----:B---3--:R1:W-:Y:S04]  /*17a30*/  STL [R1+0x1d08], R57 ;  /* 0x001d083901007387 */ /* 0x0083e80000100800 */
[----:B------:R-:W3:Y:S01]  /*17a40*/  LDL R53, [R1+0x1488] ;  /* 0x0014880001357983 */ /* 0x000ee20000100800 */
[----:B------:R-:W-:-:S03]  /*17a50*/  PRMT R55, RZ, 0x7610, R55 ;  /* 0x00007610ff377816 */ /* 0x000fc60000000037 */
[----:B-1----:R-:W3:Y:S01]  /*17a60*/  LDL R57, [R1+0x1344] ;  /* 0x0013440001397983 */ /* 0x002ee20000100800 */
[----:B0-----:R-:W-:Y:S02]  /*17a70*/  @!P0 IMAD.MOV.U32 R4, RZ, RZ, R3 ;  /* 0x000000ffff048224 */ /* 0x001fe400078e0003 */
[----:B------:R-:W-:Y:S01]  /*17a80*/  @!P0 IMAD.MOV.U32 R5, RZ, RZ, R52 ;  /* 0x000000ffff058224 */ /* 0x000fe200078e0034 */
[----:B------:R-:W-:-:S04]  /*17a90*/  PRMT R54, RZ, 0x7610, R54 ;  /* 0x00007610ff367816 */ /* 0x000fc80000000036 */
[----:B------:R0:W3:Y:S01]  /*17aa0*/  @!P0 LDG.E.U16 R55, desc[UR8][R4.64] ;  /* 0x0000000804378981 */ /* 0x0000e2000c1e1500 */
[----:B------:R-:W-:Y:S01]  /*17ab0*/  PRMT R61, RZ, 0x7610, R61 ;  /* 0x00007610ff3d7816 */ /* 0x000fe2000000003d */
[----:B0-----:R-:W-:Y:S02]  /*17ac0*/  @!P0 IMAD.MOV.U32 R4, RZ, RZ, R59 ;  /* 0x000000ffff048224 */ /* 0x001fe400078e003b */
[----:B------:R-:W-:-:S05]  /*17ad0*/  @!P0 IMAD.MOV.U32 R5, RZ, RZ, R60 ;  /* 0x000000ffff058224 */ /* 0x000fca00078e003c */
[----:B------:R0:W3:Y:S02]  /*17ae0*/  @!P0 LDG.E.U16 R54, desc[UR8][R4.64] ;  /* 0x0000000804368981 */ /* 0x0000e4000c1e1500 */
[----:B0-----:R-:W-:Y:S02]  /*17af0*/  @!P0 IMAD.MOV.U32 R4, RZ, RZ, R2 ;  /* 0x000000ffff048224 */ /* 0x001fe400078e0002 */
[----:B--2---:R-:W-:-:S05]  /*17b00*/  @!P0 IMAD.MOV.U32 R5, RZ, RZ, R58 ;  /* 0x000000ffff058224 */ /* 0x004fca00078e003a */
[----:B------:R3:W2:Y:S04]  /*17b10*/  @!P0 LDG.E.U16 R61, desc[UR8][R4.64] ;  /* 0x00000008043d8981 */ /* 0x0006a8000c1e1500 */
[----:B----4-:R0:W-:Y:S04]  /*17b20*/  STL [R1+0x1d0c], R56 ;  /* 0x001d0c3801007387 */ /* 0x0101e80000100800 */
[----:B------:R-:W4:Y:S04]  /*17b30*/  LDL R52, [R1+0x1458] ;  /* 0x0014580001347983 */ /* 0x000f280000100800 */
[----:B------:R-:W4:Y:S01]  /*17b40*/  LDL R3, [R1+0x145c] ;  /* 0x00145c0001037983 */ /* 0x000f220000100800 */
[----:B------:R-:W-:Y:S01]  /*17b50*/  PRMT R51, RZ, 0x7610, R51 ;  /* 0x00007610ff337816 */ /* 0x000fe20000000033 */
[----:B---3--:R-:W-:-:S02]  /*17b60*/  @!P0 IMAD.MOV.U32 R4, RZ, RZ, R53 ;  /* 0x000000ffff048224 */ /* 0x008fc400078e0035 */
[----:B------:R-:W-:-:S05]  /*17b70*/  @!P0 IMAD.MOV.U32 R5, RZ, RZ, R57 ;  /* 0x000000ffff058224 */ /* 0x000fca00078e0039 */
[----:B------:R4:W3:Y:S01]  /*17b80*/  @!P0 LDG.E.U16 R51, desc[UR8][R4.64] ;  /* 0x0000000804338981 */ /* 0x0008e2000c1e1500 */
[----:B------:R-:W-:-:S03]  /*17b90*/  PRMT R50, RZ, 0x7610, R50 ;  /* 0x00007610ff327816 */ /* 0x000fc60000000032 */
[----:B------:R1:W-:Y:S04]  /*17ba0*/  STL [R1+0x1d10], R55 ;  /* 0x001d103701007387 */ /* 0x0003e80000100800 */
[----:B------:R1:W-:Y:S04]  /*17bb0*/  STL [R1+0x1d14], R54 ;  /* 0x001d143601007387 */ /* 0x0003e80000100800 */
[----:B0-----:R-:W3:Y:S04]  /*17bc0*/  LDL R56, [R1+0x1450] ;  /* 0x0014500001387983 */ /* 0x001ee80000100800 */
[----:B------:R-:W3:Y:S04]  /*17bd0*/  LDL R2, [R1+0x1454] ;  /* 0x0014540001027983 */ /* 0x000ee80000100800 */
[----:B--2---:R-:W-:Y:S04]  /*17be0*/  STL [R1+0x1d18], R61 ;  /* 0x001d183d01007387 */ /* 0x004fe80000100800 */
[----:B-1----:R-:W2:Y:S04]  /*17bf0*/  LDL R55, [R1+0x1418] ;  /* 0x0014180001377983 */ /* 0x002ea80000100800 */
[----:B------:R-:W2:Y:S01]  /*17c00*/  LDL R54, [R1+0x141c] ;  /* 0x00141c0001367983 */ /* 0x000ea20000100800 */
[----:B----4-:R-:W-:-:S02]  /*17c10*/  @!P0 IMAD.MOV.U32 R5, RZ, RZ, R52 ;  /* 0x000000ffff058224 */ /* 0x010fc400078e0034 */
[----:B------:R-:W-:-:S05]  /*17c20*/  @!P0 IMAD.MOV.U32 R4, RZ, RZ, R3 ;  /* 0x000000ffff048224 */ /* 0x000fca00078e0003 */
[----:B------:R0:W4:Y:S04]  /*17c30*/  @!P0 LDG.E.U16 R50, desc[UR8][R4.64] ;  /* 0x0000000804328981 */ /* 0x000128000c1e1500 */
[----:B---3--:R1:W-:Y:S04]  /*17c40*/  STL [R1+0x1d1c], R51 ;  /* 0x001d1c3301007387 */ /* 0x0083e80000100800 */
[----:B------:R-:W3:Y:S04]  /*17c50*/  LDL R53, [R1+0x1410] ;  /* 0x0014100001357983 */ /* 0x000ee80000100800 */
[----:B------:R-:W3:Y:S04]  /*17c60*/  LDL R52, [R1+0x1414] ;  /* 0x0014140001347983 */ /* 0x000ee80000100800 */
[----:B------:R-:W3:Y:S01]  /*17c70*/  LDL R3, [R1+0x13dc] ;  /* 0x0013dc0001037983 */ /* 0x000ee20000100800 */
[----:B------:R-:W-:-:S03]  /*17c80*/  PRMT R49, RZ, 0x7610, R49 ;  /* 0x00007610ff317816 */ /* 0x000fc60000000031 */
[----:B-1----:R-:W3:Y:S01]  /*17c90*/  LDL R51, [R1+0x13d8] ;  /* 0x0013d80001337983 */ /* 0x002ee20000100800 */
[----:B------:R-:W-:Y:S01]  /*17ca0*/  PRMT R48, RZ, 0x7610, R48 ;  /* 0x00007610ff307816 */ /* 0x000fe20000000030 */
[----:B0-----:R-:W-:Y:S02]  /*17cb0*/  @!P0 IMAD.MOV.U32 R5, RZ, RZ, R56 ;  /* 0x000000ffff058224 */ /* 0x001fe400078e0038 */
[----:B------:R-:W-:-:S05]  /*17cc0*/  @!P0 IMAD.MOV.U32 R4, RZ, RZ, R2 ;  /* 0x000000ffff048224 */ /* 0x000fca00078e0002 */
[----:B------:R2:W3:Y:S02]  /*17cd0*/  @!P0 LDG.E.U16 R49, desc[UR8][R4.64] ;  /* 0x0000000804318981 */ /* 0x0004e4000c1e1500 */
[----:B--2---:R-:W-:Y:S02]  /*17ce0*/  @!P0 IMAD.MOV.U32 R5, RZ, RZ, R55 ;  /* 0x000000ffff058224 */ /* 0x004fe400078e0037 */
[----:B------:R-:W-:-:S05]  /*17cf0*/  @!P0 IMAD.MOV.U32 R4, RZ, RZ, R54 ;  /* 0x000000ffff048224 */ /* 0x000fca00078e0036 */
[----:B------:R3:W2:Y:S04]  /*17d00*/  @!P0 LDG.E.U16 R48, desc[UR8][R4.64] ;  /* 0x0000000804308981 */ /* 0x0006a8000c1e1500 */
[----:B----4-:R0:W-:Y:S04]  /*17d10*/  STL [R1+0x1d20], R50 ;  /* 0x001d203201007387 */ /* 0x0101e80000100800 */
[----:B------:R-:W4:Y:S04]  /*17d20*/  LDL R2, [R1+0x13d4] ;  /* 0x0013d40001027983 */ /* 0x000f280000100800 */
[----:B0-----:R-:W4:Y:S01]  /*17d30*/  LDL R50, [R1+0x13d0] ;  /* 0x0013d00001327983 */ /* 0x001f220000100800 */
[----:B------:R-:W-:Y:S01]  /*17d40*/  PRMT R47, RZ, 0x7610, R47 ;  /* 0x00007610ff2f7816 */ /* 0x000fe2000000002f */
[----:B---3--:R-:W-:-:S02]  /*17d50*/  @!P0 IMAD.MOV.U32 R4, RZ, RZ, R52 ;  /* 0x000000ffff048224 */ /* 0x008fc400078e0034 */
[----:B------:R-:W-:Y:S01]  /*17d60*/  @!P0 IMAD.MOV.U32 R5, RZ, RZ, R53 ;  /* 0x000000ffff058224 */ /* 0x000fe200078e0035 */
[----:B------:R-:W-:-:S04]  /*17d70*/  PRMT R46, RZ, 0x7610, R46 ;  /* 0x00007610ff2e7816 */ /* 0x000fc8000000002e */
[----:B------:R0:W3:Y:S01]  /*17d80*/  @!P0 LDG.E.U16 R47, desc[UR8][R4.64] ;  /* 0x00000008042f8981 */ /* 0x0000e2000c1e1500 */
[----:B------:R-:W-:Y:S01]  /*17d90*/  PRMT R45, RZ, 0x7610, R45 ;  /* 0x00007610ff2d7816 */ /* 0x000fe2000000002d */
[----:B0-----:R-:W-:Y:S02]  /*17da0*/  @!P0 IMAD.MOV.U32 R4, RZ, RZ, R3 ;  /* 0x000000ffff048224 */ /* 0x001fe400078e0003 */
[----:B------:R-:W-:-:S05]  /*17db0*/  @!P0 IMAD.MOV.U32 R5, RZ, RZ, R51 ;  /* 0x000000ffff058224 */ /* 0x000fca00078e0033 */
[----:B------:R4:W3:Y:S04]  /*17dc0*/  @!P0 LDG.E.U16 R46, desc[UR8][R4.64] ;  /* 0x00000008042e8981 */ /* 0x0008e8000c1e1500 */
[----:B------:R0:W-:Y:S04]  /*17dd0*/  STL [R1+0x1d24], R49 ;  /* 0x001d243101007387 */ /* 0x0001e80000100800 */
[----:B0-----:R-:W3:Y:S04]  /*17de0*/  LDL R49, [R1+0x139c] ;  /* 0x00139c0001317983 */ /* 0x001ee80000100800 */
[----:B--2---:R0:W-:Y:S04]  /*17df0*/  STL [R1+0x1d28], R48 ;  /* 0x001d283001007387 */ /* 0x0041e80000100800 */
[----:B0-----:R-:W2:Y:S01]  /*17e00*/  LDL R48, [R1+0x1398] ;  /* 0x0013980001307983 */ /* 0x001ea20000100800 */
[----:B----4-:R-:W-:-:S02]  /*17e10*/  @!P0 IMAD.MOV.U32 R4, RZ, RZ, R2 ;  /* 0x000000ffff048224 */ /* 0x010fc400078e0002 */
[----:B------:R-:W-:-:S05]  /*17e20*/  @!P0 IMAD.MOV.U32 R5, RZ, RZ, R50 ;  /* 0x000000ffff058224 */ /* 0x000fca00078e0032 */
[----:B------:R0:W4:Y:S04]  /*17e30*/  @!P0 LDG.E.U16 R45, desc[UR8][R4.64] ;  /* 0x00000008042d8981 */ /* 0x000128000c1e1500 */
[----:B---3--:R1:W-:Y:S04]  /*17e40*/  STL [R1+0x1d2c], R47 ;  /* 0x001d2c2f01007387 */ /* 0x0083e80000100800 */
[----:B------:R-:W3:Y:S04]  /*17e50*/  LDL R3, [R1+0x1394] ;  /* 0x0013940001037983 */ /* 0x000ee80000100800 */
[----:B-1----:R-:W3:Y:S04]  /*17e60*/  LDL R47, [R1+0x1390] ;  /* 0x00139000012f7983 */ /* 0x002ee80000100800 */
[----:B------:R1:W-:Y:S04]  /*17e70*/  STL [R1+0x1d30], R46 ;  /* 0x001d302e01007387 */ /* 0x0003e80000100800 */
[----:B------:R-:W3:Y:S04]  /*17e80*/  LDL R51, [R1+0x1364] ;  /* 0x0013640001337983 */ /* 0x000ee80000100800 */
[----:B------:R-:W3:Y:S04]  /*17e90*/  LDL R2, [R1+0x14b4] ;  /* 0x0014b40001027983 */ /* 0x000ee80000100800 */
[----:B-1----:R-:W3:Y:S01]  /*17ea0*/  LDL R46, [R1+0x14ac] ;  /* 0x0014ac00012e7983 */ /* 0x002ee20000100800 */
[----:B------:R-:W-:Y:S01]  /*17eb0*/  PRMT R44, RZ, 0x7610, R44 ;  /* 0x00007610ff2c7816 */ /* 0x000fe2000000002c */
[----:B0-----:R-:W-:-:S02]  /*17ec0*/  @!P0 IMAD.MOV.U32 R4, RZ, RZ, R49 ;  /* 0x000000ffff048224 */ /* 0x001fc400078e0031 */
[----:B--2---:R-:W-:-:S05]  /*17ed0*/  @!P0 IMAD.MOV.U32 R5, RZ, RZ, R48 ;  /* 0x000000ffff058224 */ /* 0x004fca00078e0030 */
[----:B------:R3:W2:Y:S04]  /*17ee0*/  @!P0 LDG.E.U16 R44, desc[UR8][R4.64] ;  /* 0x00000008042c8981 */ /* 0x0006a8000c1e1500 */
[----:B----4-:R0:W-:Y:S04]  /*17ef0*/  STL [R1+0x1d34], R45 ;  /* 0x001d342d01007387 */ /* 0x0101e80000100800 */
[----:B------:R-:W4:Y:S04]  /*17f00*/  LDL R50, [R1+0x1360] ;  /* 0x0013600001327983 */ /* 0x000f280000100800 */
[----:B------:R-:W4:Y:S04]  /*17f10*/  LDL R49, [R1+0x14b0] ;  /* 0x0014b00001317983 */ /* 0x000f280000100800 */
[----:B------:R-:W4:Y:S01]  /*17f20*/  LDL R48, [R1+0x14f0] ;  /* 0x0014f00001307983 */ /* 0x000f220000100800 */
[----:B------:R-:W-:Y:S01]  /*17f30*/  PRMT R43, RZ, 0x7610, R43 ;  /* 0x00007610ff2b7816 */ /* 0x000fe2000000002b */
[----:B---3--:R-:W-:Y:S01]  /*17f40*/  @!P0 IMAD.MOV.U32 R4, RZ, RZ, R3 ;  /* 0x000000ffff048224 */ /* 0x008fe200078e0003 */
[----:B------:R-:W-:Y:S01]  /*17f50*/  PRMT R42, RZ, 0x7610, R42 ;  /* 0x00007610ff2a7816 */ /* 0x000fe2000000002a */
[----:B------:R-:W-:-:S05]  /*17f60*/  @!P0 IMAD.MOV.U32 R5, RZ, RZ, R47 ;  /* 0x000000ffff058224 */ /* 0x000fca00078e002f */
[----:B------:R1:W3:Y:S01]  /*17f70*/  @!P0 LDG.E.U16 R43, desc[UR8][R4.64] ;  /* 0x00000008042b8981 */ /* 0x0002e2000c1e1500 */
[----:B------:R-:W-:Y:S01]  /*17f80*/  PRMT R41, RZ, 0x7610, R41 ;  /* 0x00007610ff297816 */ /* 0x000fe20000000029 */
[----:B-1----:R-:W-:Y:S02]  /*17f90*/  @!P0 IMAD.MOV.U32 R5, RZ, RZ, R51 ;  /* 0x000000ffff058224 */ /* 0x002fe400078e0033 */
[----:B------:R-:W-:-:S05]  /*17fa0*/  @!P0 IMAD.MOV.U32 R4, RZ, RZ, R46 ;  /* 0x000000ffff048224 */ /* 0x000fca00078e002e */
[----:B------:R1:W3:Y:S01]  /*17fb0*/  @!P0 LDG.E.U16 R42, desc[UR8][R4.64] ;  /* 0x00000008042a8981 */ /* 0x0002e2000c1e1500 */
[----:B------:R-:W-:Y:S01]  /*17fc0*/  PRMT R40, RZ, 0x7610, R40 ;  /* 0x00007610ff287816 */ /* 0x000fe20000000028 */
[----:B-1----:R-:W-:Y:S02]  /*17fd0*/  @!P0 IMAD.MOV.U32 R4, RZ, RZ, R2 ;  /* 0x000000ffff048224 */ /* 0x002fe400078e0002 */
[----:B--2---:R1:W-:Y:S04]  /*17fe0*/  STL [R1+0x1d38], R44 ;  /* 0x001d382c01007387 */ /* 0x0043e80000100800 */
[----:B------:R-:W2:Y:S04]  /*17ff0*/  LDL R47, [R1+0x14b8] ;  /* 0x0014b800012f7983 */ /* 0x000ea80000100800 */
[----:B------:R-:W2:Y:S01]  /*18000*/  LDL R3, [R1+0x14f8] ;  /* 0x0014f80001037983 */ /* 0x000ea20000100800 */
[----:B----4-:R-:W-:-:S05]  /*18010*/  @!P0 IMAD.MOV.U32 R5, RZ, RZ, R50 ;  /* 0x000000ffff058224 */ /* 0x010fca00078e0032 */
[----:B------:R4:W2:Y:S02]  /*18020*/  @!P0 LDG.E.U16 R41, desc[UR8][R4.64] ;  /* 0x0000000804298981 */ /* 0x0008a4000c1e1500 */
[----:B----4-:R-:W-:Y:S02]  /*18030*/  @!P0 IMAD.MOV.U32 R4, RZ, RZ, R48 ;  /* 0x000000ffff048224 */ /* 0x010fe400078e0030 */
[----:B------:R-:W-:-:S05]  /*18040*/  @!P0 IMAD.MOV.U32 R5, RZ, RZ, R49 ;  /* 0x000000ffff058224 */ /* 0x000fca00078e0031 */
[----:B------:R2:W4:Y:S04]  /*18050*/  @!P0 LDG.E.U16 R40, desc[UR8][R4.64] ;  /* 0x0000000804288981 */ /* 0x000528000c1e1500 */
[----:B---3--:R3:W-:Y:S04]  /*18060*/  STL [R1+0x1d3c], R43 ;  /* 0x001d3c2b01007387 */ /* 0x0087e80000100800 */
[----:B------:R-:W4:Y:S04]  /*18070*/  LDL R46, [R1+0x14f4] ;  /* 0x0014f400012e7983 */ /* 0x000f280000100800 */
[----:B0-----:R-:W4:Y:S04]  /*18080*/  LDL R45, [R1+0x1540] ;  /* 0x00154000012d7983 */ /* 0x001f280000100800 */
[----:B------:R0:W-:Y:S04]  /*18090*/  STL [R1+0x1d40], R42 ;  /* 0x001d402a01007387 */ /* 0x0001e80000100800 */
[----:B-1----:R-:W4:Y:S04]  /*180a0*/  LDL R44, [R1+0x14fc] ;  /* 0x0014fc00012c7983 */ /* 0x002f280000100800 */
[----:B---3--:R-:W3:Y:S04]  /*180b0*/  LDL R43, [R1+0x153c] ;  /* 0x00153c00012b7983 */ /* 0x008ee80000100800 */
[----:B------:R-:W3:Y:S01]  /*180c0*/  LDL R2, [R1+0x1484] ;  /* 0x0014840001027983 */ /* 0x000ee20000100800 */
[----:B--2---:R-:W-:-:S03]  /*180d0*/  @!P0 IMAD.MOV.U32 R5, RZ, RZ, R47 ;  /* 0x000000ffff058224 */ /* 0x004fc600078e002f */
[----:B------:R1:W-:Y:S04]  /*180e0*/  STL [R1+0x1d44], R41 ;  /* 0x001d442901007387 */ /* 0x0003e80000100800 */
[----:B0-----:R-:W2:Y:S04]  /*180f0*/  LDL R42, [R1+0x1340] ;  /* 0x00134000012a7983 */ /* 0x001ea80000100800 */
[----:B----4-:R0:W-:Y:S04]  /*18100*/  STL [R1+0x1d48], R40 ;  /* 0x001d482801007387 */ /* 0x0101e80000100800 */
[----:B------:R-:W4:Y:S04]  /*18110*/  LDL R47, [R1+0x133c] ;  /* 0x00133c00012f7983 */ /* 0x000f280000100800 */
[----:B-1----:R-:W4:Y:S01]  /*18120*/  LDL R41, [R1+0x1480] ;  /* 0x0014800001297983 */ /* 0x002f220000100800 */
[----:B------:R-:W-:Y:S01]  /*18130*/  PRMT R39, RZ, 0x7610, R39 ;  /* 0x00007610ff277816 */ /* 0x000fe20000000027 */
[----:B------:R-:W-:Y:S01]  /*18140*/  @!P0 IMAD.MOV.U32 R4, RZ, RZ, R3 ;  /* 0x000000ffff048224 */ /* 0x000fe200078e0003 */
[----:B------:R-:W-:-:S02]  /*18150*/  PRMT R38, RZ, 0x7610, R38 ;  /* 0x00007610ff267816 */ /* 0x000fc40000000026 */
[----:B------:R-:W-:Y:S02]  /*18160*/  PRMT R37, RZ, 0x7610, R37 ;  /* 0x00007610ff257816 */ /* 0x000fe40000000025 */
[----:B------:R-:W-:Y:S02]  /*18170*/  PRMT R36, RZ, 0x7610, R36 ;  /* 0x00007610ff247816 */ /* 0x000fe40000000024 */
[----:B------:R-:W-:Y:S01]  /*18180*/  PRMT R35, RZ, 0x7610, R35 ;  /* 0x00007610ff237816 */ /* 0x000fe20000000023 */
[----:B------:R1:W4:Y:S04]  /*18190*/  @!P0 LDG.E.U16 R39, desc[UR8][R4.64] ;  /* 0x0000000804278981 */ /* 0x000328000c1e1500 */
[----:B------:R-:W4:Y:S01]  /*181a0*/  LDL R3, [R1+0x144c] ;  /* 0x00144c0001037983 */ /* 0x000f220000100800 */
[----:B-1----:R-:W-:-:S02]  /*181b0*/  @!P0 IMAD.MOV.U32 R4, RZ, RZ, R45 ;  /* 0x000000ffff048224 */ /* 0x002fc400078e002d */
[----:B------:R-:W-:-:S05]  /*181c0*/  @!P0 IMAD.MOV.U32 R5, RZ, RZ, R46 ;  /* 0x000000ffff058224 */ /* 0x000fca00078e002e */
[----:B------:R3:W4:Y:S02]  /*181d0*/  @!P0 LDG.E.U16 R38, desc[UR8][R4.64] ;  /* 0x0000000804268981 */ /* 0x000724000c1e1500 */
[----:B---3--:R-:W-:Y:S02]  /*181e0*/  @!P0 IMAD.MOV.U32 R4, RZ, RZ, R43 ;  /* 0x000000ffff048224 */ /* 0x008fe400078e002b */
[----:B------:R-:W-:-:S05]  /*181f0*/  @!P0 IMAD.MOV.U32 R5, RZ, RZ, R44 ;  /* 0x000000ffff058224 */ /* 0x000fca00078e002c */
[----:B------:R1:W3:Y:S02]  /*18200*/  @!P0 LDG.E.U16 R37, desc[UR8][R4.64] ;  /* 0x0000000804258981 */ /* 0x0002e4000c1e1500 */
[----:B-1----:R-:W-:Y:S02]  /*18210*/  @!P0 IMAD.MOV.U32 R4, RZ, RZ, R2 ;  /* 0x000000ffff048224 */ /* 0x002fe400078e0002 */
[----:B--2---:R-:W-:-:S05]  /*18220*/  @!P0 IMAD.MOV.U32 R5, RZ, RZ, R42 ;  /* 0x000000ffff058224 */ /* 0x004fca00078e002a */
[----:B------:R4:W2:Y:S02]  /*18230*/  @!P0 LDG.E.U16 R36, desc[UR8][R4.64] ;  /* 0x0000000804248981 */ /* 0x0008a4000c1e1500 */
[----:B----4-:R-:W-:Y:S02]  /*18240*/  @!P0 IMAD.MOV.U32 R5, RZ, RZ, R47 ;  /* 0x000000ffff058224 */ /* 0x010fe400078e002f */
[----:B------:R-:W-:-:S05]  /*18250*/  @!P0 IMAD.MOV.U32 R4, RZ, RZ, R41 ;  /* 0x000000ffff048224 */ /* 0x000fca00078e0029 */
[----:B------:R1:W4:Y:S04]  /*18260*/  @!P0 LDG.E.U16 R35, desc[UR8][R4.64] ;  /* 0x0000000804238981 */ /* 0x000328000c1e1500 */
[----:B------:R1:W-:Y:S04]  /*18270*/  STL [R1+0x1d4c], R39 ;  /* 0x001d4c2701007387 */ /* 0x0003e80000100800 */
[----:B------:R-:W4:Y:S04]  /*18280*/  LDL R46, [R1+0x1448] ;  /* 0x00144800012e7983 */ /* 0x000f280000100800 */
[----:B------:R-:W4:Y:S04]  /*18290*/  LDL R45, [R1+0x1440] ;  /* 0x00144000012d7983 */ /* 0x000f280000100800 */
[----:B0-----:R-:W4:Y:S04]  /*182a0*/  LDL R40, [R1+0x1444] ;  /* 0x0014440001287983 */ /* 0x001f280000100800 */
[----:B------:R-:W-:Y:S04]  /*182b0*/  STL [R1+0x1d50], R38 ;  /* 0x001d502601007387 */ /* 0x000fe80000100800 */
[----:B------:R-:W4:Y:S04]  /*182c0*/  LDL R44, [R1+0x1408] ;  /* 0x00140800012c7983 */ /* 0x000f280000100800 */
[----:B-1----:R-:W4:Y:S04]  /*182d0*/  LDL R39, [R1+0x140c] ;  /* 0x00140c0001277983 */ /* 0x002f280000100800 */
[----:B---3--:R0:W-:Y:S04]  /*182e0*/  STL [R1+0x1d54], R37 ;  /* 0x001d542501007387 */ /* 0x0081e80000100800 */
[----:B------:R-:W3:Y:S04]  /*182f0*/  LDL R43, [R1+0x1400] ;  /* 0x00140000012b7983 */ /* 0x000ee80000100800 */
[----:B------:R-:W3:Y:S04]  /*18300*/  LDL R42, [R1+0x1404] ;  /* 0x00140400012a7983 */ /* 0x000ee80000100800 */
[----:B------:R-:W3:Y:S01]  /*18310*/  LDL R2, [R1+0x13cc] ;  /* 0x0013cc0001027983 */ /* 0x000ee20000100800 */
[----:B------:R-:W-:-:S03]  /*18320*/  @!P0 IMAD.MOV.U32 R4, RZ, RZ, R3 ;  /* 0x000000ffff048224 */ /* 0x000fc600078e0003 */
[----:B--2---:R-:W-:Y:S04]  /*18330*/  STL [R1+0x1d58], R36 ;  /* 0x001d582401007387 */ /* 0x004fe80000100800 */
[----:B0-----:R-:W2:Y:S04]  /*18340*/  LDL R37, [R1+0x13c8] ;  /* 0x0013c80001257983 */ /* 0x001ea80000100800 */
[----:B------:R-:W2:Y:S04]  /*18350*/  LDL R41, [R1+0x13c4] ;  /* 0x0013c40001297983 */ /* 0x000ea80000100800 */
[----:B----4-:R0:W-:Y:S04]  /*18360*/  STL [R1+0x1d5c], R35 ;  /* 0x001d5c2301007387 */ /* 0x0101e80000100800 */
[----:B------:R-:W4:Y:S01]  /*18370*/  LDL R3, [R1+0x138c] ;  /* 0x00138c0001037983 */ /* 0x000f220000100800 */
[----:B------:R-:W-:Y:S01]  /*18380*/  PRMT R34, RZ, 0x7610, R34 ;  /* 0x00007610ff227816 */ /* 0x000fe20000000022 */
[----:B------:R-:W-:Y:S01]  /*18390*/  @!P0 IMAD.MOV.U32 R5, RZ, RZ, R46 ;  /* 0x000000ffff058224 */ /* 0x000fe200078e002e */
[----:B------:R-:W-:-:S02]  /*183a0*/  PRMT R33, RZ, 0x7610, R33 ;  /* 0x00007610ff217816 */ /* 0x000fc40000000021 */
[----:B------:R-:W-:Y:S01]  /*183b0*/  PRMT R32, RZ, 0x7610, R32 ;  /* 0x00007610ff207816 */ /* 0x000fe20000000020 */
[----:B------:R-:W4:Y:S04]  /*183c0*/  LDL R38, [R1+0x1384] ;  /* 0x0013840001267983 */ /* 0x000f280000100800 */
[----:B------:R1:W4:Y:S04]  /*183d0*/  @!P0 LDG.E.U16 R34, desc[UR8][R4.64] ;  /* 0x0000000804228981 */ /* 0x000328000c1e1500 */
[----:B0-----:R-:W4:Y:S01]  /*183e0*/  LDL R35, [R1+0x13c0] ;  /* 0x0013c00001237983 */ /* 0x001f220000100800 */
[----:B------:R-:W-:-:S03]  /*183f0*/  PRMT R31, RZ, 0x7610, R31 ;  /* 0x00007610ff1f7816 */ /* 0x000fc6000000001f */
[----:B------:R-:W4:Y:S01]  /*18400*/  LDL R36, [R1+0x14bc] ;  /* 0x0014bc0001247983 */ /* 0x000f220000100800 */
[----:B------:R-:W-:Y:S02]  /*18410*/  PRMT R30, RZ, 0x7610, R30 ;  /* 0x00007610ff1e7816 */ /* 0x000fe4000000001e */
[----:B------:R-:W-:Y:S02]  /*18420*/  PRMT R29, RZ, 0x7610, R29 ;  /* 0x00007610ff1d7816 */ /* 0x000fe4000000001d */
[----:B------:R-:W-:Y:S02]  /*18430*/  PRMT R28, RZ, 0x7610, R28 ;  /* 0x00007610ff1c7816 */ /* 0x000fe4000000001c */
[----:B------:R-:W-:Y:S02]  /*18440*/  PRMT R27, RZ, 0x7610, R27 ;  /* 0x00007610ff1b7816 */ /* 0x000fe4000000001b */
[----:B------:R-:W-:Y:S02]  /*18450*/  PRMT R26, RZ, 0x7610, R26 ;  /* 0x00007610ff1a7816 */ /* 0x000fe4000000001a */
[----:B------:R-:W-:Y:S01]  /*18460*/  PRMT R25, RZ, 0x7610, R25 ;  /* 0x00007610ff197816 */ /* 0x000fe20000000019 */
[----:B-1----:R-:W-:-:S02]  /*18470*/  @!P0 IMAD.MOV.U32 R4, RZ, RZ, R40 ;  /* 0x000000ffff048224 */ /* 0x002fc400078e0028 */
[----:B------:R-:W-:Y:S01]  /*18480*/  @!P0 IMAD.MOV.U32 R5, RZ, RZ, R45 ;  /* 0x000000ffff058224 */ /* 0x000fe200078e002d */
[----:B------:R-:W4:Y:S01]  /*18490*/  LDL R40, [R1+0x1388] ;  /* 0x0013880001287983 */ /* 0x000f220000100800 */
[----:B------:R-:W-:Y:S02]  /*184a0*/  PRMT R24, RZ, 0x7610, R24 ;  /* 0x00007610ff187816 */ /* 0x000fe40000000018 */
[----:B------:R-:W-:Y:S02]  /*184b0*/  PRMT R23, RZ, 0x7610, R23 ;  /* 0x00007610ff177816 */ /* 0x000fe40000000017 */
[----:B------:R-:W-:Y:S01]  /*184c0*/  PRMT R22, RZ, 0x7610, R22 ;  /* 0x00007610ff167816 */ /* 0x000fe20000000016 */
[----:B------:R0:W4:Y:S01]  /*184d0*/  @!P0 LDG.E.U16 R33, desc[UR8][R4.64] ;  /* 0x0000000804218981 */ /* 0x000122000c1e1500 */
[----:B------:R-:W-:Y:S02]  /*184e0*/  PRMT R21, RZ, 0x7610, R21 ;  /* 0x00007610ff157816 */ /* 0x000fe40000000015 */
[----:B------:R-:W-:-:S02]  /*184f0*/  PRMT R20, RZ, 0x7610, R20 ;  /* 0x00007610ff147816 */ /* 0x000fc40000000014 */
[----:B------:R-:W-:Y:S02]  /*18500*/  PRMT R19, RZ, 0x7610, R19 ;  /* 0x00007610ff137816 */ /* 0x000fe40000000013 */
[----:B------:R-:W-:Y:S01]  /*18510*/  PRMT R18, RZ, 0x7610, R18 ;  /* 0x00007610ff127816 */ /* 0x000fe20000000012 */
[----:B------:R-:W4:Y:S04]  /*18520*/  LDL R47, [R1+0x13b0] ;  /* 0x0013b000012f7983 */ /* 0x000f280000100800 */
[----:B------:R-:W4:Y:S04]  /*18530*/  LDL R45, [R1+0x137c] ;  /* 0x00137c00012d7983 */ /* 0x000f280000100800 */
[----:B------:R-:W4:Y:S01]  /*18540*/  LDL R46, [R1+0x1378] ;  /* 0x00137800012e7983 */ /* 0x000f220000100800 */
[----:B0-----:R-:W-:-:S02]  /*18550*/  @!P0 IMAD.MOV.U32 R4, RZ, RZ, R39 ;  /* 0x000000ffff048224 */ /* 0x001fc400078e0027 */
[----:B------:R-:W-:Y:S01]  /*18560*/  @!P0 IMAD.MOV.U32 R5, RZ, RZ, R44 ;  /* 0x000000ffff058224 */ /* 0x000fe200078e002c */
[----:B------:R-:W4:Y:S04]  /*18570*/  LDL R39, [R1+0x1380] ;  /* 0x0013800001277983 */ /* 0x000f280000100800 */
[----:B------:R-:W4:Y:S04]  /*18580*/  LDL R44, [R1+0x150c] ;  /* 0x00150c00012c7983 */ /* 0x000f280000100800 */
[----:B------:R3:W4:Y:S02]  /*18590*/  @!P0 LDG.E.U16 R32, desc[UR8][R4.64] ;  /* 0x0000000804208981 */ /* 0x000724000c1e1500 */
[----:B---3--:R-:W-:-:S02]  /*185a0*/  @!P0 IMAD.MOV.U32 R4, RZ, RZ, R42 ;  /* 0x000000ffff048224 */ /* 0x008fc400078e002a */
[----:B------:R-:W-:Y:S01]  /*185b0*/  @!P0 IMAD.MOV.U32 R5, RZ, RZ, R43 ;  /* 0x000000ffff058224 */ /* 0x000fe200078e002b */
[----:B------:R-:W3:Y:S04]  /*185c0*/  LDL R42, [R1+0x135c] ;  /* 0x00135c00012a7983 */ /* 0x000ee80000100800 */
[----:B------:R-:W3:Y:S04]  /*185d0*/  LDL R43, [R1+0x1534] ;  /* 0x00153400012b7983 */ /* 0x000ee80000100800 */
[----:B------:R0:W3:Y:S02]  /*185e0*/  @!P0 LDG.E.U16 R31, desc[UR8][R4.64] ;  /* 0x00000008041f8981 */ /* 0x0000e4000c1e1500 */
[----:B0-----:R-:W-:-:S02]  /*185f0*/  @!P0 IMAD.MOV.U32 R4, RZ, RZ, R2 ;  /* 0x000000ffff048224 */ /* 0x001fc400078e0002 */
[----:B------:R-:W3:Y:S01]  /*18600*/  LDL R2, [R1+0x14c4] ;  /* 0x0014c40001027983 */ /* 0x000ee20000100800 */
[----:B--2---:R-:W-:-:S03]  /*18610*/  @!P0 IMAD.MOV.U32 R5, RZ, RZ, R37 ;  /* 0x000000ffff058224 */ /* 0x004fc600078e0025 */
[----:B------:R-:W2:Y:S04]  /*18620*/  LDL R37, [R1+0x1358] ;  /* 0x0013580001257983 */ /* 0x000ea80000100800 */
[----:B------:R4:W2:Y:S02]  /*18630*/  @!P0 LDG.E.U16 R30, desc[UR8][R4.64] ;  /* 0x00000008041e8981 */ /* 0x0008a4000c1e1500 */
[----:B----4-:R-:W-:Y:S02]  /*18640*/  @!P0 IMAD.MOV.U32 R5, RZ, RZ, R35 ;  /* 0x000000ffff058224 */ /* 0x010fe400078e0023 */
[----:B------:R-:W4:Y:S01]  /*18650*/  LDL R35, [R1+0x1500] ;  /* 0x0015000001237983 */ /* 0x000f220000100800 */
[----:B------:R-:W-:-:S03]  /*18660*/  @!P0 IMAD.MOV.U32 R4, RZ, RZ, R41 ;  /* 0x000000ffff048224 */ /* 0x000fc600078e0029 */
[----:B------:R-:W4:Y:S04]  /*18670*/  LDL R41, [R1+0x14c0] ;  /* 0x0014c00001297983 */ /* 0x000f280000100800 */
[----:B------:R0:W4:Y:S02]  /*18680*/  @!P0 LDG.E.U16 R29, desc[UR8][R4.64] ;  /* 0x00000008041d8981 */ /* 0x000124000c1e1500 */
[----:B0-----:R-:W-:Y:S02]  /*18690*/  @!P0 IMAD.MOV.U32 R4, RZ, RZ, R3 ;  /* 0x000000ffff048224 */ /* 0x001fe400078e0003 */
[----:B------:R-:W4:Y:S01]  /*186a0*/  LDL R3, [R1+0x1508] ;  /* 0x0015080001037983 */ /* 0x000f220000100800 */
[----:B------:R-:W-:-:S03]  /*186b0*/  @!P0 IMAD.MOV.U32 R5, RZ, RZ, R40 ;  /* 0x000000ffff058224 */ /* 0x000fc600078e0028 */
[----:B------:R-:W4:Y:S04]  /*186c0*/  LDL R40, [R1+0x14cc] ;  /* 0x0014cc0001287983 */ /* 0x000f280000100800 */
[----:B------:R0:W4:Y:S02]  /*186d0*/  @!P0 LDG.E.U16 R28, desc[UR8][R4.64] ;  /* 0x00000008041c8981 */ /* 0x000124000c1e1500 */
[----:B0-----:R-:W-:Y:S02]  /*186e0*/  @!P0 IMAD.MOV.U32 R4, RZ, RZ, R38 ;  /* 0x000000ffff048224 */ /* 0x001fe400078e0026 */
[----:B------:R-:W-:Y:S01]  /*186f0*/  @!P0 IMAD.MOV.U32 R5, RZ, RZ, R39 ;  /* 0x000000ffff058224 */ /* 0x000fe200078e0027 */
[----:B------:R-:W4:Y:S04]  /*18700*/  LDL R38, [R1+0x1538] ;  /* 0x0015380001267983 */ /* 0x000f280000100800 */
[----:B------:R-:W4:Y:S04]  /*18710*/  LDL R39, [R1+0x1504] ;  /* 0x0015040001277983 */ /* 0x000f280000100800 */
[----:B------:R0:W4:Y:S02]  /*18720*/  @!P0 LDG.E.U16 R27, desc[UR8][R4.64] ;  /* 0x00000008041b8981 */ /* 0x000124000c1e1500 */
[----:B0-----:R-:W-:-:S02]  /*18730*/  @!P0 IMAD.MOV.U32 R4, RZ, RZ, R36 ;  /* 0x000000ffff048224 */ /* 0x001fc400078e0024 */
[----:B---3--:R-:W-:Y:S01]  /*18740*/  @!P0 IMAD.MOV.U32 R5, RZ, RZ, R42 ;  /* 0x000000ffff058224 */ /* 0x008fe200078e002a */
        /* <DEDUP_REMOVED lines=24> */
[----:B------:R-:W-:Y:S01]  /*188d0*/  @!P0 IMAD.MOV.U32 R5, RZ, RZ, R44 ;  /* 0x000000ffff058224 */ /* 0x000fe200078e002c */
[----:B------:R-:W4:Y:S04]  /*188e0*/  LDL R43, [R1+0x1374] ;  /* 0x00137400012b7983 */ /* 0x000f280000100800 */
[----:B------:R-:W4:Y:S04]  /*188f0*/  LDL R44, [R1+0x1370] ;  /* 0x00137000012c7983 */ /* 0x000f280000100800 */
[----:B------:R3:W4:Y:S02]  /*18900*/  @!P0 LDG.E.U16 R21, desc[UR8][R4.64] ;  /* 0x0000000804158981 */ /* 0x000724000c1e1500 */
[----:B---3--:R-:W-:-:S02]  /*18910*/  @!P0 IMAD.MOV.U32 R4, RZ, RZ, R36 ;  /* 0x000000ffff048224 */ /* 0x008fc400078e0024 */
        /* <DEDUP_REMOVED lines=10> */
[----:B------:R-:W-:Y:S01]  /*189c0*/  @!P0 IMAD.MOV.U32 R5, RZ, RZ, R42 ;  /* 0x000000ffff058224 */ /* 0x000fe200078e002a */
[----:B------:R-:W-:Y:S01]  /*189d0*/  PRMT R17, RZ, 0x7610, R17 ;  /* 0x00007610ff117816 */ /* 0x000fe20000000011 */
[----:B------:R-:W4:Y:S04]  /*189e0*/  LDL R41, [R1+0x14d0] ;  /* 0x0014d00001297983 */ /* 0x000f280000100800 */
[----:B------:R0:W4:Y:S04]  /*189f0*/  @!P0 LDG.E.U16 R18, desc[UR8][R4.64] ;  /* 0x0000000804128981 */ /* 0x000128000c1e1500 */
[----:B------:R-:W4:Y:S01]  /*18a00*/  LDL R42, [R1+0x1354] ;  /* 0x00135400012a7983 */ /* 0x000f220000100800 */
[----:B0-----:R-:W-:-:S03]  /*18a10*/  @!P0 IMAD.MOV.U32 R4, RZ, RZ, R3 ;  /* 0x000000ffff048224 */ /* 0x001fc600078e0003 */
[----:B------:R-:W4:Y:S01]  /*18a20*/  LDL R3, [R1+0x13b4] ;  /* 0x0013b40001037983 */ /* 0x000f220000100800 */
[----:B------:R-:W-:Y:S01]  /*18a30*/  @!P0 IMAD.MOV.U32 R5, RZ, RZ, R40 ;  /* 0x000000ffff058224 */ /* 0x000fe200078e0028 */
[----:B------:R-:W-:Y:S02]  /*18a40*/  PRMT R16, RZ, 0x7610, R16 ;  /* 0x00007610ff107816 */ /* 0x000fe40000000010 */
[----:B------:R-:W4:Y:S04]  /*18a50*/  LDL R40, [R1+0x1494] ;  /* 0x0014940001287983 */ /* 0x000f280000100800 */
[----:B------:R0:W4:Y:S01]  /*18a60*/  @!P0 LDG.E.U16 R17, desc[UR8][R4.64] ;  /* 0x0000000804118981 */ /* 0x000122000c1e1500 */
[----:B------:R-:W-:Y:S01]  /*18a70*/  PRMT R15, RZ, 0x7610, R15 ;  /* 0x00007610ff0f7816 */ /* 0x000fe2000000000f */
[----:B0-----:R-:W-:-:S02]  /*18a80*/  @!P0 IMAD.MOV.U32 R4, RZ, RZ, R38 ;  /* 0x000000ffff048224 */ /* 0x001fc400078e0026 */
[----:B------:R-:W-:Y:S01]  /*18a90*/  @!P0 IMAD.MOV.U32 R5, RZ, RZ, R39 ;  /* 0x000000ffff058224 */ /* 0x000fe200078e0027 */
[----:B------:R-:W4:Y:S04]  /*18aa0*/  LDL R38, [R1+0x14d4] ;  /* 0x0014d40001267983 */ /* 0x000f280000100800 */
[----:B------:R-:W4:Y:S04]  /*18ab0*/  LDL R39, [R1+0x14d8] ;  /* 0x0014d80001277983 */ /* 0x000f280000100800 */
[----:B------:R3:W4:Y:S02]  /*18ac0*/  @!P0 LDG.E.U16 R16, desc[UR8][R4.64] ;  /* 0x0000000804108981 */ /* 0x000724000c1e1500 */
[----:B---3--:R-:W-:-:S02]  /*18ad0*/  @!P0 IMAD.MOV.U32 R4, RZ, RZ, R36 ;  /* 0x000000ffff048224 */ /* 0x008fc400078e0024 */
[----:B------:R-:W3:Y:S01]  /*18ae0*/  LDL R36, [R1+0x14dc] ;  /* 0x0014dc0001247983 */ /* 0x000ee20000100800 */
[----:B------:R-:W-:Y:S01]  /*18af0*/  PRMT R14, RZ, 0x7610, R14 ;  /* 0x00007610ff0e7816 */ /* 0x000fe2000000000e */
[----:B--2---:R-:W-:Y:S02]  /*18b00*/  @!P0 IMAD.MOV.U32 R5, RZ, RZ, R37 ;  /* 0x000000ffff058224 */ /* 0x004fe400078e0025 */
[----:B------:R-:W2:Y:S04]  /*18b10*/  LDL R37, [R1+0x1510] ;  /* 0x0015100001257983 */ /* 0x000ea80000100800 */
[----:B------:R4:W3:Y:S02]  /*18b20*/  @!P0 LDG.E.U16 R15, desc[UR8][R4.64] ;  /* 0x00000008040f8981 */ /* 0x0008e4000c1e1500 */
[----:B----4-:R-:W-:-:S02]  /*18b30*/  @!P0 IMAD.MOV.U32 R5, RZ, RZ, R35 ;  /* 0x000000ffff058224 */ /* 0x010fc400078e0023 */
[----:B------:R-:W4:Y:S01]  /*18b40*/  LDL R35, [R1+0x1518] ;  /* 0x0015180001237983 */ /* 0x000f220000100800 */
[----:B------:R-:W-:-:S03]  /*18b50*/  @!P0 IMAD.MOV.U32 R4, RZ, RZ, R2 ;  /* 0x000000ffff048224 */ /* 0x000fc600078e0002 */
[----:B------:R-:W4:Y:S04]  /*18b60*/  LDL R2, [R1+0x1530] ;  /* 0x0015300001027983 */ /* 0x000f280000100800 */
[----:B------:R0:W4:Y:S02]  /*18b70*/  @!P0 LDG.E.U16 R14, desc[UR8][R4.64] ;  /* 0x00000008040e8981 */ /* 0x000124000c1e1500 */
[----:B0-----:R-:W-:Y:S02]  /*18b80*/  @!P0 IMAD.MOV.U32 R4, RZ, RZ, R3 ;  /* 0x000000ffff048224 */ /* 0x001fe400078e0003 */
[----:B------:R-:W4:Y:S01]  /*18b90*/  LDL R3, [R1+0x1514] ;  /* 0x0015140001037983 */ /* 0x000f220000100800 */
[----:B------:R-:W-:Y:S01]  /*18ba0*/  PRMT R13, RZ, 0x7610, R13 ;  /* 0x00007610ff0d7816 */ /* 0x000fe2000000000d */
[----:B------:R-:W-:Y:S01]  /*18bb0*/  @!P0 IMAD.MOV.U32 R5, RZ, RZ, R47 ;  /* 0x000000ffff058224 */ /* 0x000fe200078e002f */
[----:B------:R-:W-:-:S04]  /*18bc0*/  PRMT R12, RZ, 0x7610, R12 ;  /* 0x00007610ff0c7816 */ /* 0x000fc8000000000c */
[----:B------:R0:W4:Y:S01]  /*18bd0*/  @!P0 LDG.E.U16 R13, desc[UR8][R4.64] ;  /* 0x00000008040d8981 */ /* 0x000122000c1e1500 */
[----:B------:R-:W-:Y:S01]  /*18be0*/  PRMT R11, RZ, 0x7610, R11 ;  /* 0x00007610ff0b7816 */ /* 0x000fe2000000000b */
[----:B0-----:R-:W-:Y:S02]  /*18bf0*/  @!P0 IMAD.MOV.U32 R4, RZ, RZ, R45 ;  /* 0x000000ffff048224 */ /* 0x001fe400078e002d */
[----:B------:R-:W-:-:S05]  /*18c00*/  @!P0 IMAD.MOV.U32 R5, RZ, RZ, R46 ;  /* 0x000000ffff058224 */ /* 0x000fca00078e002e */
        /* <DEDUP_REMOVED lines=12> */
[----:B------:R0:W4:Y:S02]  /*18cd0*/  @!P0 LDG.E.U16 R9, desc[UR8][R4.64] ;  /* 0x0000000804098981 */ /* 0x000124000c1e1500 */
[----:B0-----:R-:W-:Y:S01]  /*18ce0*/  @!P0 IMAD.MOV.U32 R5, RZ, RZ, R38 ;  /* 0x000000ffff058224 */ /* 0x001fe200078e0026 */
[----:B------:R-:W-:Y:S02]  /*18cf0*/  PRMT R7, RZ, 0x7610, R7 ;  /* 0x00007610ff077816 */ /* 0x000fe40000000007 */
[----:B------:R-:W-:Y:S01]  /*18d00*/  PRMT R6, RZ, 0x7610, R6 ;  /* 0x00007610ff067816 */ /* 0x000fe20000000006 */
[----:B--2---:R-:W-:-:S05]  /*18d10*/  @!P0 IMAD.MOV.U32 R4, RZ, RZ, R37 ;  /* 0x000000ffff048224 */ /* 0x004fca00078e0025 */
[----:B------:R3:W2:Y:S02]  /*18d20*/  @!P0 LDG.E.U16 R8, desc[UR8][R4.64] ;  /* 0x0000000804088981 */ /* 0x0006a4000c1e1500 */
[----:B---3--:R-:W-:Y:S02]  /*18d30*/  @!P0 IMAD.MOV.U32 R5, RZ, RZ, R36 ;  /* 0x000000ffff058224 */ /* 0x008fe400078e0024 */
[----:B----4-:R-:W-:Y:S02]  /*18d40*/  @!P0 IMAD.MOV.U32 R4, RZ, RZ, R35 ;  /* 0x000000ffff048224 */ /* 0x010fe400078e0023 */
[----:B------:R-:W3:Y:S04]  /*18d50*/  LDL.LU R35, [R1+0xb5c] ;  /* 0x000b5c0001237983 */ /* 0x000ee80000300800 */
[----:B------:R-:W4:Y:S04]  /*18d60*/  LDL.LU R36, [R1+0xb58] ;  /* 0x000b580001247983 */ /* 0x000f280000300800 */
        /* <DEDUP_REMOVED lines=20> */
[----:B------:R0:W2:Y:S04]  /*18eb0*/  @!P0 LDG.E.U16 R7, desc[UR8][R4.64] ;  /* 0x0000000804078981 */ /* 0x0000a8000c1e1500 */
[----:B------:R-:W2:Y:S04]  /*18ec0*/  LDL.LU R58, [R1+0xa24] ;  /* 0x000a2400013a7983 */ /* 0x000ea80000300800 */
[----:B------:R-:W2:Y:S04]  /*18ed0*/  LDL.LU R59, [R1+0xa20] ;  /* 0x000a2000013b7983 */ /* 0x000ea80000300800 */
[----:B------:R-:W2:Y:S04]  /*18ee0*/  LDL.LU R60, [R1+0xa1c] ;  /* 0x000a1c00013c7983 */ /* 0x000ea80000300800 */
[----:B------:R-:W2:Y:S04]  /*18ef0*/  LDL.LU R52, [R1+0xa18] ;  /* 0x000a180001347983 */ /* 0x000ea80000300800 */
[----:B------:R-:W2:Y:S01]  /*18f00*/  LDL.LU R53, [R1+0xa14] ;  /* 0x000a140001357983 */ /* 0x000ea20000300800 */
[----:B0-----:R-:W-:-:S02]  /*18f10*/  @!P0 IMAD.MOV.U32 R4, RZ, RZ, R2 ;  /* 0x000000ffff048224 */ /* 0x001fc400078e0002 */
[----:B------:R-:W-:Y:S02]  /*18f20*/  @!P0 IMAD.MOV.U32 R5, RZ, RZ, R3 ;  /* 0x000000ffff058224 */ /* 0x000fe400078e0003 */
[----:B------:R-:W2:Y:S04]  /*18f30*/  LDL.LU R3, [R1+0xa10] ;  /* 0x000a100001037983 */ /* 0x000ea80000300800 */
[----:B------:R-:W2:Y:S04]  /*18f40*/  LDL.LU R2, [R1+0xa0c] ;  /* 0x000a0c0001027983 */ /* 0x000ea80000300800 */
[----:B------:R-:W2:Y:S04]  /*18f50*/  @!P0 LDG.E.U16 R6, desc[UR8][R4.64] ;  /* 0x0000000804068981 */ /* 0x000ea8000c1e1500 */
[----:B------:R-:W3:Y:S04]  /*18f60*/  LDL.LU R4, [R1+0xb64] ;  /* 0x000b640001047983 */ /* 0x000ee80000300800 */
[----:B------:R-:W4:Y:S04]  /*18f70*/  LDL.LU R5, [R1+0xb60] ;  /* 0x000b600001057983 */ /* 0x000f280000300800 */
[----:B---3--:R-:W-:Y:S04]  /*18f80*/  STS.U16 [R0+UR4+0xe40], R4 ;  /* 0x000e400400007988 */ /* 0x008fe80008000404 */
[----:B----4-:R-:W-:Y:S04]  /*18f90*/  STS.U16 [R0+UR4+0xe00], R5 ;  /* 0x000e000500007988 */ /* 0x010fe80008000404 */
[----:B------:R0:W-:Y:S04]  /*18fa0*/  STS.U16 [R0+UR4+0xec0], R35 ;  /* 0x000ec02300007988 */ /* 0x0001e80008000404 */
[----:B------:R1:W-:Y:S04]  /*18fb0*/  STS.U16 [R0+UR4+0xe80], R36 ;  /* 0x000e802400007988 */ /* 0x0003e80008000404 */
[----:B--2---:R2:W-:Y:S04]  /*18fc0*/  STS.U16 [R0+UR4+0xf40], R37 ;  /* 0x000f402500007988 */ /* 0x0045e80008000404 */
[----:B------:R3:W-:Y:S04]  /*18fd0*/  STS.U16 [R0+UR4+0xf00], R38 ;  /* 0x000f002600007988 */ /* 0x0007e80008000404 */
[----:B------:R4:W-:Y:S04]  /*18fe0*/  STS.U16 [R0+UR4+0xfc0], R39 ;  /* 0x000fc02700007988 */ /* 0x0009e80008000404 */
[----:B------:R4:W-:Y:S04]  /*18ff0*/  STS.U16 [R0+UR4+0xf80], R40 ;  /* 0x000f802800007988 */ /* 0x0009e80008000404 */
[----:B------:R4:W-:Y:S04]  /*19000*/  STS.U16 [R0+UR4+0x1600], R41 ;  /* 0x0016002900007988 */ /* 0x0009e80008000404 */
[----:B------:R4:W-:Y:S04]  /*19010*/  STS.U16 [R0+UR4+0x1640], R42 ;  /* 0x0016402a00007988 */ /* 0x0009e80008000404 */
[----:B0-----:R-:W4:Y:S04]  /*19020*/  LDL.LU R35, [R1+0xa08] ;  /* 0x000a080001237983 */ /* 0x001f280000300800 */
[----:B-1----:R-:W4:Y:S04]  /*19030*/  LDL.LU R36, [R1+0x9a4] ;  /* 0x0009a40001247983 */ /* 0x002f280000300800 */
[----:B--2---:R-:W2:Y:S04]  /*19040*/  LDL.LU R37, [R1+0x9a0] ;  /* 0x0009a00001257983 */ /* 0x004ea80000300800 */
[----:B------:R0:W-:Y:S04]  /*19050*/  STS.U16 [R0+UR4+0x1680], R43 ;  /* 0x0016802b00007988 */ /* 0x0001e80008000404 */
[----:B---3--:R-:W3:Y:S04]  /*19060*/  LDL.LU R38, [R1+0x99c] ;  /* 0x00099c0001267983 */ /* 0x008ee80000300800 */
[----:B------:R1:W-:Y:S04]  /*19070*/  STS.U16 [R0+UR4+0x16c0], R44 ;  /* 0x0016c02c00007988 */ /* 0x0003e80008000404 */
[----:B----4-:R-:W4:Y:S04]  /*19080*/  LDL.LU R39, [R1+0x998] ;  /* 0x0009980001277983 */ /* 0x010f280000300800 */
[----:B------:R1:W-:Y:S04]  /*19090*/  STS.U16 [R0+UR4+0x1700], R45 ;  /* 0x0017002d00007988 */ /* 0x0003e80008000404 */
[----:B------:R-:W4:Y:S04]  /*190a0*/  LDL.LU R40, [R1+0x994] ;  /* 0x0009940001287983 */ /* 0x000f280000300800 */
[----:B------:R1:W-:Y:S04]  /*190b0*/  STS.U16 [R0+UR4+0x1740], R46 ;  /* 0x0017402e00007988 */ /* 0x0003e80008000404 */
[----:B------:R-:W4:Y:S04]  /*190c0*/  LDL.LU R41, [R1+0x990] ;  /* 0x0009900001297983 */ /* 0x000f280000300800 */
[----:B------:R1:W-:Y:S04]  /*190d0*/  STS.U16 [R0+UR4+0x1780], R47 ;  /* 0x0017802f00007988 */ /* 0x0003e80008000404 */
[----:B------:R-:W4:Y:S04]  /*190e0*/  LDL.LU R42, [R1+0x98c] ;  /* 0x00098c00012a7983 */ /* 0x000f280000300800 */
[----:B------:R1:W-:Y:S04]  /*190f0*/  STS.U16 [R0+UR4+0x17c0], R48 ;  /* 0x0017c03000007988 */ /* 0x0003e80008000404 */
[----:B0-----:R-:W4:Y:S04]  /*19100*/  LDL.LU R43, [R1+0x8e4] ;  /* 0x0008e400012b7983 */ /* 0x001f280000300800 */
[----:B------:R0:W-:Y:S04]  /*19110*/  STS.U16 [R0+UR4+0x1e40], R49 ;  /* 0x001e403100007988 */ /* 0x0001e80008000404 */
[----:B-1----:R-:W4:Y:S04]  /*19120*/  LDL.LU R44, [R1+0x8dc] ;  /* 0x0008dc00012c7983 */ /* 0x002f280000300800 */
[----:B------:R1:W-:Y:S04]  /*19130*/  STS.U16 [R0+UR4+0x1e00], R50 ;  /* 0x001e003200007988 */ /* 0x0003e80008000404 */
[----:B------:R-:W4:Y:S04]  /*19140*/  LDL.LU R45, [R1+0x8d4] ;  /* 0x0008d400012d7983 */ /* 0x000f280000300800 */
        /* <DEDUP_REMOVED lines=16> */
[----:B------:R-:W-:Y:S04]  /*19250*/  STS.U16 [R0+UR4+0x2680], R60 ;  /* 0x0026803c00007988 */ /* 0x000fe80008000404 */
[----:B------:R-:W4:Y:S04]  /*19260*/  LDL.LU R55, [R1+0x89c] ;  /* 0x00089c0001377983 */ /* 0x000f280000300800 */
[----:B------:R-:W-:Y:S04]  /*19270*/  STS.U16 [R0+UR4+0x26c0], R52 ;  /* 0x0026c03400007988 */ /* 0x000fe80008000404 */
[----:B0-----:R-:W4:Y:S04]  /*19280*/  LDL.LU R56, [R1+0x898] ;  /* 0x0008980001387983 */ /* 0x001f280000300800 */
[----:B------:R-:W-:Y:S04]  /*19290*/  STS.U16 [R0+UR4+0x2700], R53 ;  /* 0x0027003500007988 */ /* 0x000fe80008000404 */
[----:B-1----:R-:W4:Y:S04]  /*192a0*/  LDL.LU R57, [R1+0x894] ;  /* 0x0008940001397983 */ /* 0x002f280000300800 */
[----:B------:R-:W-:Y:S04]  /*192b0*/  STS.U16 [R0+UR4+0x2740], R3 ;  /* 0x0027400300007988 */ /* 0x000fe80008000404 */
[----:B------:R-:W4:Y:S04]  /*192c0*/  LDL.LU R58, [R1+0x890] ;  /* 0x00089000013a7983 */ /* 0x000f280000300800 */
[----:B------:R0:W-:Y:S04]  /*192d0*/  STS.U16 [R0+UR4+0x2780], R2 ;  /* 0x0027800200007988 */ /* 0x0001e80008000404 */
[----:B------:R-:W4:Y:S04]  /*192e0*/  LDL.LU R59, [R1+0x88c] ;  /* 0x00088c00013b7983 */ /* 0x000f280000300800 */
[----:B0-----:R-:W4:Y:S04]  /*192f0*/  LDL.LU R2, [R1+0x884] ;  /* 0x0008840001027983 */ /* 0x001f280000300800 */
[----:B------:R-:W4:Y:S04]  /*19300*/  LDL.LU R60, [R1+0x858] ;  /* 0x00085800013c7983 */ /* 0x000f280000300800 */
[----:B------:R-:W4:Y:S04]  /*19310*/  LDL.LU R52, [R1+0x854] ;  /* 0x0008540001347983 */ /* 0x000f280000300800 */
[----:B------:R-:W4:Y:S04]  /*19320*/  LDL.LU R53, [R1+0x84c] ;  /* 0x00084c0001357983 */ /* 0x000f280000300800 */
[----:B------:R-:W4:Y:S04]  /*19330*/  LDL.LU R3, [R1+0x848] ;  /* 0x0008480001037983 */ /* 0x000f280000300800 */
[----:B------:R-:W4:Y:S04]  /*19340*/  LDL.LU R4, [R1+0x844] ;  /* 0x0008440001047983 */ /* 0x000f280000300800 */
[----:B------:R-:W4:Y:S04]  /*19350*/  LDL.LU R5, [R1+0x840] ;  /* 0x0008400001057983 */ /* 0x000f280000300800 */
[----:B------:R0:W-:Y:S04]  /*19360*/  STS.U16 [R0+UR4+0x27c0], R35 ;  /* 0x0027c02300007988 */ /* 0x0001e80008000404 */
[----:B------:R1:W-:Y:S04]  /*19370*/  STS.U16 [R0+UR4+0x2e40], R36 ;  /* 0x002e402400007988 */ /* 0x0003e80008000404 */
[----:B--2---:R2:W-:Y:S04]  /*19380*/  STS.U16 [R0+UR4+0x2e00], R37 ;  /* 0x002e002500007988 */ /* 0x0045e80008000404 */
[----:B---3--:R3:W-:Y:S04]  /*19390*/  STS.U16 [R0+UR4+0x2ec0], R38 ;  /* 0x002ec02600007988 */ /* 0x0087e80008000404 */
[----:B----4-:R4:W-:Y:S04]  /*193a0*/  STS.U16 [R0+UR4+0x2e80], R39 ;  /* 0x002e802700007988 */ /* 0x0109e80008000404 */
[----:B------:R4:W-:Y:S04]  /*193b0*/  STS.U16 [R0+UR4+0x2f40], R40 ;  /* 0x002f402800007988 */ /* 0x0009e80008000404 */
[----:B------:R4:W-:Y:S04]  /*193c0*/  STS.U16 [R0+UR4+0x2f00], R41 ;  /* 0x002f002900007988 */ /* 0x0009e80008000404 */
[----:B0-----:R-:W4:Y:S04]  /*193d0*/  LDL.LU R35, [R1+0x1d5c] ;  /* 0x001d5c0001237983 */ /* 0x001f280000300800 */
[----:B------:R0:W-:Y:S04]  /*193e0*/  STS.U16 [R0+UR4+0x2fc0], R42 ;  /* 0x002fc02a00007988 */ /* 0x0001e80008000404 */
[----:B------:R0:W-:Y:S04]  /*193f0*/  STS.U16 [R0+UR4+0x2f80], R43 ;  /* 0x002f802b00007988 */ /* 0x0001e80008000404 */
[----:B-1----:R-:W4:Y:S04]  /*19400*/  LDL.LU R36, [R1+0x1d58] ;  /* 0x001d580001247983 */ /* 0x002f280000300800 */
[----:B--2---:R-:W2:Y:S04]  /*19410*/  LDL.LU R37, [R1+0x1d54] ;  /* 0x001d540001257983 */ /* 0x004ea80000300800 */
[----:B---3--:R-:W3:Y:S04]  /*19420*/  LDL.LU R38, [R1+0x1d50] ;  /* 0x001d500001267983 */ /* 0x008ee80000300800 */
[----:B------:R1:W-:Y:S04]  /*19430*/  STS.U16 [R0+UR4+0x3600], R44 ;  /* 0x0036002c00007988 */ /* 0x0003e80008000404 */
[----:B------:R1:W-:Y:S04]  /*19440*/  STS.U16 [R0+UR4+0x3640], R45 ;  /* 0x0036402d00007988 */ /* 0x0003e80008000404 */
[----:B----4-:R-:W4:Y:S04]  /*19450*/  LDL.LU R39, [R1+0x1d4c] ;  /* 0x001d4c0001277983 */ /* 0x010f280000300800 */
[----:B------:R-:W2:Y:S04]  /*19460*/  LDL.LU R40, [R1+0x1d48] ;  /* 0x001d480001287983 */ /* 0x000ea80000300800 */
[----:B------:R1:W-:Y:S04]  /*19470*/  STS.U16 [R0+UR4+0x3680], R46 ;  /* 0x0036802e00007988 */ /* 0x0003e80008000404 */
[----:B------:R1:W-:Y:S04]  /*19480*/  STS.U16 [R0+UR4+0x36c0], R47 ;  /* 0x0036c02f00007988 */ /* 0x0003e80008000404 */
[----:B------:R-:W3:Y:S04]  /*19490*/  LDL.LU R41, [R1+0x1d44] ;  /* 0x001d440001297983 */ /* 0x000ee80000300800 */
[----:B------:R1:W-:Y:S04]  /*194a0*/  STS.U16 [R0+UR4+0x3700], R48 ;  /* 0x0037003000007988 */ /* 0x0003e80008000404 */
[----:B------:R1:W-:Y:S04]  /*194b0*/  STS.U16 [R0+UR4+0x3740], R49 ;  /* 0x0037403100007988 */ /* 0x0003e80008000404 */
[----:B0-----:R-:W4:Y:S04]  /*194c0*/  LDL.LU R42, [R1+0x1d40] ;  /* 0x001d4000012a7983 */ /* 0x001f280000300800 */
[----:B------:R-:W2:Y:S04]  /*194d0*/  LDL.LU R43, [R1+0x1d3c] ;  /* 0x001d3c00012b7983 */ /* 0x000ea80000300800 */
[----:B-1----:R-:W3:Y:S04]  /*194e0*/  LDL.LU R44, [R1+0x1d38] ;  /* 0x001d3800012c7983 */ /* 0x002ee80000300800 */
[----:B------:R0:W-:Y:S04]  /*194f0*/  STS.U16 [R0+UR4+0x3780], R50 ;  /* 0x0037803200007988 */ /* 0x0001e80008000404 */
[----:B------:R1:W-:Y:S04]  /*19500*/  STS.U16 [R0+UR4+0x37c0], R51 ;  /* 0x0037c03300007988 */ /* 0x0003e80008000404 */
[----:B------:R-:W4:Y:S04]  /*19510*/  LDL.LU R45, [R1+0x1d34] ;  /* 0x001d3400012d7983 */ /* 0x000f280000300800 */
[----:B------:R-:W2:Y:S04]  /*19520*/  LDL.LU R46, [R1+0x1d30] ;  /* 0x001d3000012e7983 */ /* 0x000ea80000300800 */
[----:B------:R1:W-:Y:S04]  /*19530*/  STS.U16 [R0+UR4+0x3e40], R61 ;  /* 0x003e403d00007988 */ /* 0x0003e80008000404 */
[----:B------:R1:W-:Y:S04]  /*19540*/  STS.U16 [R0+UR4+0x3e00], R54 ;  /* 0x003e003600007988 */ /* 0x0003e80008000404 */
[----:B------:R-:W3:Y:S04]  /*19550*/  LDL.LU R47, [R1+0x1d2c] ;  /* 0x001d2c00012f7983 */ /* 0x000ee80000300800 */
[----:B------:R1:W-:Y:S04]  /*19560*/  STS.U16 [R0+UR4+0x3ec0], R55 ;  /* 0x003ec03700007988 */ /* 0x0003e80008000404 */
[----:B------:R1:W-:Y:S04]  /*19570*/  STS.U16 [R0+UR4+0x3e80], R56 ;  /* 0x003e803800007988 */ /* 0x0003e80008000404 */
[----:B------:R-:W4:Y:S04]  /*19580*/  LDL.LU R48, [R1+0x1d28] ;  /* 0x001d280001307983 */ /* 0x000f280000300800 */
[----:B------:R-:W2:Y:S04]  /*19590*/  LDL.LU R49, [R1+0x1d24] ;  /* 0x001d240001317983 */ /* 0x000ea80000300800 */
[----:B0-----:R-:W3:Y:S04]  /*195a0*/  LDL.LU R50, [R1+0x1d20] ;  /* 0x001d200001327983 */ /* 0x001ee80000300800 */
[----:B------:R0:W-:Y:S04]  /*195b0*/  STS.U16 [R0+UR4+0x3f40], R57 ;  /* 0x003f403900007988 */ /* 0x0001e80008000404 */
[----:B------:R0:W-:Y:S04]  /*195c0*/  STS.U16 [R0+UR4+0x3f00], R58 ;  /* 0x003f003a00007988 */ /* 0x0001e80008000404 */
[----:B-1----:R-:W4:Y:S04]  /*195d0*/  LDL.LU R51, [R1+0x1d1c] ;  /* 0x001d1c0001337983 */ /* 0x002f280000300800 */
[----:B------:R-:W2:Y:S04]  /*195e0*/  LDL.LU R61, [R1+0x1d18] ;  /* 0x001d1800013d7983 */ /* 0x000ea80000300800 */
[----:B------:R1:W-:Y:S04]  /*195f0*/  STS.U16 [R0+UR4+0x3fc0], R59 ;  /* 0x003fc03b00007988 */ /* 0x0003e80008000404 */
[----:B------:R-:W3:Y:S04]  /*19600*/  LDL.LU R54, [R1+0x1d14] ;  /* 0x001d140001367983 */ /* 0x000ee80000300800 */
[----:B------:R-:W4:Y:S04]  /*19610*/  LDL.LU R55, [R1+0x1d10] ;  /* 0x001d100001377983 */ /* 0x000f280000300800 */
[----:B------:R-:W2:Y:S04]  /*19620*/  LDL.LU R56, [R1+0x1d0c] ;  /* 0x001d0c0001387983 */ /* 0x000ea80000300800 */
[----:B0-----:R-:W3:Y:S04]  /*19630*/  LDL.LU R57, [R1+0x1d08] ;  /* 0x001d080001397983 */ /* 0x001ee80000300800 */
[----:B------:R0:W-:Y:S04]  /*19640*/  STS.U16 [R0+UR4+0x3f80], R2 ;  /* 0x003f800200007988 */ /* 0x0001e80008000404 */
[----:B------:R-:W4:Y:S04]  /*19650*/  LDL.LU R58, [R1+0x1d04] ;  /* 0x001d0400013a7983 */ /* 0x000f280000300800 */
[----:B-1----:R-:W4:Y:S01]  /*19660*/  LDL.LU R59, [R1+0x1d00] ;  /* 0x001d0000013b7983 */ /* 0x002f220000300800 */
[----:B0-----:R-:W0:Y:S02]  /*19670*/  S2R R2, SR_TID.X ;  /* 0x0000000000027919 */ /* 0x001e240000002100 */
[----:B0-----:R-:W-:-:S05]  /*19680*/  LOP3.LUT R2, R2, 0x1f, RZ, 0xc0, !PT ;  /* 0x0000001f02027812 */ /* 0x001fca00078ec0ff */
[----:B------:R-:W-:-:S05]  /*19690*/  IMAD.SHL.U32 R2, R2, 0x2, RZ ;  /* 0x0000000202027824 */ /* 0x000fca00078e00ff */
        /* <DEDUP_REMOVED lines=8> */
[----:B--2---:R-:W-:Y:S04]  /*19720*/  STS.U16 [R2+UR4+0x4c40], R56 ;  /* 0x004c403802007988 */ /* 0x004fe80008000404 */
[----:B---3--:R-:W-:Y:S04]  /*19730*/  STS.U16 [R2+UR4+0x4c00], R57 ;  /* 0x004c003902007988 */ /* 0x008fe80008000404 */
[----:B----4-:R-:W-:Y:S04]  /*19740*/  STS.U16 [R2+UR4+0x4a40], R58 ;  /* 0x004a403a02007988 */ /* 0x010fe80008000404 */
[----:B------:R-:W-:Y:S04]  /*19750*/  STS.U16 [R2+UR4+0x4a00], R59 ;  /* 0x004a003b02007988 */ /* 0x000fe80008000404 */
[----:B------:R-:W-:Y:S04]  /*19760*/  STS.U16 [R2+UR4+0x4840], R60 ;  /* 0x0048403c02007988 */ /* 0x000fe80008000404 */
[----:B------:R0:W-:Y:S04]  /*19770*/  STS.U16 [R2+UR4+0x4600], R3 ;  /* 0x0046000302007988 */ /* 0x0001e80008000404 */
[----:B------:R1:W-:Y:S04]  /*19780*/  STS.U16 [R2+UR4+0x4640], R53 ;  /* 0x0046403502007988 */ /* 0x0003e80008000404 */
[----:B------:R2:W-:Y:S04]  /*19790*/  STS.U16 [R2+UR4+0x4800], R52 ;  /* 0x0048003402007988 */ /* 0x0005e80008000404 */
[----:B0-----:R-:W3:Y:S04]  /*197a0*/  LDL.LU R3, [R1+0x1cec] ;  /* 0x001cec0001037983 */ /* 0x001ee80000300800 */
[----:B-1----:R-:W4:Y:S04]  /*197b0*/  LDL.LU R53, [R1+0x1ce8] ;  /* 0x001ce80001357983 */ /* 0x002f280000300800 */
[----:B--2---:R-:W2:Y:S04]  /*197c0*/  LDL.LU R52, [R1+0x1ce4] ;  /* 0x001ce40001347983 */ /* 0x004ea80000300800 */
[----:B------:R-:W3:Y:S04]  /*197d0*/  LDL.LU R60, [R1+0x1ce0] ;  /* 0x001ce000013c7983 */ /* 0x000ee80000300800 */
[----:B------:R-:W4:Y:S04]  /*197e0*/  LDL.LU.64 R56, [R1+0x690] ;  /* 0x0006900001387983 */ /* 0x000f280000300a00 */
[----:B------:R-:W2:Y:S04]  /*197f0*/  LDL.LU.64 R58, [R1+0x698] ;  /* 0x00069800013a7983 */ /* 0x000ea80000300a00 */
[----:B--2---:R-:W-:Y:S04]  /*19800*/  STL.64 [R1+0x1cb8], R58 ;  /* 0x001cb83a01007387 */ /* 0x004fe80000100a00 */
[----:B----4-:R0:W-:Y:S04]  /*19810*/  STL.64 [R1+0x1cb0], R56 ;  /* 0x001cb03801007387 */ /* 0x0101e80000100a00 */
[----:B0-----:R-:W2:Y:S04]  /*19820*/  LDL.LU.64 R56, [R1+0x6c0] ;  /* 0x0006c00001387983 */ /* 0x001ea80000300a00 */
[----:B------:R-:W4:Y:S04]  /*19830*/  LDL.LU.64 R58, [R1+0x6c8] ;  /* 0x0006c800013a7983 */ /* 0x000f280000300a00 */
[----:B----4-:R-:W-:Y:S04]  /*19840*/  STL.64 [R1+0x1cc8], R58 ;  /* 0x001cc83a01007387 */ /* 0x010fe80000100a00 */
[----:B--2---:R0:W-:Y:S04]  /*19850*/  STL.64 [R1+0x1cc0], R56 ;  /* 0x001cc03801007387 */ /* 0x0041e80000100a00 */
[----:B0-----:R-:W2:Y:S04]  /*19860*/  LDL.LU.64 R56, [R1+0x6d0] ;  /* 0x0006d00001387983 */ /* 0x001ea80000300a00 */
[----:B------:R-:W4:Y:S04]  /*19870*/  LDL.LU.64 R58, [R1+0x6d8] ;  /* 0x0006d800013a7983 */ /* 0x000f280000300a00 */
[----:B------:R-:W-:Y:S04]  /*19880*/  STS.U16 [R2+UR4+0x4400], R4 ;  /* 0x0044000402007988 */ /* 0x000fe80008000404 */
[----:B------:R-:W-:Y:S04]  /*19890*/  STS.U16 [R2+UR4+0x4440], R5 ;  /* 0x0044400502007988 */ /* 0x000fe80008000404 */
        /* <DEDUP_REMOVED lines=31> */
[----:B0-----:R-:W0:Y:S03]  /*19a90*/  S2R R55, SR_TID.X ;  /* 0x0000000000377919 */ /* 0x001e260000002100 */
[----:B------:R-:W-:Y:S04]  /*19aa0*/  STS.U16 [R52+UR4+0x4d40], R23 ;  /* 0x004d401734007988 */ /* 0x000fe80008000404 */
[----:B------:R-:W-:Y:S04]  /*19ab0*/  STS.U16 [R52+UR4+0x4f00], R22 ;  /* 0x004f001634007988 */ /* 0x000fe80008000404 */
[----:B------:R-:W-:Y:S04]  /*19ac0*/  STS.U16 [R52+UR4+0x4f40], R21 ;  /* 0x004f401534007988 */ /* 0x000fe80008000404 */
[----:B---3--:R1:W-:Y:S04]  /*19ad0*/  STS.U16 [R0+UR4+0x4fc0], R3 ;  /* 0x004fc00300007988 */ /* 0x0083e80008000404 */
[----:B------:R-:W-:Y:S01]  /*19ae0*/  STS.U16 [R0+UR4+0x4180], R20 ;  /* 0x0041801400007988 */ /* 0x000fe20008000404 */
[----:B-1----:R-:W1:Y:S03]  /*19af0*/  S2R R3, SR_TID.X ;  /* 0x0000000000037919 */ /* 0x002e660000002100 */
        /* <DEDUP_REMOVED lines=14> */
[----:B------:R-:W-:Y:S06]  /*19be0*/  BAR.SYNC.DEFER_BLOCKING 0x0 ;  /* 0x0000000000007b1d */ /* 0x000fec0000010000 */
[----:B----4-:R-:W-:Y:S04]  /*19bf0*/  STL.64 [R1+0x1cd8], R58 ;  /* 0x001cd83a01007387 */ /* 0x010fe80000100a00 */
[----:B--2---:R2:W-:Y:S01]  /*19c00*/  STL.64 [R1+0x1cd0], R56 ;  /* 0x001cd03801007387 */ /* 0x0045e20000100a00 */
[----:B0-----:R-:W-:-:S03]  /*19c10*/  IMAD.SHL.U32 R54, R55, 0x8, RZ ;  /* 0x0000000837367824 */ /* 0x001fc600078e00ff */
[----:B------:R-:W-:Y:S04]  /*19c20*/  LDSM.16.MT88.4 R44, [R60+UR4] ;  /* 0x000000043c2c783b */ /* 0x000fe80008004200 */
[----:B------:R-:W-:Y:S04]  /*19c30*/  LDSM.16.MT88.4 R48, [R60+UR4+0x100] ;  /* 0x000100043c30783b */ /* 0x000fe80008004200 */
[----:B------:R-:W-:Y:S04]  /*19c40*/  LDSM.16.MT88.4 R40, [R60+UR4+0x180] ;  /* 0x000180043c28783b */ /* 0x000fe80008004200 */
[----:B------:R-:W-:Y:S04]  /*19c50*/  LDSM.16.MT88.4 R36, [R60+UR4+0x80] ;  /* 0x000080043c24783b */ /* 0x000fe80008004200 */
[----:B--2---:R-:W2:Y:S04]  /*19c60*/  LDL.LU.64 R56, [R1+0x6e0] ;  /* 0x0006e00001387983 */ /* 0x004ea80000300a00 */
[----:B------:R-:W2:Y:S01]  /*19c70*/  LDL.LU.64 R58, [R1+0x6e8] ;  /* 0x0006e800013a7983 */ /* 0x000ea20000300a00 */
[----:B-1----:R-:W-:-:S02]  /*19c80*/  LOP3.LUT R55, R3, 0x7, RZ, 0xc0, !PT ;  /* 0x0000000703377812 */ /* 0x002fc400078ec0ff */
[----:B------:R-:W-:Y:S01]  /*19c90*/  LOP3.LUT R54, R54, 0x30, RZ, 0xc0, !PT ;  /* 0x0000003036367812 */ /* 0x000fe200078ec0ff */
[----:B------:R-:W-:Y:S01]  /*19ca0*/  IMAD.SHL.U32 R3, R3, 0x2, RZ ;  /* 0x0000000203037824 */ /* 0x000fe200078e00ff */
[----:B------:R-:W3:Y:S03]  /*19cb0*/  LDL.LU.64 R52, [R1+0x680] ;  /* 0x0006800001347983 */ /* 0x000ee60000300a00 */
[----:B------:R-:W-:Y:S02]  /*19cc0*/  IMAD R0, R55, 0x40, R54 ;  /* 0x0000004037007824 */ /* 0x000fe400078e0236 */
[----:B------:R-:W3:Y:S03]  /*19cd0*/  LDL.LU.64 R54, [R1+0x688] ;  /* 0x0006880001367983 */ /* 0x000ee60000300a00 */
[----:B------:R-:W-:-:S05]  /*19ce0*/  LOP3.LUT R0, R0, 0x30, R3, 0x78, !PT ;  /* 0x0000003000007812 */ /* 0x000fca00078e7803 */
[----:B------:R-:W0:Y:S04]  /*19cf0*/  LDSM.16.M88.4 R4, [R0+UR4+0x4000] ;  /* 0x004000040004783b */ /* 0x000e280008000200 */
[----:B------:R-:W1:Y:S04]  /*19d00*/  LDSM.16.M88.4 R8, [R0+UR4+0x4200] ;  /* 0x004200040008783b */ /* 0x000e680008000200 */
[----:B------:R-:W4:Y:S04]  /*19d10*/  LDSM.16.M88.4 R24, [R0+UR4+0x4a00] ;  /* 0x004a00040018783b */ /* 0x000f280008000200 */
[----:B------:R-:W4:Y:S04]  /*19d20*/  LDSM.16.M88.4 R32, [R0+UR4+0x4e00] ;  /* 0x004e00040020783b */ /* 0x000f280008000200 */
[----:B------:R-:W-:Y:S04]  /*19d30*/  LDSM.16.M88.4 R12, [R0+UR4+0x4400] ;  /* 0x00440004000c783b */ /* 0x000fe80008000200 */
[----:B------:R-:W3:Y:S04]  /*19d40*/  LDSM.16.M88.4 R16, [R0+UR4+0x4600] ;  /* 0x004600040010783b */ /* 0x000ee80008000200 */
[----:B------:R-:W3:Y:S04]  /*19d50*/  LDSM.16.M88.4 R20, [R0+UR4+0x4800] ;  /* 0x004800040014783b */ /* 0x000ee80008000200 */
[----:B------:R-:W3:Y:S04]  /*19d60*/  LDSM.16.M88.4 R28, [R0+UR4+0x4c00] ;  /* 0x004c0004001c783b */ /* 0x000ee80008000200 */
[----:B0-----:R-:W-:Y:S04]  /*19d70*/  STL [R1+0x19e4], R6 ;  /* 0x0019e40601007387 */ /* 0x001fe80000100800 */
[----:B------:R-:W-:Y:S04]  /*19d80*/  STL [R1+0x19e0], R7 ;  /* 0x0019e00701007387 */ /* 0x000fe80000100800 */
[----:B-1----:R-:W-:Y:S04]  /*19d90*/  STL [R1+0x19dc], R10 ;  /* 0x0019dc0a01007387 */ /* 0x002fe80000100800 */
[----:B------:R-:W-:Y:S04]  /*19da0*/  STL [R1+0x19d8], R11 ;  /* 0x0019d80b01007387 */ /* 0x000fe80000100800 */
[----:B----4-:R-:W-:Y:S04]  /*19db0*/  STL [R1+0x19d4], R26 ;  /* 0x0019d41a01007387 */ /* 0x010fe80000100800 */
[----:B------:R-:W-:Y:S04]  /*19dc0*/  STL [R1+0x19d0], R27 ;  /* 0x0019d01b01007387 */ /* 0x000fe80000100800 */
[----:B------:R-:W-:Y:S04]  /*19dd0*/  STL [R1+0x1990], R35 ;  /* 0x0019902301007387 */ /* 0x000fe80000100800 */
[----:B------:R-:W-:Y:S04]  /*19de0*/  STL.64 [R1+0x1c78], R50 ;  /* 0x001c783201007387 */ /* 0x000fe80000100a00 */
[----:B------:R0:W-:Y:S04]  /*19df0*/  STL.64 [R1+0x1c70], R48 ;  /* 0x001c703001007387 */ /* 0x0001e80000100a00 */
[----:B0-----:R-:W4:Y:S04]  /*19e00*/  LDL.LU.64 R48, [R1+0x6a0] ;  /* 0x0006a00001307983 */ /* 0x001f280000300a00 */
[----:B------:R-:W4:Y:S04]  /*19e10*/  LDL.LU.64 R50, [R1+0x6a8] ;  /* 0x0006a80001327983 */ /* 0x000f280000300a00 */
[----:B------:R-:W-:Y:S04]  /*19e20*/  STL.64 [R1+0x1c58], R42 ;  /* 0x001c582a01007387 */ /* 0x000fe80000100a00 */
[----:B------:R0:W-:Y:S04]  /*19e30*/  STL.64 [R1+0x1c50], R40 ;  /* 0x001c502801007387 */ /* 0x0001e80000100a00 */
[----:B0-----:R-:W3:Y:S04]  /*19e40*/  LDL.LU.64 R40, [R1+0x6b0] ;  /* 0x0006b00001287983 */ /* 0x001ee80000300a00 */
[----:B------:R-:W3:Y:S01]  /*19e50*/  LDL.LU.64 R42, [R1+0x6b8] ;  /* 0x0006b800012a7983 */ /* 0x000ee20000300a00 */
[----:B--2---:R-:W-:-:S15]  /*19e60*/  HMMA.16816.F32 R56, R44, R4, R56 ;  /* 0x000000042c38723c */ /* 0x004fde0000001838 */
[----:B------:R-:W-:-:S08]  /*19e70*/  NOP ;  /* 0x0000000000007918 */ /* 0x000fd00000000000 */
[----:B------:R-:W-:Y:S04]  /*19e80*/  STL.64 [R1+0x6e0], R56 ;  /* 0x0006e03801007387 */ /* 0x000fe80000100a00 */
[----:B------:R0:W-:Y:S04]  /*19e90*/  STL.64 [R1+0x6e8], R58 ;  /* 0x0006e83a01007387 */ /* 0x0001e80000100a00 */
[----:B0-----:R-:W2:Y:S04]  /*19ea0*/  LDL.LU.64 R58, [R1+0x1cd8] ;  /* 0x001cd800013a7983 */ /* 0x001ea80000300a00 */
[----:B------:R-:W2:Y:S02]  /*19eb0*/  LDL.LU.64 R56, [R1+0x1cd0] ;  /* 0x001cd00001387983 */ /* 0x000ea40000300a00 */
[----:B--2---:R-:W-:-:S15]  /*19ec0*/  HMMA.16816.F32 R56, R44, R8, R56 ;  /* 0x000000082c38723c */ /* 0x004fde0000001838 */
[----:B------:R-:W-:-:S08]  /*19ed0*/  NOP ;  /* 0x0000000000007918 */ /* 0x000fd00000000000 */
[----:B------:R-:W-:Y:S04]  /*19ee0*/  STL.64 [R1+0x6d0], R56 ;  /* 0x0006d03801007387 */ /* 0x000fe80000100a00 */
[----:B------:R0:W-:Y:S04]  /*19ef0*/  STL.64 [R1+0x6d8], R58 ;  /* 0x0006d83a01007387 */ /* 0x0001e80000100a00 */
[----:B0-----:R-:W2:Y:S04]  /*19f00*/  LDL.LU.64 R58, [R1+0x1cc8] ;  /* 0x001cc800013a7983 */ /* 0x001ea80000300a00 */
[----:B------:R-:W2:Y:S01]  /*19f10*/  LDL.LU.64 R56, [R1+0x1cc0] ;  /* 0x001cc00001387983 */ /* 0x000ea20000300a00 */
[C---:B---3--:R-:W-:Y:S06]  /*19f20*/  HMMA.16816.F32 R40, R44.reuse, R16, R40 ;  /* 0x000000102c28723c */ /* 0x048fec0000001828 */
[----:B--2---:R-:W-:-:S15]  /*19f30*/  HMMA.16816.F32 R56, R44, R12, R56 ;  /* 0x0000000c2c38723c */ /* 0x004fde0000001838 */
[----:B------:R-:W-:-:S08]  /*19f40*/  NOP ;  /* 0x0000000000007918 */ /* 0x000fd00000000000 */
[----:B------:R-:W-:Y:S04]  /*19f50*/  STL.64 [R1+0x6c0], R56 ;  /* 0x0006c03801007387 */ /* 0x000fe80000100a00 */
[----:B------:R0:W-:Y:S04]  /*19f60*/  STL.64 [R1+0x6c8], R58 ;  /* 0x0006c83a01007387 */ /* 0x0001e80000100a00 */
[----:B0-----:R-:W2:Y:S04]  /*19f70*/  LDL.LU.64 R58, [R1+0x1cb8] ;  /* 0x001cb800013a7983 */ /* 0x001ea80000300a00 */
[----:B------:R-:W2:Y:S04]  /*19f80*/  LDL.LU.64 R56, [R1+0x1cb0] ;  /* 0x001cb00001387983 */ /* 0x000ea80000300a00 */
[----:B------:R-:W-:Y:S04]  /*19f90*/  STL.64 [R1+0x6b0], R40 ;  /* 0x0006b02801007387 */ /* 0x000fe80000100a00 */
[----:B------:R4:W-:Y:S02]  /*19fa0*/  STL.64 [R1+0x6b8], R42 ;  /* 0x0006b82a01007387 */ /* 0x0009e40000100a00 */
[----:B----4-:R-:W-:-:S15]  /*19fb0*/  HMMA.16816.F32 R40, R44, R20, R48 ;  /* 0x000000142c28723c */ /* 0x010fde0000001830 */
[----:B------:R-:W-:-:S08]  /*19fc0*/  NOP ;  /* 0x0000000000007918 */ /* 0x000fd00000000000 */
[----:B------:R-:W-:Y:S04]  /*19fd0*/  STL.64 [R1+0x6a0], R40 ;  /* 0x0006a02801007387 */ /* 0x000fe80000100a00 */
[----:B------:R0:W-:Y:S02]  /*19fe0*/  STL.64 [R1+0x6a8], R42 ;  /* 0x0006a82a01007387 */ /* 0x0001e40000100a00 */
[----:B0-----:R-:W-:-:S15]  /*19ff0*/  HMMA.16816.F32 R40, R44, R28, R52 ;  /* 0x0000001c2c28723c */ /* 0x001fde0000001834 */
[----:B------:R-:W-:-:S09]  /*1a000*/  NOP ;  /* 0x0000000000007918 */ /* 0x000fd20000000000 */
[----:B------:R-:W-:Y:S02]  /*1a010*/  IMAD.MOV.U32 R6, RZ, RZ, R42 ;  /* 0x000000ffff067224 */ /* 0x000fe400078e002a */
[----:B------:R-:W-:Y:S01]  /*1a020*/  IMAD.MOV.U32 R7, RZ, RZ, R43 ;  /* 0x000000ffff077224 */ /* 0x000fe200078e002b */
[----:B--2---:R-:W-:-:S15]  /*1a030*/  HMMA.16816.F32 R48, R44, R24, R56 ;  /* 0x000000182c30723c */ /* 0x004fde0000001838 */
[----:B------:R-:W-:-:S08]  /*1a040*/  NOP ;  /* 0x0000000000007918 */ /* 0x000fd00000000000 */
[----:B------:R0:W-:Y:S04]  /*1a050*/  STL.64 [R1+0x690], R48 ;  /* 0x0006903001007387 */ /* 0x0001e80000100a00 */
[----:B------:R1:W-:Y:S04]  /*1a060*/  STL.64 [R1+0x698], R50 ;  /* 0x0006983201007387 */ /* 0x0003e80000100a00 */
[----:B------:R2:W-:Y:S04]  /*1a070*/  STL.64 [R1+0x680], R40 ;  /* 0x0006802801007387 */ /* 0x0005e80000100a00 */
[----:B------:R-:W3:Y:S04]  /*1a080*/  LDL.LU.64 R56, [R1+0x380] ;  /* 0x0003800001387983 */ /* 0x000ee80000300a00 */
[----:B------:R-:W3:Y:S04]  /*1a090*/  LDL.LU.64 R58, [R1+0x388] ;  /* 0x00038800013a7983 */ /* 0x000ee80000300a00 */
[----:B------:R-:W4:Y:S04]  /*1a0a0*/  LDL.LU.64 R52, [R1+0x370] ;  /* 0x0003700001347983 */ /* 0x000f280000300a00 */
[----:B------:R-:W4:Y:S04]  /*1a0b0*/  LDL.LU.64 R54, [R1+0x378] ;  /* 0x0003780001367983 */ /* 0x000f280000300a00 */
[----:B0-----:R-:W4:Y:S04]  /*1a0c0*/  LDL.LU.64 R48, [R1+0x360] ;  /* 0x0003600001307983 */ /* 0x001f280000300a00 */
[----:B-1----:R-:W4:Y:S04]  /*1a0d0*/  LDL.LU.64 R50, [R1+0x368] ;  /* 0x0003680001327983 */ /* 0x002f280000300a00 */
[----:B--2---:R-:W2:Y:S04]  /*1a0e0*/  LDL.LU.64 R40, [R1+0x350] ;  /* 0x0003500001287983 */ /* 0x004ea80000300a00 */
[----:B------:R-:W2:Y:S04]  /*1a0f0*/  LDL.LU.64 R42, [R1+0x358] ;  /* 0x00035800012a7983 */ /* 0x000ea80000300a00 */
[----:B------:R-:W-:Y:S04]  /*1a100*/  STL.64 [R1+0x1c98], R30 ;  /* 0x001c981e01007387 */ /* 0x000fe80000100a00 */
[----:B------:R0:W-:Y:S04]  /*1a110*/  STL.64 [R1+0x1c90], R28 ;  /* 0x001c901c01007387 */ /* 0x0001e80000100a00 */
[----:B0-----:R-:W3:Y:S04]  /*1a120*/  LDL.LU.64 R28, [R1+0x420] ;  /* 0x00042000011c7983 */ /* 0x001ee80000300a00 */
[----:B------:R-:W3:Y:S04]  /*1a130*/  LDL.LU.64 R30, [R1+0x428] ;  /* 0x00042800011e7983 */ /* 0x000ee80000300a00 */
[----:B------:R-:W-:Y:S04]  /*1a140*/  STL [R1+0x19ec], R7 ;  /* 0x0019ec0701007387 */ /* 0x000fe80000100800 */
[----:B------:R-:W-:Y:S01]  /*1a150*/  STL [R1+0x19e8], R6 ;  /* 0x0019e80601007387 */ /* 0x000fe20000100800 */
[----:B---3--:R-:W-:Y:S06]  /*1a160*/  HMMA.16816.F32 R44, R44, R32, R28 ;  /* 0x000000202c2c723c */ /* 0x008fec000000181c */
[----:B------:R-:W-:-:S15]  /*1a170*/  HMMA.16816.F32 R28, R36, R4, R56 ;  /* 0x00000004241c723c */ /* 0x000fde0000001838 */
[----:B------:R-:W-:-:S03]  /*1a180*/  NOP ;  /* 0x0000000000007918 */ /* 0x000fc60000000000 */
[----:B------:R-:W-:Y:S01]  /*1a190*/  IMAD.MOV.U32 R35, RZ, RZ, R44 ;  /* 0x000000ffff237224 */ /* 0x000fe200078e002c */
[----:B------:R-:W-:Y:S04]  /*1a1a0*/  STL [R1+0x424], R45 ;  /* 0x0004242d01007387 */ /* 0x000fe80000100800 */
[----:B------:R-:W-:Y:S04]  /*1a1b0*/  STL.64 [R1+0x428], R46 ;  /* 0x0004282e01007387 */ /* 0x000fe80000100a00 */
[----:B------:R-:W-:Y:S04]  /*1a1c0*/  STL.64 [R1+0x1c88], R34 ;  /* 0x001c882201007387 */ /* 0x000fe80000100a00 */
[----:B------:R-:W-:Y:S04]  /*1a1d0*/  STL.64 [R1+0x1c80], R32 ;  /* 0x001c802001007387 */ /* 0x000fe80000100a00 */
[----:B------:R-:W-:Y:S04]  /*1a1e0*/  STL.64 [R1+0x380], R28 ;  /* 0x0003801c01007387 */ /* 0x000fe80000100a00 */
[----:B------:R4:W-:Y:S01]  /*1a1f0*/  STL [R1+0x388], R30 ;  /* 0x0003881e01007387 */ /* 0x0009e20000100800 */
[----:B------:R-:W-:-:S02]  /*1a200*/  IMAD.MOV.U32 R61, RZ, RZ, R31 ;  /* 0x000000ffff3d7224 */ /* 0x000fc400078e001f */
[----:B----4-:R-:W-:-:S15]  /*1a210*/  HMMA.16816.F32 R28, R36, R8, R52 ;  /* 0x00000008241c723c */ /* 0x010fde0000001834 */
[----:B------:R-:W-:-:S09]  /*1a220*/  NOP ;  /* 0x0000000000007918 */ /* 0x000fd20000000000 */
[----:B------:R-:W-:Y:S02]  /*1a230*/  IMAD.MOV.U32 R7, RZ, RZ, R30 ;  /* 0x000000ffff077224 */ /* 0x000fe400078e001e */
[----:B------:R-:W-:Y:S01]  /*1a240*/  IMAD.MOV.U32 R6, RZ, RZ, R31 ;  /* 0x000000ffff067224 */ /* 0x000fe200078e001f */
[----:B------:R0:W-:Y:S04]  /*1a250*/  STL.64 [R1+0x370], R28 ;  /* 0x0003701c01007387 */ /* 0x0001e80000100a00 */
[----:B------:R-:W-:Y:S04]  /*1a260*/  STL.64 [R1+0x1ca8], R6 ;  /* 0x001ca80601007387 */ /* 0x000fe80000100a00 */
[----:B------:R2:W-:Y:S01]  /*1a270*/  STL.64 [R1+0x1ca0], R4 ;  /* 0x001ca00401007387 */ /* 0x0005e20000100a00 */
[C---:B0-----:R-:W-:Y:S06]  /*1a280*/  HMMA.16816.F32 R28, R36.reuse, R12, R48 ;  /* 0x0000000c241c723c */ /* 0x041fec0000001830 */
[----:B--2---:R-:W-:-:S15]  /*1a290*/  HMMA.16816.F32 R4, R36, R16, R40 ;  /* 0x000000102404723c */ /* 0x004fde0000001828 */
[----:B------:R-:W-:-:S02]  /*1a2a0*/  NOP ;  /* 0x0000000000007918 */ /* 0x000fc40000000000 */
[----:B------:R-:W-:Y:S04]  /*1a2b0*/  STL [R1+0x360], R28 ;  /* 0x0003601c01007387 */ /* 0x000fe80000100800 */
[----:B------:R-:W-:Y:S04]  /*1a2c0*/  STL [R1+0x36c], R31 ;  /* 0x00036c1f01007387 */ /* 0x000fe80000100800 */
[----:B------:R0:W-:Y:S01]  /*1a2d0*/  STL.64 [R1+0x350], R4 ;  /* 0x0003500401007387 */ /* 0x0001e20000100a00 */
[----:B------:R-:W-:Y:S02]  /*1a2e0*/  IMAD.MOV.U32 R26, RZ, RZ, R6 ;  /* 0x000000ffff1a7224 */ /* 0x000fe400078e0006 */
[----:B------:R-:W-:-:S02]  /*1a2f0*/  IMAD.MOV.U32 R27, RZ, RZ, R7 ;  /* 0x000000ffff1b7224 */ /* 0x000fc400078e0007 */
[----:B------:R-:W-:Y:S02]  /*1a300*/  IMAD.MOV.U32 R10, RZ, RZ, R29 ;  /* 0x000000ffff0a7224 */ /* 0x000fe400078e001d */
[----:B------:R-:W-:Y:S01]  /*1a310*/  IMAD.MOV.U32 R11, RZ, RZ, R30 ;  /* 0x000000ffff0b7224 */ /* 0x000fe200078e001e */
[----:B0-----:R-:W2:Y:S04]  /*1a320*/  LDL.LU.64 R4, [R1+0x590] ;  /* 0x0005900001047983 */ /* 0x001ea80000300a00 */
[----:B------:R-:W2:Y:S04]  /*1a330*/  LDL.LU.64 R6, [R1+0x598] ;  /* 0x0005980001067983 */ /* 0x000ea80000300a00 */
[----:B------:R-:W3:Y:S04]  /*1a340*/  LDL.LU.64 R28, [R1+0x580] ;  /* 0x00058000011c7983 */ /* 0x000ee80000300a00 */
[----:B------:R-:W3:Y:S01]  /*1a350*/  LDL.LU.64 R30, [R1+0x588] ;  /* 0x00058800011e7983 */ /* 0x000ee20000300a00 */
[----:B------:R-:W-:-:S03]  /*1a360*/  LOP3.LUT R0, R60, 0x20, RZ, 0x3c, !PT ;  /* 0x000000203c007812 */ /* 0x000fc600078e3cff */
[----:B------:R-:W4:Y:S04]  /*1a370*/  LDL.LU.64 R32, [R1+0x570] ;  /* 0x0005700001207983 */ /* 0x000f280000300a00 */
[----:B------:R-:W4:Y:S04]  /*1a380*/  LDL.LU.64 R34, [R1+0x578] ;  /* 0x0005780001227983 */ /* 0x000f280000300a00 */
[----:B------:R-:W4:Y:S04]  /*1a390*/  LDL.LU.64 R48, [R1+0x340] ;  /* 0x0003400001307983 */ /* 0x000f280000300a00 */
[----:B------:R-:W4:Y:S04]  /*1a3a0*/  LDL.LU.64 R50, [R1+0x348] ;  /* 0x0003480001327983 */ /* 0x000f280000300a00 */
[----:B------:R-:W0:Y:S04]  /*1a3b0*/  LDSM.16.MT88.4 R44, [R0+UR4] ;  /* 0x00000004002c783b */ /* 0x000e280008004200 */
[----:B------:R-:W4:Y:S04]  /*1a3c0*/  LDL.LU.64 R56, [R1+0x270] ;  /* 0x0002700001387983 */ /* 0x000f280000300a00 */
[----:B------:R-:W4:Y:S04]  /*1a3d0*/  LDL.LU.64 R58, [R1+0x278] ;  /* 0x00027800013a7983 */ /* 0x000f280000300a00 */
[----:B------:R-:W4:Y:S04]  /*1a3e0*/  LDL.LU.64 R52, [R1+0x260] ;  /* 0x0002600001347983 */ /* 0x000f280000300a00 */
[----:B------:R-:W4:Y:S04]  /*1a3f0*/  LDL.LU.64 R54, [R1+0x268] ;  /* 0x0002680001367983 */ /* 0x000f280000300a00 */
[----:B------:R-:W4:Y:S04]  /*1a400*/  LDL.LU.64 R40, [R1+0x250] ;  /* 0x0002500001287983 */ /* 0x000f280000300a00 */
[----:B------:R-:W4:Y:S04]  /*1a410*/  LDL.LU.64 R42, [R1+0x258] ;  /* 0x00025800012a7983 */ /* 0x000f280000300a00 */
[----:B0-----:R-:W-:Y:S04]  /*1a420*/  STL.64 [R1+0x1c28], R46 ;  /* 0x001c282e01007387 */ /* 0x001fe80000100a00 */
[----:B------:R0:W-:Y:S04]  /*1a430*/  STL.64 [R1+0x1c20], R44 ;  /* 0x001c202c01007387 */ /* 0x0001e80000100a00 */
[----:B0-----:R-:W4:Y:S04]  /*1a440*/  LDL.LU.64 R44, [R1+0x280] ;  /* 0x00028000012c7983 */ /* 0x001f280000300a00 */
[----:B------:R-:W4:Y:S01]  /*1a450*/  LDL.LU.64 R46, [R1+0x288] ;  /* 0x00028800012e7983 */ /* 0x000f220000300a00 */
[C---:B--2---:R-:W-:Y:S06]  /*1a460*/  HMMA.16816.F32 R4, R36.reuse, R20, R4 ;  /* 0x000000142404723c */ /* 0x044fec0000001804 */
[----:B---3--:R-:W-:-:S15]  /*1a470*/  HMMA.16816.F32 R28, R36, R24, R28 ;  /* 0x00000018241c723c */ /* 0x008fde000000181c */
[----:B------:R-:W-:-:S02]  /*1a480*/  NOP ;  /* 0x0000000000007918 */ /* 0x000fc40000000000 */
[----:B------:R-:W-:Y:S04]  /*1a490*/  STL.64 [R1+0x590], R4 ;  /* 0x0005900401007387 */ /* 0x000fe80000100a00 */
[----:B------:R0:W-:Y:S04]  /*1a4a0*/  STL.64 [R1+0x598], R6 ;  /* 0x0005980601007387 */ /* 0x0001e80000100a00 */
[----:B0-----:R-:W2:Y:S04]  /*1a4b0*/  LDL.LU.64 R6, [R1+0x1ca8] ;  /* 0x001ca80001067983 */ /* 0x001ea80000300a00 */
[----:B------:R-:W3:Y:S04]  /*1a4c0*/  LDL.LU.64 R4, [R1+0x1ca0] ;  /* 0x001ca00001047983 */ /* 0x000ee80000300a00 */
[----:B------:R-:W-:Y:S04]  /*1a4d0*/  STL.64 [R1+0x580], R28 ;  /* 0x0005801c01007387 */ /* 0x000fe80000100a00 */
[----:B------:R0:W-:Y:S04]  /*1a4e0*/  STL.64 [R1+0x588], R30 ;  /* 0x0005881e01007387 */ /* 0x0001e80000100a00 */
[----:B0-----:R-:W2:Y:S04]  /*1a4f0*/  LDL.LU.64 R30, [R1+0x1c98] ;  /* 0x001c9800011e7983 */ /* 0x001ea80000300a00 */
[----:B------:R-:W4:Y:S02]  /*1a500*/  LDL.LU.64 R28, [R1+0x1c90] ;  /* 0x001c9000011c7983 */ /* 0x000f240000300a00 */
[----:B----4-:R-:W-:-:S15]  /*1a510*/  HMMA.16816.F32 R32, R36, R28, R32 ;  /* 0x0000001c2420723c */ /* 0x010fde0000001820 */
[----:B------:R-:W-:-:S08]  /*1a520*/  NOP ;  /* 0x0000000000007918 */ /* 0x000fd00000000000 */
[----:B------:R-:W-:Y:S04]  /*1a530*/  STL.64 [R1+0x570], R32 ;  /* 0x0005702001007387 */ /* 0x000fe80000100a00 */
[----:B------:R0:W-:Y:S04]  /*1a540*/  STL.64 [R1+0x578], R34 ;  /* 0x0005782201007387 */ /* 0x0001e80000100a00 */
[----:B0-----:R-:W4:Y:S04]  /*1a550*/  LDL.LU.64 R34, [R1+0x1c88] ;  /* 0x001c880001227983 */ /* 0x001f280000300a00 */
[----:B------:R-:W3:Y:S02]  /*1a560*/  LDL.LU.64 R32, [R1+0x1c80] ;  /* 0x001c800001207983 */ /* 0x000ee40000300a00 */
[----:B---3--:R-:W-:Y:S02]  /*1a570*/  HMMA.16816.F32 R36, R36, R32, R48 ;  /* 0x000000202424723c */ /* 0x008fe40000001830 */
[----:B------:R-:W3:Y:S04]  /*1a580*/  LDL.LU.64 R50, [R1+0x1c78] ;  /* 0x001c780001327983 */ /* 0x000ee80000300a00 */
[----:B------:R-:W3:Y:S04]  /*1a590*/  LDL.LU.64 R48, [R1+0x1c70] ;  /* 0x001c700001307983 */ /* 0x000ee80000300a00 */
[----:B----4-:R-:W-:Y:S04]  /*1a5a0*/  STL.64 [R1+0x1c68], R34 ;  /* 0x001c682201007387 */ /* 0x010fe80000100a00 */
[----:B------:R-:W-:Y:S09]  /*1a5b0*/  STL.64 [R1+0x1c60], R32 ;  /* 0x001c602001007387 */ /* 0x000ff20000100a00 */
[----:B------:R-:W-:Y:S04]  /*1a5c0*/  STL.64 [R1+0x340], R36 ;  /* 0x0003402401007387 */ /* 0x000fe80000100a00 */
[----:B------:R3:W-:Y:S04]  /*1a5d0*/  STL.64 [R1+0x348], R38 ;  /* 0x0003482601007387 */ /* 0x0007e80000100a00 */
[----:B------:R-:W-:Y:S01]  /*1a5e0*/  STL.64 [R1+0x1c48], R10 ;  /* 0x001c480a01007387 */ /* 0x000fe20000100a00 */
[C---:B---3--:R-:W-:Y:S06]  /*1a5f0*/  HMMA.16816.F32 R36, R48.reuse, R4, R44 ;  /* 0x000000043024723c */ /* 0x048fec000000182c */
[----:B------:R-:W-:-:S15]  /*1a600*/  HMMA.16816.F32 R32, R48, R8, R56 ;  /* 0x000000083020723c */ /* 0x000fde0000001838 */
[----:B------:R-:W-:-:S02]  /*1a610*/  NOP ;  /* 0x0000000000007918 */ /* 0x000fc40000000000 */
[----:B------:R-:W-:Y:S04]  /*1a620*/  STL.64 [R1+0x280], R36 ;  /* 0x0002802401007387 */ /* 0x000fe80000100a00 */
[----:B------:R-:W-:Y:S04]  /*1a630*/  STL.64 [R1+0x288], R38 ;  /* 0x0002882601007387 */ /* 0x000fe80000100a00 */
[----:B------:R0:W-:Y:S04]  /*1a640*/  STL.64 [R1+0x1c40], R8 ;  /* 0x001c400801007387 */ /* 0x0001e80000100a00 */
[----:B------:R-:W-:Y:S04]  /*1a650*/  STL.64 [R1+0x270], R32 ;  /* 0x0002702001007387 */ /* 0x000fe80000100a00 */
[----:B------:R-:W1:Y:S04]  /*1a660*/  LDSM.16.MT88.4 R36, [R0+UR4+0x80] ;  /* 0x000080040024783b */ /* 0x000e680008004200 */
[----:B------:R3:W-:Y:S04]  /*1a670*/  STL.64 [R1+0x278], R34 ;  /* 0x0002782201007387 */ /* 0x0007e80000100a00 */
[----:B------:R-:W4:Y:S01]  /*1a680*/  LDL.LU.64 R44, [R1+0x510] ;  /* 0x00051000012c7983 */ /* 0x000f220000300a00 */
[C---:B0-----:R-:W-:Y:S06]  /*1a690*/  HMMA.16816.F32 R8, R48.reuse, R16, R40 ;  /* 0x000000103008723c */ /* 0x041fec0000001828 */
[----:B---3--:R-:W-:-:S15]  /*1a6a0*/  HMMA.16816.F32 R32, R48, R12, R52 ;  /* 0x0000000c3020723c */ /* 0x008fde0000001834 */
[----:B------:R-:W-:-:S08]  /*1a6b0*/  NOP ;  /* 0x0000000000007918 */ /* 0x000fd00000000000 */
[----:B------:R0:W-:Y:S04]  /*1a6c0*/  STL.64 [R1+0x260], R32 ;  /* 0x0002602001007387 */ /* 0x0001e80000100a00 */
[----:B------:R3:W-:Y:S04]  /*1a6d0*/  STL.64 [R1+0x268], R34 ;  /* 0x0002682201007387 */ /* 0x0007e80000100a00 */
[----:B------:R-:W4:Y:S04]  /*1a6e0*/  LDL.LU.64 R46, [R1+0x518] ;  /* 0x00051800012e7983 */ /* 0x000f280000300a00 */
[----:B------:R2:W-:Y:S04]  /*1a6f0*/  STL.64 [R1+0x250], R8 ;  /* 0x0002500801007387 */ /* 0x0005e80000100a00 */
[----:B------:R1:W-:Y:S04]  /*1a700*/  STL.64 [R1+0x258], R10 ;  /* 0x0002580a01007387 */ /* 0x0003e80000100a00 */
[----:B0-----:R-:W4:Y:S04]  /*1a710*/  LDL.LU.64 R32, [R1+0x500] ;  /* 0x0005000001207983 */ /* 0x001f280000300a00 */
[----:B---3--:R-:W4:Y:S04]  /*1a720*/  LDL.LU.64 R34, [R1+0x508] ;  /* 0x0005080001227983 */ /* 0x008f280000300a00 */
[----:B------:R-:W3:Y:S04]  /*1a730*/  LDL.LU.64 R40, [R1+0x230] ;  /* 0x0002300001287983 */ /* 0x000ee80000300a00 */
[----:B------:R-:W3:Y:S04]  /*1a740*/  LDL.LU.64 R42, [R1+0x238] ;  /* 0x00023800012a7983 */ /* 0x000ee80000300a00 */
[----:B--2---:R-:W2:Y:S04]  /*1a750*/  LDL.LU.64 R8, [R1+0x210] ;  /* 0x0002100001087983 */ /* 0x004ea80000300a00 */
[----:B-1----:R-:W2:Y:S04]  /*1a760*/  LDL.LU.64 R10, [R1+0x218] ;  /* 0x00021800010a7983 */ /* 0x002ea80000300a00 */
[----:B------:R-:W2:Y:S04]  /*1a770*/  LDL.LU.64 R56, [R1+0x200] ;  /* 0x0002000001387983 */ /* 0x000ea80000300a00 */
[----:B------:R-:W2:Y:S04]  /*1a780*/  LDL.LU.64 R58, [R1+0x208] ;  /* 0x00020800013a7983 */ /* 0x000ea80000300a00 */
[----:B------:R-:W2:Y:S04]  /*1a790*/  LDL.LU.64 R52, [R1+0x1f0] ;  /* 0x0001f00001347983 */ /* 0x000ea80000300a00 */
[----:B------:R-:W2:Y:S04]  /*1a7a0*/  LDL.LU.64 R54, [R1+0x1f8] ;  /* 0x0001f80001367983 */ /* 0x000ea80000300a00 */
[----:B------:R-:W-:Y:S04]  /*1a7b0*/  STL.64 [R1+0x1c18], R38 ;  /* 0x001c182601007387 */ /* 0x000fe80000100a00 */
[----:B------:R0:W-:Y:S04]  /*1a7c0*/  STL.64 [R1+0x1c10], R36 ;  /* 0x001c102401007387 */ /* 0x0001e80000100a00 */
[----:B0-----:R-:W4:Y:S04]  /*1a7d0*/  LDL.LU.64 R36, [R1+0x240] ;  /* 0x0002400001247983 */ /* 0x001f280000300a00 */
[----:B------:R-:W4:Y:S04]  /*1a7e0*/  LDL.LU.64 R38, [R1+0x248] ;  /* 0x0002480001267983 */ /* 0x000f280000300a00 */
[----:B------:R-:W-:Y:S04]  /*1a7f0*/  STL.64 [R1+0x1c38], R22 ;  /* 0x001c381601007387 */ /* 0x000fe80000100a00 */
[----:B------:R0:W-:Y:S01]  /*1a800*/  STL.64 [R1+0x1c30], R20 ;  /* 0x001c301401007387 */ /* 0x0001e20000100a00 */
[C---:B----4-:R-:W-:Y:S06]  /*1a810*/  HMMA.16816.F32 R36, R48.reuse, R20, R36 ;  /* 0x000000143024723c */ /* 0x050fec0000001824 */
[----:B------:R-:W-:-:S15]  /*1a820*/  HMMA.16816.F32 R32, R48, R28, R32 ;  /* 0x0000001c3020723c */ /* 0x000fde0000001820 */
[----:B------:R-:W-:-:S02]  /*1a830*/  NOP ;  /* 0x0000000000007918 */ /* 0x000fc40000000000 */
[----:B------:R-:W-:Y:S04]  /*1a840*/  STL.64 [R1+0x240], R36 ;  /* 0x0002402401007387 */ /* 0x000fe80000100a00 */
[----:B------:R1:W-:Y:S04]  /*1a850*/  STL.64 [R1+0x248], R38 ;  /* 0x0002482601007387 */ /* 0x0003e80000100a00 */
[----:B0-----:R-:W4:Y:S04]  /*1a860*/  LDL.LU.64 R20, [R1+0x60] ;  /* 0x0000600001147983 */ /* 0x001f280000300a00 */
[----:B------:R-:W4:Y:S01]  /*1a870*/  LDL.LU.64 R22, [R1+0x68] ;  /* 0x0000680001167983 */ /* 0x000f220000300a00 */
[----:B-1----:R-:W-:Y:S03]  /*1a880*/  HMMA.16816.F32 R36, R48, R24, R44 ;  /* 0x000000183024723c */ /* 0x002fe6000000182c */
[----:B------:R-:W4:Y:S04]  /*1a890*/  LDL.LU.64 R44, [R1+0x460] ;  /* 0x00046000012c7983 */ /* 0x000f280000300a00 */
[----:B------:R-:W4:-:S15]  /*1a8a0*/  LDL.LU.64 R46, [R1+0x468] ;  /* 0x00046800012e7983 */ /* 0x000f1e0000300a00 */
[----:B------:R-:W-:-:S01]  /*1a8b0*/  NOP ;  /* 0x0000000000007918 */ /* 0x000fc20000000000 */
[----:B------:R0:W-:Y:S04]  /*1a8c0*/  STL.64 [R1+0x510], R36 ;  /* 0x0005102401007387 */ /* 0x0001e80000100a00 */
[----:B------:R1:W-:Y:S04]  /*1a8d0*/  STL.64 [R1+0x518], R38 ;  /* 0x0005182601007387 */ /* 0x0003e80000100a00 */
[----:B0-----:R-:W4:Y:S04]  /*1a8e0*/  LDL.LU.64 R36, [R1+0x40] ;  /* 0x0000400001247983 */ /* 0x001f280000300a00 */
[----:B-1----:R-:W4:Y:S04]  /*1a8f0*/  LDL.LU.64 R38, [R1+0x48] ;  /* 0x0000480001267983 */ /* 0x002f280000300a00 */
[----:B------:R-:W-:Y:S04]  /*1a900*/  STL.64 [R1+0x500], R32 ;  /* 0x0005002001007387 */ /* 0x000fe80000100a00 */
[----:B------:R0:W-:Y:S04]  /*1a910*/  STL.64 [R1+0x508], R34 ;  /* 0x0005082201007387 */ /* 0x0001e80000100a00 */
[----:B0-----:R-:W4:Y:S04]  /*1a920*/  LDL.LU.64 R34, [R1+0x1c68] ;  /* 0x001c680001227983 */ /* 0x001f280000300a00 */
[----:B------:R-:W3:Y:S02]  /*1a930*/  LDL.LU.64 R32, [R1+0x1c60] ;  /* 0x001c600001207983 */ /* 0x000ee40000300a00 */
[----:B---3--:R-:W-:Y:S02]  /*1a940*/  HMMA.16816.F32 R48, R48, R32, R40 ;  /* 0x000000203030723c */ /* 0x008fe40000001828 */
[----:B------:R-:W2:Y:S04]  /*1a950*/  LDL.LU.64 R42, [R1+0x1c58] ;  /* 0x001c5800012a7983 */ /* 0x000ea80000300a00 */
[----:B------:R-:W2:-:S15]  /*1a960*/  LDL.LU.64 R40, [R1+0x1c50] ;  /* 0x001c500001287983 */ /* 0x000e9e0000300a00 */
[----:B------:R-:W-:-:S02]  /*1a970*/  NOP ;  /* 0x0000000000007918 */ /* 0x000fc40000000000 */
[----:B------:R0:W-:Y:S04]  /*1a980*/  STL.64 [R1+0x230], R48 ;  /* 0x0002303001007387 */ /* 0x0001e80000100a00 */
[----:B------:R1:W-:Y:S04]  /*1a990*/  STL.64 [R1+0x238], R50 ;  /* 0x0002383201007387 */ /* 0x0003e80000100a00 */
[----:B0-----:R-:W3:Y:S04]  /*1a9a0*/  LDL.LU.64 R48, [R1+0x50] ;  /* 0x0000500001307983 */ /* 0x001ee80000300a00 */
[----:B-1----:R-:W3:Y:S01]  /*1a9b0*/  LDL.LU.64 R50, [R1+0x58] ;  /* 0x0000580001327983 */ /* 0x002ee20000300a00 */
[----:B--2---:R-:W-:-:S15]  /*1a9c0*/  HMMA.16816.F32 R8, R40, R4, R8 ;  /* 0x000000042808723c */ /* 0x004fde0000001808 */
[----:B------:R-:W-:-:S08]  /*1a9d0*/  NOP ;  /* 0x0000000000007918 */ /* 0x000fd00000000000 */
[----:B------:R-:W-:Y:S04]  /*1a9e0*/  STL.64 [R1+0x210], R8 ;  /* 0x0002100801007387 */ /* 0x000fe80000100a00 */
[----:B------:R0:W-:Y:S04]  /*1a9f0*/  STL.64 [R1+0x218], R10 ;  /* 0x0002180a01007387 */ /* 0x0001e80000100a00 */
[----:B0-----:R-:W2:Y:S04]  /*1aa00*/  LDL.LU.64 R10, [R1+0x1c48] ;  /* 0x001c4800010a7983 */ /* 0x001ea80000300a00 */
[----:B------:R-:W3:Y:S01]  /*1aa10*/  LDL.LU.64 R8, [R1+0x1c40] ;  /* 0x001c400001087983 */ /* 0x000ee20000300a00 */
[C---:B------:R-:W-:Y:S06]  /*1aa20*/  HMMA.16816.F32 R52, R40.reuse, R12, R52 ;  /* 0x0000000c2834723c */ /* 0x040fec0000001834 */
[C---:B----4-:R-:W-:Y:S06]  /*1aa30*/  HMMA.16816.F32 R20, R40.reuse, R16, R20 ;  /* 0x000000102814723c */ /* 0x050fec0000001814 */
[----:B---3--:R-:W-:-:S15]  /*1aa40*/  HMMA.16816.F32 R56, R40, R8, R56 ;  /* 0x000000082838723c */ /* 0x008fde0000001838 */
[----:B------:R-:W-:-:S08]  /*1aa50*/  NOP ;  /* 0x0000000000007918 */ /* 0x000fd00000000000 */
[----:B------:R0:W-:Y:S04]  /*1aa60*/  STL.64 [R1+0x200], R56 ;  /* 0x0002003801007387 */ /* 0x0001e80000100a00 */
[----:B------:R1:W-:Y:S04]  /*1aa70*/  STL.64 [R1+0x208], R58 ;  /* 0x0002083a01007387 */ /* 0x0003e80000100a00 */
[----:B0-----:R-:W3:Y:S04]  /*1aa80*/  LDL.LU.64 R56, [R1+0x670] ;  /* 0x0006700001387983 */ /* 0x001ee80000300a00 */
[----:B-1----:R-:W3:Y:S04]  /*1aa90*/  LDL.LU.64 R58, [R1+0x678] ;  /* 0x00067800013a7983 */ /* 0x002ee80000300a00 */
[----:B------:R0:W-:Y:S04]  /*1aaa0*/  STL.64 [R1+0x1f0], R52 ;  /* 0x0001f03401007387 */ /* 0x0001e80000100a00 */
[----:B------:R1:W-:Y:S04]  /*1aab0*/  STL.64 [R1+0x1f8], R54 ;  /* 0x0001f83601007387 */ /* 0x0003e80000100a00 */
[----:B0-----:R-:W4:Y:S04]  /*1aac0*/  LDL.LU.64 R52, [R1+0x660] ;  /* 0x0006600001347983 */ /* 0x001f280000300a00 */
[----:B-1----:R-:W4:Y:S04]  /*1aad0*/  LDL.LU.64 R54, [R1+0x668] ;  /* 0x0006680001367983 */ /* 0x002f280000300a00 */
[----:B------:R-:W-:Y:S04]  /*1aae0*/  STL.64 [R1+0x60], R20 ;  /* 0x0000601401007387 */ /* 0x000fe80000100a00 */
[----:B------:R0:W-:Y:S04]  /*1aaf0*/  STL.64 [R1+0x68], R22 ;  /* 0x0000681601007387 */ /* 0x0001e80000100a00 */
[----:B0-----:R-:W2:Y:S04]  /*1ab00*/  LDL.LU.64 R22, [R1+0x1c38] ;  /* 0x001c380001167983 */ /* 0x001ea80000300a00 */
[----:B------:R-:W3:Y:S01]  /*1ab10*/  LDL.LU.64 R20, [R1+0x1c30] ;  /* 0x001c300001147983 */ /* 0x000ee20000300a00 */
[C---:B------:R-:W-:Y:S06]  /*1ab20*/  HMMA.16816.F32 R44, R40.reuse, R24, R44 ;  /* 0x00000018282c723c */ /* 0x040fec000000182c */
[----:B---3--:R-:W-:-:S15]  /*1ab30*/  HMMA.16816.F32 R48, R40, R20, R48 ;  /* 0x000000142830723c */ /* 0x008fde0000001830 */
[----:B------:R-:W-:-:S08]  /*1ab40*/  NOP ;  /* 0x0000000000007918 */ /* 0x000fd00000000000 */
[----:B------:R-:W-:Y:S04]  /*1ab50*/  STL.64 [R1+0x50], R48 ;  /* 0x0000503001007387 */ /* 0x000fe80000100a00 */
[----:B------:R-:W-:Y:S04]  /*1ab60*/  STL.64 [R1+0x58], R50 ;  /* 0x0000583201007387 */ /* 0x000fe80000100a00 */
[----:B------:R-:W0:Y:S04]  /*1ab70*/  LDSM.16.MT88.4 R48, [R0+UR4+0x100] ;  /* 0x000100040030783b */ /* 0x000e280008004200 */
[----:B0-----:R-:W-:Y:S04]  /*1ab80*/  STL.64 [R1+0x1be8], R50 ;  /* 0x001be83201007387 */ /* 0x001fe80000100a00 */
[----:B------:R0:W-:Y:S04]  /*1ab90*/  STL.64 [R1+0x1be0], R48 ;  /* 0x001be03001007387 */ /* 0x0001e80000100a00 */
[----:B0-----:R-:W3:Y:S04]  /*1aba0*/  LDL.LU.64 R48, [R1+0x450] ;  /* 0x0004500001307983 */ /* 0x001ee80000300a00 */
[----:B------:R-:W3:Y:S04]  /*1abb0*/  LDL.LU.64 R50, [R1+0x458] ;  /* 0x0004580001327983 */ /* 0x000ee80000300a00 */
[----:B------:R-:W-:Y:S04]  /*1abc0*/  STL.64 [R1+0x460], R44 ;  /* 0x0004602c01007387 */ /* 0x000fe80000100a00 */
[----:B------:R0:W-:Y:S04]  /*1abd0*/  STL.64 [R1+0x468], R46 ;  /* 0x0004682e01007387 */ /* 0x0001e80000100a00 */
[----:B0-----:R-:W4:Y:S04]  /*1abe0*/  LDL.LU.64 R46, [R1+0x1c28] ;  /* 0x001c2800012e7983 */ /* 0x001f280000300a00 */
[----:B------:R-:W4:Y:S01]  /*1abf0*/  LDL.LU.64 R44, [R1+0x1c20] ;  /* 0x001c2000012c7983 */ /* 0x000f220000300a00 */
[----:B---3--:R-:W-:-:S15]  /*1ac00*/  HMMA.16816.F32 R48, R40, R28, R48 ;  /* 0x0000001c2830723c */ /* 0x008fde0000001830 */
[----:B------:R-:W-:-:S08]  /*1ac10*/  NOP ;  /* 0x0000000000007918 */ /* 0x000fd00000000000 */
[----:B------:R-:W-:Y:S04]  /*1ac20*/  STL.64 [R1+0x450], R48 ;  /* 0x0004503001007387 */ /* 0x000fe80000100a00 */
[----:B------:R0:W-:Y:S02]  /*1ac30*/  STL.64 [R1+0x458], R50 ;  /* 0x0004583201007387 */ /* 0x0001e40000100a00 */
[----:B0-----:R-:W-:Y:S02]  /*1ac40*/  HMMA.16816.F32 R48, R40, R32, R36 ;  /* 0x000000202830723c */ /* 0x001fe40000001824 */
[----:B------:R-:W0:Y:S04]  /*1ac50*/  LDSM.16.MT88.4 R40, [R0+UR4+0x180] ;  /* 0x000180040028783b */ /* 0x000e280008004200 */
[----:B------:R-:W3:Y:S01]  /*1ac60*/  LDL.LU.64 R36, [R1+0x650] ;  /* 0x0006500001247983 */ /* 0x000ee20000300a00 */
[----:B----4-:R-:W-:-:S15]  /*1ac70*/  HMMA.16816.F32 R56, R44, R4, R56 ;  /* 0x000000042c38723c */ /* 0x010fde0000001838 */
[----:B------:R-:W-:-:S01]  /*1ac80*/  NOP ;  /* 0x0000000000007918 */ /* 0x000fc20000000000 */
[----:B------:R1:W-:Y:S04]  /*1ac90*/  STL.64 [R1+0x40], R48 ;  /* 0x0000403001007387 */ /* 0x0003e80000100a00 */
[----:B------:R4:W-:Y:S04]  /*1aca0*/  STL.64 [R1+0x48], R50 ;  /* 0x0000483201007387 */ /* 0x0009e80000100a00 */
[----:B------:R-:W3:Y:S04]  /*1acb0*/  LDL.LU.64 R38, [R1+0x658] ;  /* 0x0006580001267983 */ /* 0x000ee80000300a00 */
[----:B-1----:R-:W3:Y:S04]  /*1acc0*/  LDL.LU.64 R48, [R1+0x630] ;  /* 0x0006300001307983 */ /* 0x002ee80000300a00 */
[----:B----4-:R-:W4:Y:S04]  /*1acd0*/  LDL.LU.64 R50, [R1+0x638] ;  /* 0x0006380001327983 */ /* 0x010f280000300a00 */
[----:B0-----:R-:W-:Y:S04]  /*1ace0*/  STL.64 [R1+0x1b98], R42 ;  /* 0x001b982a01007387 */ /* 0x001fe80000100a00 */
[----:B------:R0:W-:Y:S02]  /*1acf0*/  STL.64 [R1+0x1b90], R40 ;  /* 0x001b902801007387 */ /* 0x0001e40000100a00 */
[C---:B0-----:R-:W-:Y:S02]  /*1ad00*/  HMMA.16816.F32 R40, R44.reuse, R8, R52 ;  /* 0x000000082c28723c */ /* 0x041fe40000001834 */
[----:B------:R0:W-:Y:S04]  /*1ad10*/  STL.64 [R1+0x670], R56 ;  /* 0x0006703801007387 */ /* 0x0001e80000100a00 */
[----:B------:R1:W-:Y:S04]  /*1ad20*/  STL.64 [R1+0x678], R58 ;  /* 0x0006783a01007387 */ /* 0x0003e80000100a00 */
[----:B0-----:R-:W4:Y:S04]  /*1ad30*/  LDL.LU.64 R56, [R1+0x620] ;  /* 0x0006200001387983 */ /* 0x001f280000300a00 */
[----:B-1----:R-:W4:Y:S09]  /*1ad40*/  LDL.LU.64 R58, [R1+0x628] ;  /* 0x00062800013a7983 */ /* 0x002f320000300a00 */
[----:B------:R0:W-:Y:S04]  /*1ad50*/  STL.64 [R1+0x660], R40 ;  /* 0x0006602801007387 */ /* 0x0001e80000100a00 */
[----:B------:R1:W-:Y:S04]  /*1ad60*/  STL.64 [R1+0x668], R42 ;  /* 0x0006682a01007387 */ /* 0x0003e80000100a00 */
[----:B------:R-:W4:Y:S04]  /*1ad70*/  LDL.LU.64 R52, [R1+0x610] ;  /* 0x0006100001347983 */ /* 0x000f280000300a00 */
[----:B------:R-:W4:Y:S04]  /*1ad80*/  LDL.LU.64 R54, [R1+0x618] ;  /* 0x0006180001367983 */ /* 0x000f280000300a00 */
[----:B0-----:R-:W4:Y:S04]  /*1ad90*/  LDL.LU.64 R40, [R1+0x410] ;  /* 0x0004100001287983 */ /* 0x001f280000300a00 */
[----:B-1----:R-:W4:Y:S04]  /*1ada0*/  LDL.LU.64 R42, [R1+0x418] ;  /* 0x00041800012a7983 */ /* 0x002f280000300a00 */
[----:B--2---:R-:W-:Y:S04]  /*1adb0*/  STL.64 [R1+0x1c08], R10 ;  /* 0x001c080a01007387 */ /* 0x004fe80000100a00 */
[----:B------:R0:W-:Y:S04]  /*1adc0*/  STL.64 [R1+0x1c00], R8 ;  /* 0x001c000801007387 */ /* 0x0001e80000100a00 */
[----:B0-----:R-:W2:Y:S04]  /*1add0*/  LDL.LU.64 R8, [R1+0x640] ;  /* 0x0006400001087983 */ /* 0x001ea80000300a00 */
[----:B------:R-:W2:Y:S01]  /*1ade0*/  LDL.LU.64 R10, [R1+0x648] ;  /* 0x00064800010a7983 */ /* 0x000ea20000300a00 */
[----:B---3--:R-:W-:-:S15]  /*1adf0*/  HMMA.16816.F32 R36, R44, R12, R36 ;  /* 0x0000000c2c24723c */ /* 0x008fde0000001824 */
[----:B------:R-:W-:-:S08]  /*1ae00*/  NOP ;  /* 0x0000000000007918 */ /* 0x000fd00000000000 */
[----:B------:R-:W-:Y:S04]  /*1ae10*/  STL.64 [R1+0x650], R36 ;  /* 0x0006502401007387 */ /* 0x000fe80000100a00 */
[----:B------:R0:W-:Y:S04]  /*1ae20*/  STL.64 [R1+0x658], R38 ;  /* 0x0006582601007387 */ /* 0x0001e80000100a00 */
[----:B0-----:R-:W3:Y:S04]  /*1ae30*/  LDL.LU.64 R38, [R1+0x1c18] ;  /* 0x001c180001267983 */ /* 0x001ee80000300a00 */
[----:B------:R-:W3:Y:S04]  /*1ae40*/  LDL.LU.64 R36, [R1+0x1c10] ;  /* 0x001c100001247983 */ /* 0x000ee80000300a00 */
[----:B------:R-:W-:Y:S04]  /*1ae50*/  STL.64 [R1+0x1bf8], R14 ;  /* 0x001bf80e01007387 */ /* 0x000fe80000100a00 */
[----:B------:R-:W-:Y:S01]  /*1ae60*/  STL.64 [R1+0x1bf0], R12 ;  /* 0x001bf00c01007387 */ /* 0x000fe20000100a00 */
[----:B--2---:R-:W-:-:S15]  /*1ae70*/  HMMA.16816.F32 R8, R44, R16, R8 ;  /* 0x000000102c08723c */ /* 0x004fde0000001808 */
[----:B------:R-:W-:-:S08]  /*1ae80*/  NOP ;  /* 0x0000000000007918 */ /* 0x000fd00000000000 */
[----:B------:R0:W-:Y:S04]  /*1ae90*/  STL.64 [R1+0x640], R8 ;  /* 0x0006400801007387 */ /* 0x0001e80000100a00 */
[----:B------:R1:W-:Y:S04]  /*1aea0*/  STL.64 [R1+0x648], R10 ;  /* 0x0006480a01007387 */ /* 0x0003e80000100a00 */
[----:B0-----:R-:W3:Y:S04]  /*1aeb0*/  LDL.LU.64 R8, [R1+0x560] ;  /* 0x0005600001087983 */ /* 0x001ee80000300a00 */
[----:B-1----:R-:W3:Y:S01]  /*1aec0*/  LDL.LU.64 R10, [R1+0x568] ;  /* 0x00056800010a7983 */ /* 0x002ee20000300a00 */
[----:B------:R-:W-:Y:S01]  /*1aed0*/  LOP3.LUT R0, R60, 0x40, RZ, 0x3c, !PT ;  /* 0x000000403c007812 */ /* 0x000fe200078e3cff */
[C---:B----4-:R-:W-:Y:S06]  /*1aee0*/  HMMA.16816.F32 R12, R44.reuse, R20, R48 ;  /* 0x000000142c0c723c */ /* 0x050fec0000001830 */
[C---:B------:R-:W-:Y:S06]  /*1aef0*/  HMMA.16816.F32 R56, R44.reuse, R24, R56 ;  /* 0x000000182c38723c */ /* 0x040fec0000001838 */
[C---:B------:R-:W-:Y:S06]  /*1af00*/  HMMA.16816.F32 R52, R44.reuse, R28, R52 ;  /* 0x0000001c2c34723c */ /* 0x040fec0000001834 */
[----:B------:R-:W-:Y:S01]  /*1af10*/  HMMA.16816.F32 R40, R44, R32, R40 ;  /* 0x000000202c28723c */ /* 0x000fe20000001828 */
[----:B------:R-:W0:Y:S04]  /*1af20*/  LDSM.16.MT88.4 R44, [R0+UR4] ;  /* 0x00000004002c783b */ /* 0x000e280008004200 */
[----:B------:R1:W-:Y:S04]  /*1af30*/  STL.64 [R1+0x630], R12 ;  /* 0x0006300c01007387 */ /* 0x0003e80000100a00 */
[----:B------:R2:W-:Y:S04]  /*1af40*/  STL.64 [R1+0x638], R14 ;  /* 0x0006380e01007387 */ /* 0x0005e80000100a00 */
[----:B-1----:R-:W4:Y:S04]  /*1af50*/  LDL.LU.64 R12, [R1+0x550] ;  /* 0x00055000010c7983 */ /* 0x002f280000300a00 */
[----:B--2---:R-:W4:Y:S04]  /*1af60*/  LDL.LU.64 R14, [R1+0x558] ;  /* 0x00055800010e7983 */ /* 0x004f280000300a00 */
[----:B------:R-:W2:Y:S04]  /*1af70*/  LDL.LU.64 R48, [R1+0x7d0] ;  /* 0x0007d00001307983 */ /* 0x000ea80000300a00 */
[----:B------:R-:W2:Y:S04]  /*1af80*/  LDL.LU.64 R50, [R1+0x7d8] ;  /* 0x0007d80001327983 */ /* 0x000ea80000300a00 */
[----:B------:R1:W-:Y:S04]  /*1af90*/  STL.64 [R1+0x620], R56 ;  /* 0x0006203801007387 */ /* 0x0003e80000100a00 */
[----:B------:R0:W-:Y:S04]  /*1afa0*/  STL.64 [R1+0x628], R58 ;  /* 0x0006283a01007387 */ /* 0x0001e80000100a00 */
[----:B-1----:R-:W2:Y:S04]  /*1afb0*/  LDL.LU.64 R56, [R1+0x7a0] ;  /* 0x0007a00001387983 */ /* 0x002ea80000300a00 */
[----:B------:R1:W-:Y:S04]  /*1afc0*/  STL.64 [R1+0x610], R52 ;  /* 0x0006103401007387 */ /* 0x0003e80000100a00 */
[----:B------:R1:W-:Y:S04]  /*1afd0*/  STL.64 [R1+0x618], R54 ;  /* 0x0006183601007387 */ /* 0x0003e80000100a00 */
[----:B0-----:R-:W2:Y:S04]  /*1afe0*/  LDL.LU.64 R58, [R1+0x7a8] ;  /* 0x0007a800013a7983 */ /* 0x001ea80000300a00 */
[----:B------:R0:W-:Y:S04]  /*1aff0*/  STL.64 [R1+0x410], R40 ;  /* 0x0004102801007387 */ /* 0x0001e80000100a00 */
[----:B------:R0:W-:Y:S04]  /*1b000*/  STL.64 [R1+0x418], R42 ;  /* 0x0004182a01007387 */ /* 0x0001e80000100a00 */
[----:B-1----:R-:W2:Y:S04]  /*1b010*/  LDL.LU.64 R52, [R1+0x790] ;  /* 0x0007900001347983 */ /* 0x002ea80000300a00 */
[----:B------:R-:W2:Y:S04]  /*1b020*/  LDL.LU.64 R54, [R1+0x798] ;  /* 0x0007980001367983 */ /* 0x000ea80000300a00 */
[----:B0-----:R-:W2:Y:S04]  /*1b030*/  LDL.LU.64 R40, [R1+0x540] ;  /* 0x0005400001287983 */ /* 0x001ea80000300a00 */
[----:B------:R-:W2:Y:S04]  /*1b040*/  LDL.LU.64 R42, [R1+0x548] ;  /* 0x00054800012a7983 */ /* 0x000ea80000300a00 */
[----:B------:R-:W-:Y:S04]  /*1b050*/  STL.64 [R1+0x1b88], R46 ;  /* 0x001b882e01007387 */ /* 0x000fe80000100a00 */
        /* <DEDUP_REMOVED lines=8> */
[----:B------:R-:W4:Y:S02]  /*1b0e0*/  LDL.LU.64 R8, [R1+0x1c00] ;  /* 0x001c000001087983 */ /* 0x000f240000300a00 */
[----:B----4-:R-:W-:-:S15]  /*1b0f0*/  HMMA.16816.F32 R12, R36, R8, R12 ;  /* 0x00000008240c723c */ /* 0x010fde000000180c */
[----:B------:R-:W-:-:S08]  /*1b100*/  NOP ;  /* 0x0000000000007918 */ /* 0x000fd00000000000 */
[----:B------:R-:W-:Y:S04]  /*1b110*/  STL.64 [R1+0x550], R12 ;  /* 0x0005500c01007387 */ /* 0x000fe80000100a00 */
[----:B------:R0:W-:Y:S04]  /*1b120*/  STL.64 [R1+0x558], R14 ;  /* 0x0005580e01007387 */ /* 0x0001e80000100a00 */
[----:B0-----:R-:W4:Y:S04]  /*1b130*/  LDL.LU.64 R14, [R1+0x1bf8] ;  /* 0x001bf800010e7983 */ /* 0x001f280000300a00 */
[----:B------:R-:W2:Y:S02]  /*1b140*/  LDL.LU.64 R12, [R1+0x1bf0] ;  /* 0x001bf000010c7983 */ /* 0x000ea40000300a00 */
[----:B--2---:R-:W-:-:S15]  /*1b150*/  HMMA.16816.F32 R48, R36, R12, R48 ;  /* 0x0000000c2430723c */ /* 0x004fde0000001830 */
[----:B------:R-:W-:-:S08]  /*1b160*/  NOP ;  /* 0x0000000000007918 */ /* 0x000fd00000000000 */
[----:B------:R-:W-:Y:S04]  /*1b170*/  STL.64 [R1+0x7d0], R48 ;  /* 0x0007d03001007387 */ /* 0x000fe80000100a00 */
[----:B------:R0:W-:Y:S04]  /*1b180*/  STL.64 [R1+0x7d8], R50 ;  /* 0x0007d83201007387 */ /* 0x0001e80000100a00 */
[----:B0-----:R-:W2:Y:S04]  /*1b190*/  LDL.LU.64 R50, [R1+0x1be8] ;  /* 0x001be80001327983 */ /* 0x001ea80000300a00 */
[----:B------:R-:W2:Y:S04]  /*1b1a0*/  LDL.LU.64 R48, [R1+0x1be0] ;  /* 0x001be00001307983 */ /* 0x000ea80000300a00 */
[----:B----4-:R-:W-:Y:S04]  /*1b1b0*/  STL.64 [R1+0x1bd8], R14 ;  /* 0x001bd80e01007387 */ /* 0x010fe80000100a00 */
[----:B------:R0:W-:Y:S04]  /*1b1c0*/  STL.64 [R1+0x1bd0], R12 ;  /* 0x001bd00c01007387 */ /* 0x0001e80000100a00 */
[----:B0-----:R-:W4:Y:S04]  /*1b1d0*/  LDL.LU.64 R12, [R1+0x7c0] ;  /* 0x0007c000010c7983 */ /* 0x001f280000300a00 */
[----:B------:R-:W4:Y:S04]  /*1b1e0*/  LDL.LU.64 R14, [R1+0x7c8] ;  /* 0x0007c800010e7983 */ /* 0x000f280000300a00 */
[----:B------:R-:W-:Y:S04]  /*1b1f0*/  STL.64 [R1+0x1bc8], R18 ;  /* 0x001bc81201007387 */ /* 0x000fe80000100a00 */
[----:B------:R-:W-:Y:S01]  /*1b200*/  STL.64 [R1+0x1bc0], R16 ;  /* 0x001bc01001007387 */ /* 0x000fe20000100a00 */
[----:B----4-:R-:W-:-:S15]  /*1b210*/  HMMA.16816.F32 R12, R36, R16, R12 ;  /* 0x00000010240c723c */ /* 0x010fde000000180c */
[----:B------:R-:W-:-:S08]  /*1b220*/  NOP ;  /* 0x0000000000007918 */ /* 0x000fd00000000000 */
[----:B------:R-:W-:Y:S04]  /*1b230*/  STL.64 [R1+0x7c0], R12 ;  /* 0x0007c00c01007387 */ /* 0x000fe80000100a00 */
[----:B------:R0:W-:Y:S02]  /*1b240*/  STL.64 [R1+0x7c8], R14 ;  /* 0x0007c80e01007387 */ /* 0x0001e40000100a00 */
[C---:B0-----:R-:W-:Y:S02]  /*1b250*/  HMMA.16816.F32 R12, R36.reuse, R20, R44 ;  /* 0x00000014240c723c */ /* 0x041fe4000000182c */
[----:B------:R-:W-:Y:S04]  /*1b260*/  STL.64 [R1+0x1bb8], R22 ;  /* 0x001bb81601007387 */ /* 0x000fe80000100a00 */
[----:B------:R-:W-:Y:S01]  /*1b270*/  STL.64 [R1+0x1bb0], R20 ;  /* 0x001bb01401007387 */ /* 0x000fe20000100a00 */
[----:B------:R-:W-:-:S15]  /*1b280*/  HMMA.16816.F32 R16, R36, R24, R56 ;  /* 0x000000182410723c */ /* 0x000fde0000001838 */
[----:B------:R-:W-:-:S01]  /*1b290*/  NOP ;  /* 0x0000000000007918 */ /* 0x000fc20000000000 */
[----:B------:R-:W-:Y:S04]  /*1b2a0*/  STL.64 [R1+0x7b0], R12 ;  /* 0x0007b00c01007387 */ /* 0x000fe80000100a00 */
[----:B------:R0:W-:Y:S02]  /*1b2b0*/  STL.64 [R1+0x7b8], R14 ;  /* 0x0007b80e01007387 */ /* 0x0001e40000100a00 */
[C---:B0-----:R-:W-:Y:S02]  /*1b2c0*/  HMMA.16816.F32 R12, R36.reuse, R28, R52 ;  /* 0x0000001c240c723c */ /* 0x041fe40000001834 */
[----:B------:R-:W-:Y:S04]  /*1b2d0*/  STL.64 [R1+0x1ba8], R30 ;  /* 0x001ba81e01007387 */ /* 0x000fe80000100a00 */
[----:B------:R-:W-:Y:S04]  /*1b2e0*/  STL.64 [R1+0x7a0], R16 ;  /* 0x0007a01001007387 */ /* 0x000fe80000100a00 */
[----:B------:R-:W-:Y:S04]  /*1b2f0*/  STL.64 [R1+0x7a8], R18 ;  /* 0x0007a81201007387 */ /* 0x000fe80000100a00 */
[----:B------:R-:W-:Y:S09]  /*1b300*/  STL.64 [R1+0x1ba0], R28 ;  /* 0x001ba01c01007387 */ /* 0x000ff20000100a00 */
[----:B------:R-:W-:Y:S04]  /*1b310*/  STL.64 [R1+0x790], R12 ;  /* 0x0007900c01007387 */ /* 0x000fe80000100a00 */
[----:B------:R0:W-:Y:S04]  /*1b320*/  STL.64 [R1+0x798], R14 ;  /* 0x0007980e01007387 */ /* 0x0001e80000100a00 */
[----:B------:R-:W2:Y:S04]  /*1b330*/  LDL.LU.64 R44, [R1+0x4f0] ;  /* 0x0004f000012c7983 */ /* 0x000ea80000300a00 */
[----:B------:R-:W2:Y:S01]  /*1b340*/  LDL.LU.64 R46, [R1+0x4f8] ;  /* 0x0004f800012e7983 */ /* 0x000ea20000300a00 */
[----:B0-----:R-:W-:Y:S03]  /*1b350*/  HMMA.16816.F32 R12, R36, R32, R40 ;  /* 0x00000020240c723c */ /* 0x001fe60000001828 */
[----:B------:R-:W0:-:S15]  /*1b360*/  LDSM.16.MT88.4 R36, [R0+UR4+0x80] ;  /* 0x000080040024783b */ /* 0x000e1e0008004200 */
[----:B------:R-:W-:-:S05]  /*1b370*/  NOP ;  /* 0x0000000000007918 */ /* 0x000fca0000000000 */
[----:B------:R1:W-:Y:S04]  /*1b380*/  STL.64 [R1+0x540], R12 ;  /* 0x0005400c01007387 */ /* 0x0003e80000100a00 */
[----:B------:R4:W-:Y:S04]  /*1b390*/  STL.64 [R1+0x548], R14 ;  /* 0x0005480e01007387 */ /* 0x0009e80000100a00 */
[----:B-1----:R-:W3:Y:S04]  /*1b3a0*/  LDL.LU.64 R12, [R1+0x4e0] ;  /* 0x0004e000010c7983 */ /* 0x002ee80000300a00 */
[----:B----4-:R-:W3:Y:S04]  /*1b3b0*/  LDL.LU.64 R14, [R1+0x4e8] ;  /* 0x0004e800010e7983 */ /* 0x010ee80000300a00 */
[----:B------:R-:W4:Y:S04]  /*1b3c0*/  LDL.LU.64 R16, [R1+0x4d0] ;  /* 0x0004d00001107983 */ /* 0x000f280000300a00 */
        /* <DEDUP_REMOVED lines=15> */
[----:B--2---:R-:W-:-:S15]  /*1b4c0*/  HMMA.16816.F32 R44, R48, R4, R44 ;  /* 0x00000004302c723c */ /* 0x004fde000000182c */
[----:B------:R-:W-:-:S08]  /*1b4d0*/  NOP ;  /* 0x0000000000007918 */ /* 0x000fd00000000000 */
[----:B------:R0:W-:Y:S04]  /*1b4e0*/  STL.64 [R1+0x4f0], R44 ;  /* 0x0004f02c01007387 */ /* 0x0001e80000100a00 */
[----:B------:R1:W-:Y:S04]  /*1b4f0*/  STL.64 [R1+0x4f8], R46 ;  /* 0x0004f82e01007387 */ /* 0x0003e80000100a00 */
[----:B0-----:R-:W2:Y:S04]  /*1b500*/  LDL.LU.64 R44, [R1+0x1d0] ;  /* 0x0001d000012c7983 */ /* 0x001ea80000300a00 */
[----:B-1----:R-:W2:Y:S01]  /*1b510*/  LDL.LU.64 R46, [R1+0x1d8] ;  /* 0x0001d800012e7983 */ /* 0x002ea20000300a00 */
        /* <DEDUP_REMOVED lines=17> */
[----:B------:R-:W3:Y:S01]  /*1b630*/  LDL.LU.64 R20, [R1+0x1bb0] ;  /* 0x001bb00001147983 */ /* 0x000ee20000300a00 */
[C---:B------:R-:W-:Y:S06]  /*1b640*/  HMMA.16816.F32 R28, R48.reuse, R24, R28 ;  /* 0x00000018301c723c */ /* 0x040fec000000181c */
[----:B---3--:R-:W-:-:S15]  /*1b650*/  HMMA.16816.F32 R36, R48, R20, R36 ;  /* 0x000000143024723c */ /* 0x008fde0000001824 */
[----:B------:R-:W-:-:S08]  /*1b660*/  NOP ;  /* 0x0000000000007918 */ /* 0x000fd00000000000 */
[----:B------:R0:W-:Y:S04]  /*1b670*/  STL.64 [R1+0x4b0], R36 ;  /* 0x0004b02401007387 */ /* 0x0001e80000100a00 */
[----:B------:R1:W-:Y:S04]  /*1b680*/  STL.64 [R1+0x4b8], R38 ;  /* 0x0004b82601007387 */ /* 0x0003e80000100a00 */
[----:B0-----:R-:W3:Y:S04]  /*1b690*/  LDL.LU.64 R36, [R1+0x30] ;  /* 0x0000300001247983 */ /* 0x001ee80000300a00 */
[----:B-1----:R-:W3:Y:S04]  /*1b6a0*/  LDL.LU.64 R38, [R1+0x38] ;  /* 0x0000380001267983 */ /* 0x002ee80000300a00 */
        /* <DEDUP_REMOVED lines=9> */
[----:B------:R-:W4:Y:S01]  /*1b740*/  LDL.LU.64 R40, [R1+0x1b90] ;  /* 0x001b900001287983 */ /* 0x000f220000300a00 */
[----:B------:R-:W-:Y:S03]  /*1b750*/  HMMA.16816.F32 R56, R48, R32, R56 ;  /* 0x000000203038723c */ /* 0x000fe60000001838 */
[----:B------:R-:W3:Y:S04]  /*1b760*/  LDL.LU.64 R48, [R1+0x1c0] ;  /* 0x0001c00001307983 */ /* 0x000ee80000300a00 */
[----:B------:R-:W3:-:S15]  /*1b770*/  LDL.LU.64 R50, [R1+0x1c8] ;  /* 0x0001c80001327983 */ /* 0x000ede0000300a00 */
[----:B------:R-:W-:-:S01]  /*1b780*/  NOP ;  /* 0x0000000000007918 */ /* 0x000fc20000000000 */
[----:B------:R0:W-:Y:S04]  /*1b790*/  STL.64 [R1+0x220], R56 ;  /* 0x0002203801007387 */ /* 0x0001e80000100a00 */
[----:B------:R1:W-:Y:S04]  /*1b7a0*/  STL.64 [R1+0x228], R58 ;  /* 0x0002283a01007387 */ /* 0x0003e80000100a00 */
[----:B0-----:R-:W2:Y:S04]  /*1b7b0*/  LDL.LU.64 R56, [R1+0x440] ;  /* 0x0004400001387983 */ /* 0x001ea80000300a00 */
[----:B-1----:R-:W2:Y:S01]  /*1b7c0*/  LDL.LU.64 R58, [R1+0x448] ;  /* 0x00044800013a7983 */ /* 0x002ea20000300a00 */
[C---:B----4-:R-:W-:Y:S06]  /*1b7d0*/  HMMA.16816.F32 R52, R40.reuse, R4, R52 ;  /* 0x000000042834723c */ /* 0x050fec0000001834 */
[----:B------:R-:W-:-:S15]  /*1b7e0*/  HMMA.16816.F32 R44, R40, R8, R44 ;  /* 0x00000008282c723c */ /* 0x000fde000000182c */
[----:B------:R-:W-:-:S02]  /*1b7f0*/  NOP ;  /* 0x0000000000007918 */ /* 0x000fc40000000000 */
[----:B------:R0:W-:Y:S04]  /*1b800*/  STL.64 [R1+0x1e0], R52 ;  /* 0x0001e03401007387 */ /* 0x0001e80000100a00 */
[----:B------:R1:W-:Y:S04]  /*1b810*/  STL.64 [R1+0x1e8], R54 ;  /* 0x0001e83601007387 */ /* 0x0003e80000100a00 */
[----:B0-----:R-:W4:Y:S04]  /*1b820*/  LDL.LU.64 R52, [R1+0x430] ;  /* 0x0004300001347983 */ /* 0x001f280000300a00 */
[----:B-1----:R-:W4:Y:S04]  /*1b830*/  LDL.LU.64 R54, [R1+0x438] ;  /* 0x0004380001367983 */ /* 0x002f280000300a00 */
[----:B------:R-:W-:Y:S04]  /*1b840*/  STL.64 [R1+0x1d0], R44 ;  /* 0x0001d02c01007387 */ /* 0x000fe80000100a00 */
[----:B------:R0:W-:Y:S04]  /*1b850*/  STL.64 [R1+0x1d8], R46 ;  /* 0x0001d82e01007387 */ /* 0x0001e80000100a00 */
[----:B0-----:R-:W4:Y:S04]  /*1b860*/  LDL.LU.64 R46, [R1+0x1b88] ;  /* 0x001b8800012e7983 */ /* 0x001f280000300a00 */
[----:B------:R-:W4:Y:S04]  /*1b870*/  LDL.LU.64 R44, [R1+0x1b80] ;  /* 0x001b8000012c7983 */ /* 0x000f280000300a00 */
[----:B------:R-:W-:Y:S04]  /*1b880*/  STL.64 [R1+0x1b78], R10 ;  /* 0x001b780a01007387 */ /* 0x000fe80000100a00 */
[----:B------:R0:W-:Y:S04]  /*1b890*/  STL.64 [R1+0x1b70], R8 ;  /* 0x001b700801007387 */ /* 0x0001e80000100a00 */
[----:B0-----:R-:W4:Y:S04]  /*1b8a0*/  LDL.LU.64 R8, [R1+0x1b0] ;  /* 0x0001b00001087983 */ /* 0x001f280000300a00 */
[----:B------:R-:W4:Y:S01]  /*1b8b0*/  LDL.LU.64 R10, [R1+0x1b8] ;  /* 0x0001b800010a7983 */ /* 0x000f220000300a00 */
[C---:B---3--:R-:W-:Y:S03]  /*1b8c0*/  HMMA.16816.F32 R48, R40.reuse, R12, R48 ;  /* 0x0000000c2830723c */ /* 0x048fe60000001830 */
[----:B------:R-:W-:Y:S04]  /*1b8d0*/  STL.64 [R1+0x1b68], R14 ;  /* 0x001b680e01007387 */ /* 0x000fe80000100a00 */
[----:B------:R0:W-:Y:S02]  /*1b8e0*/  STL.64 [R1+0x1b60], R12 ;  /* 0x001b600c01007387 */ /* 0x0001e40000100a00 */
[----:B0-----:R-:W-:-:S14]  /*1b8f0*/  HMMA.16816.F32 R12, R40, R16, R36 ;  /* 0x00000010280c723c */ /* 0x001fdc0000001824 */
[----:B------:R-:W-:Y:S04]  /*1b900*/  STL.64 [R1+0x1c0], R48 ;  /* 0x0001c03001007387 */ /* 0x000fe80000100a00 */
[----:B------:R-:W-:Y:S04]  /*1b910*/  STL.64 [R1+0x1c8], R50 ;  /* 0x0001c83201007387 */ /* 0x000fe80000100a00 */
[----:B------:R-:W0:Y:S04]  /*1b920*/  LDSM.16.MT88.4 R48, [R0+UR4+0x100] ;  /* 0x000100040030783b */ /* 0x000e280008004200 */
[----:B------:R-:W3:Y:S04]  /*1b930*/  LDL.LU.64 R36, [R1+0x20] ;  /* 0x0000200001247983 */ /* 0x000ee80000300a00 */
[----:B------:R-:W3:Y:S04]  /*1b940*/  LDL.LU.64 R38, [R1+0x28] ;  /* 0x0000280001267983 */ /* 0x000ee80000300a00 */
[----:B------:R-:W-:Y:S04]  /*1b950*/  STL.64 [R1+0x30], R12 ;  /* 0x0000300c01007387 */ /* 0x000fe80000100a00 */
[----:B------:R-:W-:Y:S04]  /*1b960*/  STL.64 [R1+0x38], R14 ;  /* 0x0000380e01007387 */ /* 0x000fe80000100a00 */
[----:B------:R-:W-:Y:S04]  /*1b970*/  STL.64 [R1+0x1b58], R18 ;  /* 0x001b581201007387 */ /* 0x000fe80000100a00 */
[----:B------:R2:W-:Y:S02]  /*1b980*/  STL.64 [R1+0x1b50], R16 ;  /* 0x001b501001007387 */ /* 0x0005e40000100a00 */
[C---:B--2---:R-:W-:Y:S02]  /*1b990*/  HMMA.16816.F32 R16, R40.reuse, R24, R56 ;  /* 0x000000182810723c */ /* 0x044fe40000001838 */
[----:B0-----:R-:W-:Y:S04]  /*1b9a0*/  STL.64 [R1+0x1b38], R50 ;  /* 0x001b383201007387 */ /* 0x001fe80000100a00 */
[----:B------:R-:W-:Y:S01]  /*1b9b0*/  STL.64 [R1+0x1b30], R48 ;  /* 0x001b303001007387 */ /* 0x000fe20000100a00 */
[----:B----4-:R-:W-:-:S15]  /*1b9c0*/  HMMA.16816.F32 R8, R40, R20, R8 ;  /* 0x000000142808723c */ /* 0x010fde0000001808 */
[----:B------:R-:W-:-:S08]  /*1b9d0*/  NOP ;  /* 0x0000000000007918 */ /* 0x000fd00000000000 */
[----:B------:R0:W-:Y:S04]  /*1b9e0*/  STL.64 [R1+0x1b0], R8 ;  /* 0x0001b00801007387 */ /* 0x0001e80000100a00 */
[----:B------:R1:W-:Y:S04]  /*1b9f0*/  STL.64 [R1+0x1b8], R10 ;  /* 0x0001b80a01007387 */ /* 0x0003e80000100a00 */
[----:B0-----:R-:W2:Y:S04]  /*1ba00*/  LDL.LU.64 R8, [R1+0x400] ;  /* 0x0004000001087983 */ /* 0x001ea80000300a00 */
[----:B------:R-:W-:Y:S04]  /*1ba10*/  STL.64 [R1+0x440], R16 ;  /* 0x0004401001007387 */ /* 0x000fe80000100a00 */
[----:B------:R-:W-:Y:S04]  /*1ba20*/  STL.64 [R1+0x448], R18 ;  /* 0x0004481201007387 */ /* 0x000fe80000100a00 */
[----:B-1----:R-:W2:Y:S01]  /*1ba30*/  LDL.LU.64 R10, [R1+0x408] ;  /* 0x00040800010a7983 */ /* 0x002ea20000300a00 */
[----:B------:R-:W-:-:S15]  /*1ba40*/  HMMA.16816.F32 R12, R40, R28, R52 ;  /* 0x0000001c280c723c */ /* 0x000fde0000001834 */
[----:B------:R-:W-:-:S08]  /*1ba50*/  NOP ;  /* 0x0000000000007918 */ /* 0x000fd00000000000 */
[----:B------:R0:W-:Y:S04]  /*1ba60*/  STL.64 [R1+0x430], R12 ;  /* 0x0004300c01007387 */ /* 0x0001e80000100a00 */
[----:B------:R1:W-:Y:S04]  /*1ba70*/  STL.64 [R1+0x438], R14 ;  /* 0x0004380e01007387 */ /* 0x0003e80000100a00 */
[----:B0-----:R-:W4:Y:S04]  /*1ba80*/  LDL.LU.64 R12, [R1+0x3f0] ;  /* 0x0003f000010c7983 */ /* 0x001f280000300a00 */
[----:B-1----:R-:W4:Y:S04]  /*1ba90*/  LDL.LU.64 R14, [R1+0x3f8] ;  /* 0x0003f800010e7983 */ /* 0x002f280000300a00 */
[----:B------:R-:W4:Y:S04]  /*1baa0*/  LDL.LU.64 R16, [R1+0x3e0] ;  /* 0x0003e00001107983 */ /* 0x000f280000300a00 */
[----:B------:R-:W4:Y:S04]  /*1bab0*/  LDL.LU.64 R18, [R1+0x3e8] ;  /* 0x0003e80001127983 */ /* 0x000f280000300a00 */
[----:B------:R-:W-:Y:S04]  /*1bac0*/  STL.64 [R1+0x1b48], R30 ;  /* 0x001b481e01007387 */ /* 0x000fe80000100a00 */
[----:B------:R3:W-:Y:S02]  /*1bad0*/  STL.64 [R1+0x1b40], R28 ;  /* 0x001b401c01007387 */ /* 0x0007e40000100a00 */
[----:B---3--:R-:W-:Y:S02]  /*1bae0*/  HMMA.16816.F32 R28, R40, R32, R36 ;  /* 0x00000020281c723c */ /* 0x008fe40000001824 */
[----:B------:R-:W3:Y:S04]  /*1baf0*/  LDL.LU.64 R40, [R1+0x3d0] ;  /* 0x0003d00001287983 */ /* 0x000ee80000300a00 */
[----:B------:R-:W3:-:S15]  /*1bb00*/  LDL.LU.64 R42, [R1+0x3d8] ;  /* 0x0003d800012a7983 */ /* 0x000ede0000300a00 */
[----:B------:R-:W-:-:S02]  /*1bb10*/  NOP ;  /* 0x0000000000007918 */ /* 0x000fc40000000000 */
[----:B------:R0:W-:Y:S04]  /*1bb20*/  STL.64 [R1+0x20], R28 ;  /* 0x0000201c01007387 */ /* 0x0001e80000100a00 */
[----:B------:R1:W-:Y:S04]  /*1bb30*/  STL.64 [R1+0x28], R30 ;  /* 0x0000281e01007387 */ /* 0x0003e80000100a00 */
[----:B0-----:R-:W3:Y:S04]  /*1bb40*/  LDL.LU.64 R28, [R1+0x3b0] ;  /* 0x0003b000011c7983 */ /* 0x001ee80000300a00 */
[----:B-1----:R-:W3:Y:S04]  /*1bb50*/  LDL.LU.64 R30, [R1+0x3b8] ;  /* 0x0003b800011e7983 */ /* 0x002ee80000300a00 */
[----:B------:R-:W3:Y:S04]  /*1bb60*/  LDL.LU.64 R48, [R1+0x3a0] ;  /* 0x0003a00001307983 */ /* 0x000ee80000300a00 */
[----:B------:R-:W3:Y:S04]  /*1bb70*/  LDL.LU.64 R50, [R1+0x3a8] ;  /* 0x0003a80001327983 */ /* 0x000ee80000300a00 */
[----:B------:R-:W3:Y:S04]  /*1bb80*/  LDL.LU.64 R36, [R1+0x1a0] ;  /* 0x0001a00001247983 */ /* 0x000ee80000300a00 */
[----:B------:R-:W3:Y:S04]  /*1bb90*/  LDL.LU.64 R38, [R1+0x1a8] ;  /* 0x0001a80001267983 */ /* 0x000ee80000300a00 */
[----:B------:R-:W3:Y:S04]  /*1bba0*/  LDL.LU.64 R56, [R1+0x190] ;  /* 0x0001900001387983 */ /* 0x000ee80000300a00 */
[----:B------:R-:W3:Y:S04]  /*1bbb0*/  LDL.LU.64 R58, [R1+0x198] ;  /* 0x00019800013a7983 */ /* 0x000ee80000300a00 */
[----:B------:R-:W3:Y:S04]  /*1bbc0*/  LDL.LU.64 R52, [R1+0x180] ;  /* 0x0001800001347983 */ /* 0x000ee80000300a00 */
[----:B------:R-:W3:Y:S01]  /*1bbd0*/  LDL.LU.64 R54, [R1+0x188] ;  /* 0x0001880001367983 */ /* 0x000ee20000300a00 */
[----:B--2---:R-:W-:-:S15]  /*1bbe0*/  HMMA.16816.F32 R8, R44, R4, R8 ;  /* 0x000000042c08723c */ /* 0x004fde0000001808 */
[----:B------:R-:W-:-:S08]  /*1bbf0*/  NOP ;  /* 0x0000000000007918 */ /* 0x000fd00000000000 */
        /* <DEDUP_REMOVED lines=10> */
[----:B---3--:R-:W-:-:S15]  /*1bca0*/  HMMA.16816.F32 R16, R44, R12, R16 ;  /* 0x0000000c2c10723c */ /* 0x008fde0000001810 */
[----:B------:R-:W-:-:S08]  /*1bcb0*/  NOP ;  /* 0x0000000000007918 */ /* 0x000fd00000000000 */
[----:B------:R-:W-:Y:S04]  /*1bcc0*/  STL.64 [R1+0x3e0], R16 ;  /* 0x0003e01001007387 */ /* 0x000fe80000100a00 */
[----:B------:R0:W-:Y:S04]  /*1bcd0*/  STL.64 [R1+0x3e8], R18 ;  /* 0x0003e81201007387 */ /* 0x0001e80000100a00 */
[----:B0-----:R-:W3:Y:S04]  /*1bce0*/  LDL.LU.64 R18, [R1+0x1b58] ;  /* 0x001b580001127983 */ /* 0x001ee80000300a00 */
[----:B------:R-:W2:Y:S02]  /*1bcf0*/  LDL.LU.64 R16, [R1+0x1b50] ;  /* 0x001b500001107983 */ /* 0x000ea40000300a00 */
[----:B--2---:R-:W-:-:S15]  /*1bd00*/  HMMA.16816.F32 R40, R44, R16, R40 ;  /* 0x000000102c28723c */ /* 0x004fde0000001828 */
[----:B------:R-:W-:-:S08]  /*1bd10*/  NOP ;  /* 0x0000000000007918 */ /* 0x000fd00000000000 */
[----:B------:R-:W-:Y:S04]  /*1bd20*/  STL.64 [R1+0x3d0], R40 ;  /* 0x0003d02801007387 */ /* 0x000fe80000100a00 */
[----:B------:R-:W-:Y:S04]  /*1bd30*/  STL.64 [R1+0x3d8], R42 ;  /* 0x0003d82a01007387 */ /* 0x000fe80000100a00 */
[----:B------:R-:W0:Y:S04]  /*1bd40*/  LDSM.16.MT88.4 R40, [R0+UR4+0x180] ;  /* 0x000180040028783b */ /* 0x000e280008004200 */
[----:B0-----:R-:W-:Y:S04]  /*1bd50*/  STL.64 [R1+0x1af8], R42 ;  /* 0x001af82a01007387 */ /* 0x001fe80000100a00 */
[----:B------:R0:W-:Y:S04]  /*1bd60*/  STL.64 [R1+0x1af0], R40 ;  /* 0x001af02801007387 */ /* 0x0001e80000100a00 */
[----:B0-----:R-:W2:Y:S04]  /*1bd70*/  LDL.LU.64 R40, [R1+0x3c0] ;  /* 0x0003c00001287983 */ /* 0x001ea80000300a00 */
[----:B------:R-:W2:Y:S01]  /*1bd80*/  LDL.LU.64 R42, [R1+0x3c8] ;  /* 0x0003c800012a7983 */ /* 0x000ea20000300a00 */
[C---:B------:R-:W-:Y:S06]  /*1bd90*/  HMMA.16816.F32 R28, R44.reuse, R24, R28 ;  /* 0x000000182c1c723c */ /* 0x040fec000000181c */
[----:B--2---:R-:W-:-:S15]  /*1bda0*/  HMMA.16816.F32 R40, R44, R20, R40 ;  /* 0x000000142c28723c */ /* 0x004fde0000001828 */
[----:B------:R-:W-:-:S08]  /*1bdb0*/  NOP ;  /* 0x0000000000007918 */ /* 0x000fd00000000000 */
[----:B------:R0:W-:Y:S04]  /*1bdc0*/  STL.64 [R1+0x3c0], R40 ;  /* 0x0003c02801007387 */ /* 0x0001e80000100a00 */
[----:B------:R1:W-:Y:S04]  /*1bdd0*/  STL.64 [R1+0x3c8], R42 ;  /* 0x0003c82a01007387 */ /* 0x0003e80000100a00 */
[----:B0-----:R-:W2:Y:S04]  /*1bde0*/  LDL.LU.64 R40, [R1+0x310] ;  /* 0x0003100001287983 */ /* 0x001ea80000300a00 */
[----:B-1----:R-:W2:Y:S04]  /*1bdf0*/  LDL.LU.64 R42, [R1+0x318] ;  /* 0x00031800012a7983 */ /* 0x002ea80000300a00 */
[----:B------:R-:W-:Y:S04]  /*1be00*/  STL.64 [R1+0x3b0], R28 ;  /* 0x0003b01c01007387 */ /* 0x000fe80000100a00 */
[----:B------:R0:W-:Y:S04]  /*1be10*/  STL.64 [R1+0x3b8], R30 ;  /* 0x0003b81e01007387 */ /* 0x0001e80000100a00 */
[----:B0-----:R-:W3:Y:S04]  /*1be20*/  LDL.LU.64 R30, [R1+0x1b48] ;  /* 0x001b4800011e7983 */ /* 0x001ee80000300a00 */
[----:B------:R-:W4:Y:S02]  /*1be30*/  LDL.LU.64 R28, [R1+0x1b40] ;  /* 0x001b4000011c7983 */ /* 0x000f240000300a00 */
[C---:B----4-:R-:W-:Y:S06]  /*1be40*/  HMMA.16816.F32 R48, R44.reuse, R28, R48 ;  /* 0x0000001c2c30723c */ /* 0x050fec0000001830 */
[----:B------:R-:W-:-:S15]  /*1be50*/  HMMA.16816.F32 R44, R44, R32, R36 ;  /* 0x000000202c2c723c */ /* 0x000fde0000001824 */
[----:B------:R-:W-:-:S02]  /*1be60*/  NOP ;  /* 0x0000000000007918 */ /* 0x000fc40000000000 */
[----:B------:R-:W-:Y:S04]  /*1be70*/  STL.64 [R1+0x3a0], R48 ;  /* 0x0003a03001007387 */ /* 0x000fe80000100a00 */
[----:B------:R0:W-:Y:S04]  /*1be80*/  STL.64 [R1+0x3a8], R50 ;  /* 0x0003a83201007387 */ /* 0x0001e80000100a00 */
[----:B0-----:R-:W4:Y:S04]  /*1be90*/  LDL.LU.64 R50, [R1+0x1b38] ;  /* 0x001b380001327983 */ /* 0x001f280000300a00 */
[----:B------:R-:W4:Y:S04]  /*1bea0*/  LDL.LU.64 R48, [R1+0x1b30] ;  /* 0x001b300001307983 */ /* 0x000f280000300a00 */
[----:B------:R-:W2:Y:S04]  /*1beb0*/  LDL.LU.64 R38, [R1+0x1b28] ;  /* 0x001b280001267983 */ /* 0x000ea80000300a00 */
[----:B------:R-:W2:Y:S04]  /*1bec0*/  LDL.LU.64 R36, [R1+0x1b20] ;  /* 0x001b200001247983 */ /* 0x000ea80000300a00 */
[----:B------:R0:W-:Y:S04]  /*1bed0*/  STL.64 [R1+0x1a0], R44 ;  /* 0x0001a02c01007387 */ /* 0x0001e80000100a00 */
[----:B------:R1:W-:Y:S04]  /*1bee0*/  STL.64 [R1+0x1a8], R46 ;  /* 0x0001a82e01007387 */ /* 0x0003e80000100a00 */
[----:B0-----:R-:W3:Y:S04]  /*1bef0*/  LDL.LU.64 R44, [R1+0x320] ;  /* 0x00032000012c7983 */ /* 0x001ee80000300a00 */
[----:B-1----:R-:W3:Y:S01]  /*1bf00*/  LDL.LU.64 R46, [R1+0x328] ;  /* 0x00032800012e7983 */ /* 0x002ee20000300a00 */
[C---:B--2---:R-:W-:Y:S06]  /*1bf10*/  HMMA.16816.F32 R56, R36.reuse, R4, R56 ;  /* 0x000000042438723c */ /* 0x044fec0000001838 */
[----:B------:R-:W-:-:S15]  /*1bf20*/  HMMA.16816.F32 R52, R36, R8, R52 ;  /* 0x000000082434723c */ /* 0x000fde0000001834 */
[----:B------:R-:W-:-:S02]  /*1bf30*/  NOP ;  /* 0x0000000000007918 */ /* 0x000fc40000000000 */
[----:B------:R0:W-:Y:S04]  /*1bf40*/  STL.64 [R1+0x190], R56 ;  /* 0x0001903801007387 */ /* 0x0001e80000100a00 */
[----:B------:R1:W-:Y:S04]  /*1bf50*/  STL.64 [R1+0x198], R58 ;  /* 0x0001983a01007387 */ /* 0x0003e80000100a00 */
[----:B0-----:R-:W2:Y:S04]  /*1bf60*/  LDL.LU.64 R56, [R1+0x520] ;  /* 0x0005200001387983 */ /* 0x001ea80000300a00 */
[----:B-1----:R-:W2:Y:S04]  /*1bf70*/  LDL.LU.64 R58, [R1+0x528] ;  /* 0x00052800013a7983 */ /* 0x002ea80000300a00 */
[----:B------:R0:W-:Y:S04]  /*1bf80*/  STL.64 [R1+0x180], R52 ;  /* 0x0001803401007387 */ /* 0x0001e80000100a00 */
[----:B------:R1:W-:Y:S04]  /*1bf90*/  STL.64 [R1+0x188], R54 ;  /* 0x0001883601007387 */ /* 0x0003e80000100a00 */
[----:B0-----:R-:W4:Y:S04]  /*1bfa0*/  LDL.LU.64 R52, [R1+0x300] ;  /* 0x0003000001347983 */ /* 0x001f280000300a00 */
[----:B-1----:R-:W4:Y:S04]  /*1bfb0*/  LDL.LU.64 R54, [R1+0x308] ;  /* 0x0003080001367983 */ /* 0x002f280000300a00 */
[----:B------:R-:W-:Y:S04]  /*1bfc0*/  STL.64 [R1+0x1b18], R10 ;  /* 0x001b180a01007387 */ /* 0x000fe80000100a00 */
[----:B------:R0:W-:Y:S04]  /*1bfd0*/  STL.64 [R1+0x1b10], R8 ;  /* 0x001b100801007387 */ /* 0x0001e80000100a00 */
[----:B0-----:R-:W2:Y:S04]  /*1bfe0*/  LDL.LU.64 R8, [R1+0x330] ;  /* 0x0003300001087983 */ /* 0x001ea80000300a00 */
[----:B------:R-:W2:Y:S01]  /*1bff0*/  LDL.LU.64 R10, [R1+0x338] ;  /* 0x00033800010a7983 */ /* 0x000ea20000300a00 */
[C---:B---3--:R-:W-:Y:S03]  /*1c000*/  HMMA.16816.F32 R44, R36.reuse, R16, R44 ;  /* 0x00000010242c723c */ /* 0x048fe6000000182c */
[----:B------:R-:W-:Y:S04]  /*1c010*/  STL.64 [R1+0x1b08], R14 ;  /* 0x001b080e01007387 */ /* 0x000fe80000100a00 */
[----:B------:R0:W-:Y:S01]  /*1c020*/  STL.64 [R1+0x1b00], R12 ;  /* 0x001b000c01007387 */ /* 0x0001e20000100a00 */
[----:B------:R-:W-:Y:S01]  /*1c030*/  LOP3.LUT R0, R60, 0x60, RZ, 0x3c, !PT ;  /* 0x000000603c007812 */ /* 0x000fe200078e3cff */
[C---:B--2---:R-:W-:Y:S06]  /*1c040*/  HMMA.16816.F32 R8, R36.reuse, R12, R8 ;  /* 0x0000000c2408723c */ /* 0x044fec0000001808 */
[----:B0-----:R-:W-:-:S15]  /*1c050*/  HMMA.16816.F32 R12, R36, R20, R40 ;  /* 0x00000014240c723c */ /* 0x001fde0000001828 */
[----:B------:R-:W-:-:S02]  /*1c060*/  NOP ;  /* 0x0000000000007918 */ /* 0x000fc40000000000 */
[----:B------:R0:W-:Y:S04]  /*1c070*/  STL.64 [R1+0x330], R8 ;  /* 0x0003300801007387 */ /* 0x0001e80000100a00 */
[----:B------:R1:W-:Y:S04]  /*1c080*/  STL.64 [R1+0x338], R10 ;  /* 0x0003380a01007387 */ /* 0x0003e80000100a00 */
[----:B0-----:R-:W2:Y:S04]  /*1c090*/  LDL.LU.64 R8, [R1+0x480] ;  /* 0x0004800001087983 */ /* 0x001ea80000300a00 */
[----:B------:R-:W-:Y:S04]  /*1c0a0*/  STL.64 [R1+0x320], R44 ;  /* 0x0003202c01007387 */ /* 0x000fe80000100a00 */
[----:B------:R-:W-:Y:S04]  /*1c0b0*/  STL.64 [R1+0x328], R46 ;  /* 0x0003282e01007387 */ /* 0x000fe80000100a00 */
[----:B------:R-:W0:Y:S04]  /*1c0c0*/  LDSM.16.MT88.4 R44, [R0+UR4] ;  /* 0x00000004002c783b */ /* 0x000e280008004200 */
[----:B-1----:R-:W2:Y:S04]  /*1c0d0*/  LDL.LU.64 R10, [R1+0x488] ;  /* 0x00048800010a7983 */ /* 0x002ea80000300a00 */
[----:B------:R1:W-:Y:S04]  /*1c0e0*/  STL.64 [R1+0x310], R12 ;  /* 0x0003100c01007387 */ /* 0x0003e80000100a00 */
[----:B------:R3:W-:Y:S04]  /*1c0f0*/  STL.64 [R1+0x318], R14 ;  /* 0x0003180e01007387 */ /* 0x0007e80000100a00 */
[----:B-1----:R-:W2:Y:S04]  /*1c100*/  LDL.LU.64 R12, [R1+0x470] ;  /* 0x00047000010c7983 */ /* 0x002ea80000300a00 */
[----:B---3--:R-:W3:Y:S04]  /*1c110*/  LDL.LU.64 R14, [R1+0x478] ;  /* 0x00047800010e7983 */ /* 0x008ee80000300a00 */
[----:B------:R-:W3:Y:S04]  /*1c120*/  LDL.LU.64 R40, [R1+0x780] ;  /* 0x0007800001287983 */ /* 0x000ee80000300a00 */
[----:B------:R-:W3:Y:S04]  /*1c130*/  LDL.LU.64 R42, [R1+0x788] ;  /* 0x00078800012a7983 */ /* 0x000ee80000300a00 */
[----:B0-----:R-:W-:Y:S04]  /*1c140*/  STL.64 [R1+0x1ad8], R46 ;  /* 0x001ad82e01007387 */ /* 0x001fe80000100a00 */
[----:B------:R0:W-:Y:S04]  /*1c150*/  STL.64 [R1+0x1ad0], R44 ;  /* 0x001ad02c01007387 */ /* 0x0001e80000100a00 */
[----:B0-----:R-:W4:Y:S04]  /*1c160*/  LDL.LU.64 R44, [R1+0x530] ;  /* 0x00053000012c7983 */ /* 0x001f280000300a00 */
[----:B------:R-:W4:Y:S02]  /*1c170*/  LDL.LU.64 R46, [R1+0x538] ;  /* 0x00053800012e7983 */ /* 0x000f240000300a00 */
[----:B----4-:R-:W-:-:S15]  /*1c180*/  HMMA.16816.F32 R44, R36, R24, R44 ;  /* 0x00000018242c723c */ /* 0x010fde000000182c */
[----:B------:R-:W-:-:S08]  /*1c190*/  NOP ;  /* 0x0000000000007918 */ /* 0x000fd00000000000 */
[----:B------:R-:W-:Y:S04]  /*1c1a0*/  STL.64 [R1+0x530], R44 ;  /* 0x0005302c01007387 */ /* 0x000fe80000100a00 */
[----:B------:R0:W-:Y:S02]  /*1c1b0*/  STL.64 [R1+0x538], R46 ;  /* 0x0005382e01007387 */ /* 0x0001e40000100a00 */
[C---:B0-----:R-:W-:Y:S06]  /*1c1c0*/  HMMA.16816.F32 R44, R36.reuse, R28, R56 ;  /* 0x0000001c242c723c */ /* 0x041fec0000001838 */
[----:B------:R-:W-:Y:S01]  /*1c1d0*/  HMMA.16816.F32 R36, R36, R32, R52 ;  /* 0x000000202424723c */ /* 0x000fe20000001834 */
[----:B------:R-:W4:-:S15]  /*1c1e0*/  LDL.LU.64 R56, [R1+0x7f0] ;  /* 0x0007f00001387983 */ /* 0x000f1e0000300a00 */
[----:B------:R-:W-:-:S01]  /*1c1f0*/  NOP ;  /* 0x0000000000007918 */ /* 0x000fc20000000000 */
[----:B------:R0:W-:Y:S04]  /*1c200*/  STL.64 [R1+0x520], R44 ;  /* 0x0005202c01007387 */ /* 0x0001e80000100a00 */
[----:B------:R1:W-:Y:S04]  /*1c210*/  STL.64 [R1+0x528], R46 ;  /* 0x0005282e01007387 */ /* 0x0003e80000100a00 */
[----:B------:R-:W4:Y:S04]  /*1c220*/  LDL.LU.64 R58, [R1+0x7f8] ;  /* 0x0007f800013a7983 */ /* 0x000f280000300a00 */
[----:B------:R-:W-:Y:S04]  /*1c230*/  STL.64 [R1+0x300], R36 ;  /* 0x0003002401007387 */ /* 0x000fe80000100a00 */
[----:B------:R-:W-:Y:S04]  /*1c240*/  STL.64 [R1+0x308], R38 ;  /* 0x0003082601007387 */ /* 0x000fe80000100a00 */
[----:B------:R-:W3:Y:S01]  /*1c250*/  LDSM.16.MT88.4 R36, [R0+UR4+0x80] ;  /* 0x000080040024783b */ /* 0x000ee20008004200 */
[C---:B--2---:R-:W-:Y:S03]  /*1c260*/  HMMA.16816.F32 R8, R48.reuse, R4, R8 ;  /* 0x000000043008723c */ /* 0x044fe60000001808 */
[----:B------:R-:W2:Y:S04]  /*1c270*/  LDL.LU.64 R52, [R1+0x7e0] ;  /* 0x0007e00001347983 */ /* 0x000ea80000300a00 */
[----:B------:R-:W2:Y:S04]  /*1c280*/  LDL.LU.64 R54, [R1+0x7e8] ;  /* 0x0007e80001367983 */ /* 0x000ea80000300a00 */
[----:B0-----:R-:W2:Y:S04]  /*1c290*/  LDL.LU.64 R44, [R1+0x70] ;  /* 0x00007000012c7983 */ /* 0x001ea80000300a00 */
[----:B-1----:R-:W2:Y:S04]  /*1c2a0*/  LDL.LU.64 R46, [R1+0x78] ;  /* 0x00007800012e7983 */ /* 0x002ea80000300a00 */
[----:B---3--:R-:W-:Y:S04]  /*1c2b0*/  STL.64 [R1+0x1a68], R38 ;  /* 0x001a682601007387 */ /* 0x008fe80000100a00 */
[----:B------:R0:W-:Y:S04]  /*1c2c0*/  STL.64 [R1+0x1a60], R36 ;  /* 0x001a602401007387 */ /* 0x0001e80000100a00 */
[----:B0-----:R-:W3:Y:S04]  /*1c2d0*/  LDL.LU.64 R36, [R1+0x760] ;  /* 0x0007600001247983 */ /* 0x001ee80000300a00 */
[----:B------:R-:W3:Y:S04]  /*1c2e0*/  LDL.LU.64 R38, [R1+0x768] ;  /* 0x0007680001267983 */ /* 0x000ee80000300a00 */
        /* <DEDUP_REMOVED lines=19> */
[----:B------:R-:W4:Y:S01]  /*1c420*/  LDL.LU.64 R14, [R1+0x778] ;  /* 0x00077800010e7983 */ /* 0x000f220000300a00 */
[C---:B------:R-:W-:Y:S06]  /*1c430*/  HMMA.16816.F32 R56, R48.reuse, R24, R56 ;  /* 0x000000183038723c */ /* 0x040fec0000001838 */
[C---:B------:R-:W-:Y:S06]  /*1c440*/  HMMA.16816.F32 R52, R48.reuse, R28, R52 ;  /* 0x0000001c3034723c */ /* 0x040fec0000001834 */
[----:B----4-:R-:W-:-:S15]  /*1c450*/  HMMA.16816.F32 R12, R48, R16, R12 ;  /* 0x00000010300c723c */ /* 0x010fde000000180c */
[----:B------:R-:W-:-:S08]  /*1c460*/  NOP ;  /* 0x0000000000007918 */ /* 0x000fd00000000000 */
[----:B------:R-:W-:Y:S04]  /*1c470*/  STL.64 [R1+0x770], R12 ;  /* 0x0007700c01007387 */ /* 0x000fe80000100a00 */
[----:B------:R3:W-:Y:S02]  /*1c480*/  STL.64 [R1+0x778], R14 ;  /* 0x0007780e01007387 */ /* 0x0007e40000100a00 */
        /* <DEDUP_REMOVED lines=8> */
[----:B------:R-:W-:Y:S03]  /*1c510*/  HMMA.16816.F32 R48, R48, R32, R44 ;  /* 0x000000203030723c */ /* 0x000fe6000000182c */
[----:B------:R0:W-:Y:S04]  /*1c520*/  STL.64 [R1+0x7f0], R56 ;  /* 0x0007f03801007387 */ /* 0x0001e80000100a00 */
[----:B------:R1:W-:Y:S04]  /*1c530*/  STL.64 [R1+0x7f8], R58 ;  /* 0x0007f83a01007387 */ /* 0x0003e80000100a00 */
[----:B------:R-:W4:Y:S04]  /*1c540*/  LDL.LU.64 R44, [R1+0x730] ;  /* 0x00073000012c7983 */ /* 0x000f280000300a00 */
[----:B------:R1:W-:Y:S04]  /*1c550*/  STL.64 [R1+0x7e0], R52 ;  /* 0x0007e03401007387 */ /* 0x0003e80000100a00 */
[----:B------:R1:W-:Y:S04]  /*1c560*/  STL.64 [R1+0x7e8], R54 ;  /* 0x0007e83601007387 */ /* 0x0003e80000100a00 */
[----:B------:R-:W4:Y:S04]  /*1c570*/  LDL.LU.64 R46, [R1+0x738] ;  /* 0x00073800012e7983 */ /* 0x000f280000300a00 */
[----:B------:R-:W-:Y:S04]  /*1c580*/  STL.64 [R1+0x70], R48 ;  /* 0x0000703001007387 */ /* 0x000fe80000100a00 */
[----:B------:R-:W-:Y:S04]  /*1c590*/  STL.64 [R1+0x78], R50 ;  /* 0x0000783201007387 */ /* 0x000fe80000100a00 */
[----:B------:R-:W1:Y:S04]  /*1c5a0*/  LDSM.16.MT88.4 R48, [R0+UR4+0x100] ;  /* 0x000100040030783b */ /* 0x000e680008004200 */
[----:B0-----:R-:W4:Y:S04]  /*1c5b0*/  LDL.LU.64 R56, [R1+0x700] ;  /* 0x0007000001387983 */ /* 0x001f280000300a00 */
[----:B-1----:R-:W4:Y:S04]  /*1c5c0*/  LDL.LU.64 R58, [R1+0x708] ;  /* 0x00070800013a7983 */ /* 0x002f280000300a00 */
[----:B------:R-:W4:Y:S04]  /*1c5d0*/  LDL.LU.64 R52, [R1+0x6f0] ;  /* 0x0006f00001347983 */ /* 0x000f280000300a00 */
[----:B------:R-:W4:Y:S04]  /*1c5e0*/  LDL.LU.64 R54, [R1+0x6f8] ;  /* 0x0006f80001367983 */ /* 0x000f280000300a00 */
[----:B------:R-:W-:Y:S04]  /*1c5f0*/  STL.64 [R1+0x1a58], R50 ;  /* 0x001a583201007387 */ /* 0x000fe80000100a00 */
[----:B------:R0:W-:Y:S04]  /*1c600*/  STL.64 [R1+0x1a50], R48 ;  /* 0x001a503001007387 */ /* 0x0001e80000100a00 */
[----:B0-----:R-:W4:Y:S04]  /*1c610*/  LDL.LU.64 R48, [R1+0x710] ;  /* 0x0007100001307983 */ /* 0x001f280000300a00 */
[----:B------:R-:W4:Y:S01]  /*1c620*/  LDL.LU.64 R50, [R1+0x718] ;  /* 0x0007180001327983 */ /* 0x000f220000300a00 */
[C---:B--2---:R-:W-:Y:S06]  /*1c630*/  HMMA.16816.F32 R36, R40.reuse, R4, R36 ;  /* 0x000000042824723c */ /* 0x044fec0000001824 */
[----:B---3--:R-:W-:-:S15]  /*1c640*/  HMMA.16816.F32 R12, R40, R8, R12 ;  /* 0x00000008280c723c */ /* 0x008fde000000180c */
[----:B------:R-:W-:-:S02]  /*1c650*/  NOP ;  /* 0x0000000000007918 */ /* 0x000fc40000000000 */
[----:B------:R0:W-:Y:S04]  /*1c660*/  STL.64 [R1+0x750], R36 ;  /* 0x0007502401007387 */ /* 0x0001e80000100a00 */
[----:B------:R1:W-:Y:S04]  /*1c670*/  STL.64 [R1+0x758], R38 ;  /* 0x0007582601007387 */ /* 0x0003e80000100a00 */
[----:B0-----:R-:W2:Y:S04]  /*1c680*/  LDL.LU.64 R36, [R1+0x10] ;  /* 0x0000100001247983 */ /* 0x001ea80000300a00 */
[----:B-1----:R-:W2:Y:S04]  /*1c690*/  LDL.LU.64 R38, [R1+0x18] ;  /* 0x0000180001267983 */ /* 0x002ea80000300a00 */
[----:B------:R-:W-:Y:S04]  /*1c6a0*/  STL.64 [R1+0x740], R12 ;  /* 0x0007400c01007387 */ /* 0x000fe80000100a00 */
[----:B------:R0:W-:Y:S04]  /*1c6b0*/  STL.64 [R1+0x748], R14 ;  /* 0x0007480e01007387 */ /* 0x0001e80000100a00 */
[----:B0-----:R-:W3:Y:S04]  /*1c6c0*/  LDL.LU.64 R14, [R1+0x1ae8] ;  /* 0x001ae800010e7983 */ /* 0x001ee80000300a00 */
[----:B------:R-:W4:Y:S04]  /*1c6d0*/  LDL.LU.64 R12, [R1+0x1ae0] ;  /* 0x001ae000010c7983 */ /* 0x000f280000300a00 */
[----:B------:R-:W-:Y:S04]  /*1c6e0*/  STL.64 [R1+0x1ac8], R10 ;  /* 0x001ac80a01007387 */ /* 0x000fe80000100a00 */
[----:B------:R0:W-:Y:S04]  /*1c6f0*/  STL.64 [R1+0x1ac0], R8 ;  /* 0x001ac00801007387 */ /* 0x0001e80000100a00 */
[----:B0-----:R-:W2:Y:S04]  /*1c700*/  LDL.LU.64 R8, [R1+0x720] ;  /* 0x0007200001087983 */ /* 0x001ea80000300a00 */
[----:B------:R-:W2:Y:S01]  /*1c710*/  LDL.LU.64 R10, [R1+0x728] ;  /* 0x00072800010a7983 */ /* 0x000ea20000300a00 */
[C---:B----4-:R-:W-:Y:S06]  /*1c720*/  HMMA.16816.F32 R44, R40.reuse, R12, R44 ;  /* 0x0000000c282c723c */ /* 0x050fec000000182c */
[----:B--2---:R-:W-:-:S15]  /*1c730*/  HMMA.16816.F32 R8, R40, R16, R8 ;  /* 0x000000102808723c */ /* 0x004fde0000001808 */
[----:B------:R-:W-:-:S02]  /*1c740*/  NOP ;  /* 0x0000000000007918 */ /* 0x000fc40000000000 */
[----:B------:R-:W-:Y:S04]  /*1c750*/  STL.64 [R1+0x730], R44 ;  /* 0x0007302c01007387 */ /* 0x000fe80000100a00 */
[----:B------:R0:W-:Y:S04]  /*1c760*/  STL.64 [R1+0x738], R46 ;  /* 0x0007382e01007387 */ /* 0x0001e80000100a00 */
[----:B0-----:R-:W2:Y:S04]  /*1c770*/  LDL.LU.64 R46, [R1+0x1ad8] ;  /* 0x001ad800012e7983 */ /* 0x001ea80000300a00 */
[----:B------:R-:W2:Y:S04]  /*1c780*/  LDL.LU.64 R44, [R1+0x1ad0] ;  /* 0x001ad000012c7983 */ /* 0x000ea80000300a00 */
[----:B---3--:R-:W-:Y:S04]  /*1c790*/  STL.64 [R1+0x1ab8], R14 ;  /* 0x001ab80e01007387 */ /* 0x008fe80000100a00 */
[----:B------:R-:W-:Y:S04]  /*1c7a0*/  STL.64 [R1+0x1ab0], R12 ;  /* 0x001ab00c01007387 */ /* 0x000fe80000100a00 */
[----:B------:R-:W-:Y:S04]  /*1c7b0*/  STL.64 [R1+0x1aa8], R18 ;  /* 0x001aa81201007387 */ /* 0x000fe80000100a00 */
[----:B------:R-:W-:Y:S04]  /*1c7c0*/  STL.64 [R1+0x1aa0], R16 ;  /* 0x001aa01001007387 */ /* 0x000fe80000100a00 */
        /* <DEDUP_REMOVED lines=14> */
[----:B------:R0:W-:Y:S04]  /*1c8b0*/  STL.64 [R1+0x6f0], R8 ;  /* 0x0006f00801007387 */ /* 0x0001e80000100a00 */
[----:B------:R1:W-:Y:S04]  /*1c8c0*/  STL.64 [R1+0x6f8], R10 ;  /* 0x0006f80a01007387 */ /* 0x0003e80000100a00 */
[----:B0-----:R-:W2:Y:S04]  /*1c8d0*/  LDL.LU.64 R8, [R1+0x600] ;  /* 0x0006000001087983 */ /* 0x001ea80000300a00 */
[----:B-1----:R-:W2:Y:S01]  /*1c8e0*/  LDL.LU.64 R10, [R1+0x608] ;  /* 0x00060800010a7983 */ /* 0x002ea20000300a00 */
[----:B------:R-:W-:Y:S03]  /*1c8f0*/  HMMA.16816.F32 R12, R40, R32, R36 ;  /* 0x00000020280c723c */ /* 0x000fe60000001824 */
[----:B------:R-:W0:-:S15]  /*1c900*/  LDSM.16.MT88.4 R40, [R0+UR4+0x180] ;  /* 0x000180040028783b */ /* 0x000e1e0008004200 */
[----:B------:R-:W-:-:S05]  /*1c910*/  NOP ;  /* 0x0000000000007918 */ /* 0x000fca0000000000 */
[----:B------:R1:W-:Y:S04]  /*1c920*/  STL.64 [R1+0x10], R12 ;  /* 0x0000100c01007387 */ /* 0x0003e80000100a00 */
[----:B------:R3:W-:Y:S04]  /*1c930*/  STL.64 [R1+0x18], R14 ;  /* 0x0000180e01007387 */ /* 0x0007e80000100a00 */
[----:B------:R-:W-:Y:S04]  /*1c940*/  STL.64 [R1+0x1a78], R34 ;  /* 0x001a782201007387 */ /* 0x000fe80000100a00 */
[----:B------:R4:W-:Y:S04]  /*1c950*/  STL.64 [R1+0x1a70], R32 ;  /* 0x001a702001007387 */ /* 0x0009e80000100a00 */
[----:B-1----:R-:W2:Y:S04]  /*1c960*/  LDL.LU.64 R12, [R1+0x5f0] ;  /* 0x0005f000010c7983 */ /* 0x002ea80000300a00 */
[----:B---3--:R-:W3:Y:S04]  /*1c970*/  LDL.LU.64 R14, [R1+0x5f8] ;  /* 0x0005f800010e7983 */ /* 0x008ee80000300a00 */
[----:B------:R-:W3:Y:S04]  /*1c980*/  LDL.LU.64 R16, [R1+0x5e0] ;  /* 0x0005e00001107983 */ /* 0x000ee80000300a00 */
[----:B------:R-:W3:Y:S04]  /*1c990*/  LDL.LU.64 R18, [R1+0x5e8] ;  /* 0x0005e80001127983 */ /* 0x000ee80000300a00 */
[----:B------:R-:W3:Y:S04]  /*1c9a0*/  LDL.LU.64 R20, [R1+0x5d0] ;  /* 0x0005d00001147983 */ /* 0x000ee80000300a00 */
[----:B------:R-:W3:Y:S04]  /*1c9b0*/  LDL.LU.64 R22, [R1+0x5d8] ;  /* 0x0005d80001167983 */ /* 0x000ee80000300a00 */
[----:B------:R-:W3:Y:S04]  /*1c9c0*/  LDL.LU.64 R56, [R1+0x5c0] ;  /* 0x0005c00001387983 */ /* 0x000ee80000300a00 */
[----:B------:R-:W3:Y:S04]  /*1c9d0*/  LDL.LU.64 R58, [R1+0x5c8] ;  /* 0x0005c800013a7983 */ /* 0x000ee80000300a00 */
[----:B------:R-:W3:Y:S04]  /*1c9e0*/  LDL.LU.64 R28, [R1+0x5b0] ;  /* 0x0005b000011c7983 */ /* 0x000ee80000300a00 */
[----:B------:R-:W3:Y:S04]  /*1c9f0*/  LDL.LU.64 R30, [R1+0x5b8] ;  /* 0x0005b800011e7983 */ /* 0x000ee80000300a00 */
[----:B----4-:R-:W4:Y:S04]  /*1ca00*/  LDL.LU.64 R32, [R1+0x5a0] ;  /* 0x0005a00001207983 */ /* 0x010f280000300a00 */
        /* <DEDUP_REMOVED lines=13> */
[----:B------:R-:W-:Y:S04]  /*1cae0*/  STL.64 [R1+0x600], R8 ;  /* 0x0006000801007387 */ /* 0x000fe80000100a00 */
[----:B------:R0:W-:Y:S04]  /*1caf0*/  STL.64 [R1+0x608], R10 ;  /* 0x0006080a01007387 */ /* 0x0001e80000100a00 */
[----:B0-----:R-:W2:Y:S04]  /*1cb00*/  LDL.LU.64 R10, [R1+0x1ac8] ;  /* 0x001ac800010a7983 */ /* 0x001ea80000300a00 */
[----:B------:R-:W3:Y:S02]  /*1cb10*/  LDL.LU.64 R8, [R1+0x1ac0] ;  /* 0x001ac00001087983 */ /* 0x000ee40000300a00 */
        /* <DEDUP_REMOVED lines=34> */
[----:B------:R-:W3:Y:S02]  /*1cd40*/  LDL.LU.64 R32, [R1+0x1a70] ;  /* 0x001a700001207983 */ /* 0x000ee40000300a00 */
[----:B---3--:R-:W-:Y:S02]  /*1cd50*/  HMMA.16816.F32 R44, R44, R32, R36 ;  /* 0x000000202c2c723c */ /* 0x008fe40000001824 */
[----:B------:R-:W3:Y:S04]  /*1cd60*/  LDL.LU.64 R38, [R1+0x1a68] ;  /* 0x001a680001267983 */ /* 0x000ee80000300a00 */
[----:B------:R-:W3:-:S15]  /*1cd70*/  LDL.LU.64 R36, [R1+0x1a60] ;  /* 0x001a600001247983 */ /* 0x000ede0000300a00 */
[----:B------:R-:W-:-:S02]  /*1cd80*/  NOP ;  /* 0x0000000000007918 */ /* 0x000fc40000000000 */
[----:B------:R0:W-:Y:S04]  /*1cd90*/  STL.64 [R1+0x390], R44 ;  /* 0x0003902c01007387 */ /* 0x0001e80000100a00 */
[----:B------:R1:W-:Y:S04]  /*1cda0*/  STL.64 [R1+0x398], R46 ;  /* 0x0003982e01007387 */ /* 0x0003e80000100a00 */
[----:B0-----:R-:W4:Y:S04]  /*1cdb0*/  LDL.LU.64 R44, [R1+0x2b0] ;  /* 0x0002b000012c7983 */ /* 0x001f280000300a00 */
[----:B-1----:R-:W4:Y:S01]  /*1cdc0*/  LDL.LU.64 R46, [R1+0x2b8] ;  /* 0x0002b800012e7983 */ /* 0x002f220000300a00 */
[C---:B---3--:R-:W-:Y:S06]  /*1cdd0*/  HMMA.16816.F32 R40, R36.reuse, R4, R40 ;  /* 0x000000042428723c */ /* 0x048fec0000001828 */
[----:B------:R-:W-:-:S15]  /*1cde0*/  HMMA.16816.F32 R52, R36, R8, R52 ;  /* 0x000000082434723c */ /* 0x000fde0000001834 */
[----:B------:R-:W-:-:S02]  /*1cdf0*/  NOP ;  /* 0x0000000000007918 */ /* 0x000fc40000000000 */
[----:B------:R-:W-:Y:S04]  /*1ce00*/  STL.64 [R1+0x2f0], R40 ;  /* 0x0002f02801007387 */ /* 0x000fe80000100a00 */
[----:B------:R0:W-:Y:S02]  /*1ce10*/  STL.64 [R1+0x2f8], R42 ;  /* 0x0002f82a01007387 */ /* 0x0001e40000100a00 */
[C---:B0-----:R-:W-:Y:S02]  /*1ce20*/  HMMA.16816.F32 R40, R36.reuse, R12, R48 ;  /* 0x0000000c2428723c */ /* 0x041fe40000001830 */
[----:B------:R-:W3:Y:S04]  /*1ce30*/  LDL.LU.64 R48, [R1+0x290] ;  /* 0x0002900001307983 */ /* 0x000ee80000300a00 */
[----:B------:R0:W-:Y:S04]  /*1ce40*/  STL.64 [R1+0x2e0], R52 ;  /* 0x0002e03401007387 */ /* 0x0001e80000100a00 */
[----:B------:R1:W-:Y:S04]  /*1ce50*/  STL.64 [R1+0x2e8], R54 ;  /* 0x0002e83601007387 */ /* 0x0003e80000100a00 */
[----:B------:R-:W3:Y:S09]  /*1ce60*/  LDL.LU.64 R50, [R1+0x298] ;  /* 0x0002980001327983 */ /* 0x000ef20000300a00 */
[----:B------:R2:W-:Y:S04]  /*1ce70*/  STL.64 [R1+0x2d0], R40 ;  /* 0x0002d02801007387 */ /* 0x0005e80000100a00 */
[----:B------:R4:W-:Y:S04]  /*1ce80*/  STL.64 [R1+0x2d8], R42 ;  /* 0x0002d82a01007387 */ /* 0x0009e80000100a00 */
[----:B0-----:R-:W3:Y:S04]  /*1ce90*/  LDL.LU.64 R52, [R1+0x170] ;  /* 0x0001700001347983 */ /* 0x001ee80000300a00 */
[----:B-1----:R-:W3:Y:S04]  /*1cea0*/  LDL.LU.64 R54, [R1+0x178] ;  /* 0x0001780001367983 */ /* 0x002ee80000300a00 */
[----:B--2---:R-:W2:Y:S04]  /*1ceb0*/  LDL.LU.64 R40, [R1+0x160] ;  /* 0x0001600001287983 */ /* 0x004ea80000300a00 */
[----:B----4-:R-:W2:Y:S04]  /*1cec0*/  LDL.LU.64 R42, [R1+0x168] ;  /* 0x00016800012a7983 */ /* 0x010ea80000300a00 */
[----:B------:R-:W-:Y:S04]  /*1ced0*/  STL.64 [R1+0x1a48], R14 ;  /* 0x001a480e01007387 */ /* 0x000fe80000100a00 */
        /* <DEDUP_REMOVED lines=8> */
[----:B------:R-:W-:-:S15]  /*1cf60*/  HMMA.16816.F32 R44, R36, R24, R56 ;  /* 0x00000018242c723c */ /* 0x000fde0000001838 */
[----:B------:R-:W-:-:S02]  /*1cf70*/  NOP ;  /* 0x0000000000007918 */ /* 0x000fc40000000000 */
[----:B------:R0:W-:Y:S04]  /*1cf80*/  STL.64 [R1+0x2b0], R12 ;  /* 0x0002b00c01007387 */ /* 0x0001e80000100a00 */
[----:B------:R1:W-:Y:S04]  /*1cf90*/  STL.64 [R1+0x2b8], R14 ;  /* 0x0002b80e01007387 */ /* 0x0003e80000100a00 */
[----:B0-----:R-:W4:Y:S04]  /*1cfa0*/  LDL.LU.64 R12, [R1+0x150] ;  /* 0x00015000010c7983 */ /* 0x001f280000300a00 */
[----:B-1----:R-:W4:Y:S04]  /*1cfb0*/  LDL.LU.64 R14, [R1+0x158] ;  /* 0x00015800010e7983 */ /* 0x002f280000300a00 */
[----:B------:R-:W-:Y:S04]  /*1cfc0*/  STL.64 [R1+0x2a0], R44 ;  /* 0x0002a02c01007387 */ /* 0x000fe80000100a00 */
[----:B------:R-:W-:Y:S04]  /*1cfd0*/  STL.64 [R1+0x2a8], R46 ;  /* 0x0002a82e01007387 */ /* 0x000fe80000100a00 */
[----:B------:R-:W0:Y:S01]  /*1cfe0*/  LDSM.16.MT88.4 R44, [R60+UR4+0x2000] ;  /* 0x002000043c2c783b */ /* 0x000e220008004200 */
[C---:B---3--:R-:W-:Y:S03]  /*1cff0*/  HMMA.16816.F32 R48, R36.reuse, R28, R48 ;  /* 0x0000001c2430723c */ /* 0x048fe60000001830 */
[----:B------:R-:W3:Y:S04]  /*1d000*/  LDL.LU.64 R56, [R1+0x130] ;  /* 0x0001300001387983 */ /* 0x000ee80000300a00 */
[----:B------:R-:W3:Y:S04]  /*1d010*/  LDL.LU.64 R58, [R1+0x138] ;  /* 0x00013800013a7983 */ /* 0x000ee80000300a00 */
[----:B0-----:R-:W-:Y:S04]  /*1d020*/  STL.64 [R1+0x1a08], R46 ;  /* 0x001a082e01007387 */ /* 0x001fe80000100a00 */
[----:B------:R0:W-:Y:S04]  /*1d030*/  STL.64 [R1+0x1a00], R44 ;  /* 0x001a002c01007387 */ /* 0x0001e80000100a00 */
[----:B0-----:R-:W3:Y:S04]  /*1d040*/  LDL.LU.64 R44, [R1+0x140] ;  /* 0x00014000012c7983 */ /* 0x001ee80000300a00 */
[----:B------:R-:W3:Y:S04]  /*1d050*/  LDL.LU.64 R46, [R1+0x148] ;  /* 0x00014800012e7983 */ /* 0x000ee80000300a00 */
[----:B------:R-:W-:Y:S04]  /*1d060*/  STL.64 [R1+0x290], R48 ;  /* 0x0002903001007387 */ /* 0x000fe80000100a00 */
[----:B------:R0:W-:Y:S04]  /*1d070*/  STL.64 [R1+0x298], R50 ;  /* 0x0002983201007387 */ /* 0x0001e80000100a00 */
[----:B0-----:R-:W2:Y:S04]  /*1d080*/  LDL.LU.64 R50, [R1+0x1a58] ;  /* 0x001a580001327983 */ /* 0x001ea80000300a00 */
[----:B------:R-:W2:Y:S01]  /*1d090*/  LDL.LU.64 R48, [R1+0x1a50] ;  /* 0x001a500001307983 */ /* 0x000ea20000300a00 */
[----:B------:R-:W-:Y:S06]  /*1d0a0*/  HMMA.16816.F32 R52, R36, R32, R52 ;  /* 0x000000202434723c */ /* 0x000fec0000001834 */
[----:B--2---:R-:W-:Y:S01]  /*1d0b0*/  HMMA.16816.F32 R36, R48, R4, R40 ;  /* 0x000000043024723c */ /* 0x004fe20000001828 */
[----:B------:R-:W2:-:S15]  /*1d0c0*/  LDL.LU.64 R40, [R1+0x120] ;  /* 0x0001200001287983 */ /* 0x000e9e0000300a00 */
[----:B------:R-:W-:-:S01]  /*1d0d0*/  NOP ;  /* 0x0000000000007918 */ /* 0x000fc20000000000 */
[----:B------:R0:W-:Y:S04]  /*1d0e0*/  STL.64 [R1+0x170], R52 ;  /* 0x0001703401007387 */ /* 0x0001e80000100a00 */
[----:B------:R1:W-:Y:S04]  /*1d0f0*/  STL.64 [R1+0x178], R54 ;  /* 0x0001783601007387 */ /* 0x0003e80000100a00 */
[----:B------:R-:W2:Y:S04]  /*1d100*/  LDL.LU.64 R42, [R1+0x128] ;  /* 0x00012800012a7983 */ /* 0x000ea80000300a00 */
[----:B------:R-:W-:Y:S04]  /*1d110*/  STL.64 [R1+0x160], R36 ;  /* 0x0001602401007387 */ /* 0x000fe80000100a00 */
[----:B------:R-:W-:Y:S04]  /*1d120*/  STL.64 [R1+0x168], R38 ;  /* 0x0001682601007387 */ /* 0x000fe80000100a00 */
[----:B------:R-:W3:Y:S01]  /*1d130*/  LDSM.16.MT88.4 R36, [R60+UR4+0x2080] ;  /* 0x002080043c24783b */ /* 0x000ee20008004200 */
[C---:B----4-:R-:W-:Y:S03]  /*1d140*/  HMMA.16816.F32 R12, R48.reuse, R8, R12 ;  /* 0x00000008300c723c */ /* 0x050fe6000000180c */
[----:B0-----:R-:W4:Y:S04]  /*1d150*/  LDL.LU.64 R52, [R1+0x110] ;  /* 0x0001100001347983 */ /* 0x001f280000300a00 */
[----:B-1----:R-:W4:Y:S04]  /*1d160*/  LDL.LU.64 R54, [R1+0x118] ;  /* 0x0001180001367983 */ /* 0x002f280000300a00 */
[----:B---3--:R-:W-:Y:S04]  /*1d170*/  STL.64 [R1+0x1988], R38 ;  /* 0x0019882601007387 */ /* 0x008fe80000100a00 */
[----:B------:R0:W-:Y:S04]  /*1d180*/  STL.64 [R1+0x1980], R36 ;  /* 0x0019802401007387 */ /* 0x0001e80000100a00 */
[----:B0-----:R-:W3:Y:S04]  /*1d190*/  LDL.LU.64 R36, [R1+0x100] ;  /* 0x0001000001247983 */ /* 0x001ee80000300a00 */
[----:B------:R-:W3:Y:S04]  /*1d1a0*/  LDL.LU.64 R38, [R1+0x108] ;  /* 0x0001080001267983 */ /* 0x000ee80000300a00 */
[----:B------:R-:W-:Y:S04]  /*1d1b0*/  STL.64 [R1+0x150], R12 ;  /* 0x0001500c01007387 */ /* 0x000fe80000100a00 */
[----:B------:R0:W-:Y:S04]  /*1d1c0*/  STL.64 [R1+0x158], R14 ;  /* 0x0001580e01007387 */ /* 0x0001e80000100a00 */
[----:B0-----:R-:W3:Y:S04]  /*1d1d0*/  LDL.LU.64 R14, [R1+0x1a48] ;  /* 0x001a4800010e7983 */ /* 0x001ee80000300a00 */
[----:B------:R-:W3:Y:S01]  /*1d1e0*/  LDL.LU.64 R12, [R1+0x1a40] ;  /* 0x001a4000010c7983 */ /* 0x000ee20000300a00 */
[C---:B--2---:R-:W-:Y:S06]  /*1d1f0*/  HMMA.16816.F32 R40, R48.reuse, R20, R40 ;  /* 0x000000143028723c */ /* 0x044fec0000001828 */
[C---:B----4-:R-:W-:Y:S06]  /*1d200*/  HMMA.16816.F32 R52, R48.reuse, R24, R52 ;  /* 0x000000183034723c */ /* 0x050fec0000001834 */
[----:B---3--:R-:W-:Y:S01]  /*1d210*/  HMMA.16816.F32 R44, R48, R12, R44 ;  /* 0x0000000c302c723c */ /* 0x008fe2000000182c */
[----:B------:R-:W-:Y:S05]  /*1d220*/  STL.64 [R1+0x1a18], R14 ;  /* 0x001a180e01007387 */ /* 0x000fea0000100a00 */
[----:B------:R0:W-:-:S15]  /*1d230*/  STL.64 [R1+0x1a10], R12 ;  /* 0x001a100c01007387 */ /* 0x0001de0000100a00 */
[----:B------:R-:W-:-:S02]  /*1d240*/  NOP ;  /* 0x0000000000007918 */ /* 0x000fc40000000000 */
[----:B------:R-:W-:Y:S04]  /*1d250*/  STL.64 [R1+0x140], R44 ;  /* 0x0001402c01007387 */ /* 0x000fe80000100a00 */
[----:B------:R1:W-:Y:S04]  /*1d260*/  STL.64 [R1+0x148], R46 ;  /* 0x0001482e01007387 */ /* 0x0003e80000100a00 */
[----:B0-----:R-:W2:Y:S04]  /*1d270*/  LDL.LU.64 R12, [R1+0xe0] ;  /* 0x0000e000010c7983 */ /* 0x001ea80000300a00 */
[----:B------:R-:W2:Y:S01]  /*1d280*/  LDL.LU.64 R14, [R1+0xe8] ;  /* 0x0000e800010e7983 */ /* 0x000ea20000300a00 */
[----:B-1----:R-:W-:-:S15]  /*1d290*/  HMMA.16816.F32 R44, R48, R16, R56 ;  /* 0x00000010302c723c */ /* 0x002fde0000001838 */
[----:B------:R-:W-:-:S08]  /*1d2a0*/  NOP ;  /* 0x0000000000007918 */ /* 0x000fd00000000000 */
[----:B------:R0:W-:Y:S04]  /*1d2b0*/  STL.64 [R1+0x130], R44 ;  /* 0x0001302c01007387 */ /* 0x0001e80000100a00 */
[----:B------:R1:W-:Y:S04]  /*1d2c0*/  STL.64 [R1+0x138], R46 ;  /* 0x0001382e01007387 */ /* 0x0003e80000100a00 */
[----:B0-----:R-:W3:Y:S04]  /*1d2d0*/  LDL.LU.64 R44, [R1+0xd0] ;  /* 0x0000d000012c7983 */ /* 0x001ee80000300a00 */
[----:B-1----:R-:W3:Y:S04]  /*1d2e0*/  LDL.LU.64 R46, [R1+0xd8] ;  /* 0x0000d800012e7983 */ /* 0x002ee80000300a00 */
[----:B------:R-:W4:Y:S04]  /*1d2f0*/  LDL.LU.64 R56, [R1+0xc0] ;  /* 0x0000c00001387983 */ /* 0x000f280000300a00 */
[----:B------:R-:W4:Y:S04]  /*1d300*/  LDL.LU.64 R58, [R1+0xc8] ;  /* 0x0000c800013a7983 */ /* 0x000f280000300a00 */
[----:B------:R-:W-:Y:S04]  /*1d310*/  STL.64 [R1+0x120], R40 ;  /* 0x0001202801007387 */ /* 0x000fe80000100a00 */
[----:B------:R0:W-:Y:S04]  /*1d320*/  STL.64 [R1+0x128], R42 ;  /* 0x0001282a01007387 */ /* 0x0001e80000100a00 */
[----:B0-----:R-:W2:Y:S04]  /*1d330*/  LDL.LU.64 R42, [R1+0x1a38] ;  /* 0x001a3800012a7983 */ /* 0x001ea80000300a00 */
[----:B------:R-:W2:Y:S04]  /*1d340*/  LDL.LU.64 R40, [R1+0x1a30] ;  /* 0x001a300001287983 */ /* 0x000ea80000300a00 */
[----:B------:R-:W-:Y:S04]  /*1d350*/  STL.64 [R1+0x110], R52 ;  /* 0x0001103401007387 */ /* 0x000fe80000100a00 */
[----:B------:R0:W-:Y:S04]  /*1d360*/  STL.64 [R1+0x118], R54 ;  /* 0x0001183601007387 */ /* 0x0001e80000100a00 */
[----:B0-----:R-:W3:Y:S04]  /*1d370*/  LDL.LU.64 R54, [R1+0x1a28] ;  /* 0x001a280001367983 */ /* 0x001ee80000300a00 */
[----:B------:R-:W3:Y:S01]  /*1d380*/  LDL.LU.64 R52, [R1+0x1a20] ;  /* 0x001a200001347983 */ /* 0x000ee20000300a00 */
[----:B------:R-:W-:-:S15]  /*1d390*/  HMMA.16816.F32 R36, R48, R28, R36 ;  /* 0x0000001c3024723c */ /* 0x000fde0000001824 */
[----:B------:R-:W-:-:S08]  /*1d3a0*/  NOP ;  /* 0x0000000000007918 */ /* 0x000fd00000000000 */
        /* <DEDUP_REMOVED lines=8> */
[----:B------:R-:W4:Y:S04]  /*1d430*/  LDL.LU.64 R52, [R1+0xa0] ;  /* 0x0000a00001347983 */ /* 0x000f280000300a00 */
[----:B------:R-:W4:Y:S04]  /*1d440*/  LDL.LU.64 R54, [R1+0xa8] ;  /* 0x0000a80001367983 */ /* 0x000f280000300a00 */
[----:B0-----:R-:W4:Y:S04]  /*1d450*/  LDL.LU.64 R36, [R1+0x90] ;  /* 0x0000900001247983 */ /* 0x001f280000300a00 */
[----:B-1----:R-:W4:Y:S01]  /*1d460*/  LDL.LU.64 R38, [R1+0x98] ;  /* 0x0000980001267983 */ /* 0x002f220000300a00 */
[C---:B--2---:R-:W-:Y:S06]  /*1d470*/  HMMA.16816.F32 R12, R40.reuse, R8, R12 ;  /* 0x00000008280c723c */ /* 0x044fec000000180c */
[----:B---3--:R-:W-:-:S15]  /*1d480*/  HMMA.16816.F32 R48, R40, R4, R48 ;  /* 0x000000042830723c */ /* 0x008fde0000001830 */
[----:B------:R-:W-:-:S08]  /*1d490*/  NOP ;  /* 0x0000000000007918 */ /* 0x000fd00000000000 */
[----:B------:R-:W-:Y:S04]  /*1d4a0*/  STL.64 [R1+0xf0], R48 ;  /* 0x0000f03001007387 */ /* 0x000fe80000100a00 */
[----:B------:R-:W-:Y:S04]  /*1d4b0*/  STL.64 [R1+0xf8], R50 ;  /* 0x0000f83201007387 */ /* 0x000fe80000100a00 */
[----:B------:R-:W0:Y:S04]  /*1d4c0*/  LDSM.16.MT88.4 R48, [R60+UR4+0x2100] ;  /* 0x002100043c30783b */ /* 0x000e280008004200 */
[----:B0-----:R-:W-:Y:S04]  /*1d4d0*/  STL.64 [R1+0x1958], R50 ;  /* 0x0019583201007387 */ /* 0x001fe80000100a00 */
[----:B------:R0:W-:Y:S04]  /*1d4e0*/  STL.64 [R1+0x1950], R48 ;  /* 0x0019503001007387 */ /* 0x0001e80000100a00 */
[----:B0-----:R-:W2:Y:S04]  /*1d4f0*/  LDL.LU.64 R48, [R1+0xb0] ;  /* 0x0000b00001307983 */ /* 0x001ea80000300a00 */
[----:B------:R-:W2:Y:S04]  /*1d500*/  LDL.LU.64 R50, [R1+0xb8] ;  /* 0x0000b80001327983 */ /* 0x000ea80000300a00 */
[----:B------:R-:W-:Y:S04]  /*1d510*/  STL.64 [R1+0xe0], R12 ;  /* 0x0000e00c01007387 */ /* 0x000fe80000100a00 */
[----:B------:R0:W-:Y:S04]  /*1d520*/  STL.64 [R1+0xe8], R14 ;  /* 0x0000e80e01007387 */ /* 0x0001e80000100a00 */
[----:B0-----:R-:W3:Y:S04]  /*1d530*/  LDL.LU.64 R14, [R1+0x1a18] ;  /* 0x001a1800010e7983 */ /* 0x001ee80000300a00 */
[----:B------:R-:W2:Y:S01]  /*1d540*/  LDL.LU.64 R12, [R1+0x1a10] ;  /* 0x001a1000010c7983 */ /* 0x000ea20000300a00 */
[C---:B----4-:R-:W-:Y:S06]  /*1d550*/  HMMA.16816.F32 R56, R40.reuse, R16, R56 ;  /* 0x000000102838723c */ /* 0x050fec0000001838 */
[----:B--2---:R-:W-:-:S15]  /*1d560*/  HMMA.16816.F32 R44, R40, R12, R44 ;  /* 0x0000000c282c723c */ /* 0x004fde000000182c */
[----:B------:R-:W-:-:S08]  /*1d570*/  NOP ;  /* 0x0000000000007918 */ /* 0x000fd00000000000 */
[----:B------:R-:W-:Y:S04]  /*1d580*/  STL.64 [R1+0xd0], R44 ;  /* 0x0000d02c01007387 */ /* 0x000fe80000100a00 */
[----:B------:R0:W-:Y:S04]  /*1d590*/  STL.64 [R1+0xd8], R46 ;  /* 0x0000d82e01007387 */ /* 0x0001e80000100a00 */
[----:B0-----:R-:W2:Y:S04]  /*1d5a0*/  LDL.LU.64 R46, [R1+0x1a08] ;  /* 0x001a0800012e7983 */ /* 0x001ea80000300a00 */
[----:B------:R-:W2:Y:S04]  /*1d5b0*/  LDL.LU.64 R44, [R1+0x1a00] ;  /* 0x001a0000012c7983 */ /* 0x000ea80000300a00 */
[----:B------:R-:W-:Y:S04]  /*1d5c0*/  STL.64 [R1+0xc0], R56 ;  /* 0x0000c03801007387 */ /* 0x000fe80000100a00 */
[----:B------:R0:W-:Y:S04]  /*1d5d0*/  STL.64 [R1+0xc8], R58 ;  /* 0x0000c83a01007387 */ /* 0x0001e80000100a00 */
[----:B0-----:R-:W4:Y:S04]  /*1d5e0*/  LDL.LU.64 R58, [R1+0x19f8] ;  /* 0x0019f800013a7983 */ /* 0x001f280000300a00 */
[----:B------:R-:W4:Y:S01]  /*1d5f0*/  LDL.LU.64 R56, [R1+0x19f0] ;  /* 0x0019f00001387983 */ /* 0x000f220000300a00 */
[----:B------:R-:W-:Y:S03]  /*1d600*/  HMMA.16816.F32 R48, R40, R20, R48 ;  /* 0x000000142830723c */ /* 0x000fe60000001830 */
[----:B------:R-:W-:-:S15]  /*1d610*/  STL.64 [R1+0x19a8], R22 ;  /* 0x0019a81601007387 */ /* 0x000fde0000100a00 */
[----:B------:R-:W-:-:S05]  /*1d620*/  NOP ;  /* 0x0000000000007918 */ /* 0x000fca0000000000 */
[----:B------:R-:W-:Y:S04]  /*1d630*/  STL.64 [R1+0xb0], R48 ;  /* 0x0000b03001007387 */ /* 0x000fe80000100a00 */
[----:B------:R0:W-:Y:S02]  /*1d640*/  STL.64 [R1+0xb8], R50 ;  /* 0x0000b83201007387 */ /* 0x0001e40000100a00 */
[C---:B0-----:R-:W-:Y:S02]  /*1d650*/  HMMA.16816.F32 R48, R40.reuse, R24, R52 ;  /* 0x000000182830723c */ /* 0x041fe40000001834 */
[----:B---3--:R-:W-:Y:S04]  /*1d660*/  STL.64 [R1+0x19c8], R14 ;  /* 0x0019c80e01007387 */ /* 0x008fe80000100a00 */
[----:B------:R-:W-:-:S15]  /*1d670*/  HMMA.16816.F32 R20, R40, R28, R36 ;  /* 0x0000001c2814723c */ /* 0x000fde0000001824 */
[----:B------:R-:W-:-:S03]  /*1d680*/  NOP ;  /* 0x0000000000007918 */ /* 0x000fc60000000000 */
[----:B------:R-:W-:Y:S02]  /*1d690*/  IMAD.MOV.U32 R12, RZ, RZ, R48 ;  /* 0x000000ffff0c7224 */ /* 0x000fe400078e0030 */
[----:B------:R-:W-:-:S05]  /*1d6a0*/  IMAD.MOV.U32 R13, RZ, RZ, R49 ;  /* 0x000000ffff0d7224 */ /* 0x000fca00078e0031 */
[----:B------:R4:W-:Y:S04]  /*1d6b0*/  STL.64 [R1+0x19c0], R12 ;  /* 0x0019c00c01007387 */ /* 0x0009e80000100a00 */
[----:B------:R-:W-:Y:S04]  /*1d6c0*/  STL [R1+0x90], R20 ;  /* 0x0000901401007387 */ /* 0x000fe80000100800 */
[----:B------:R0:W-:Y:S04]  /*1d6d0*/  STL.64 [R1+0x1998], R30 ;  /* 0x0019981e01007387 */ /* 0x0001e80000100a00 */
[----:B------:R-:W-:Y:S01]  /*1d6e0*/  STL.64 [R1+0x19b8], R18 ;  /* 0x0019b81201007387 */ /* 0x000fe20000100a00 */
[----:B----4-:R-:W-:Y:S01]  /*1d6f0*/  HMMA.16816.F32 R12, R40, R32, R56 ;  /* 0x00000020280c723c */ /* 0x010fe20000001838 */
[----:B------:R-:W-:-:S02]  /*1d700*/  IMAD.MOV.U32 R0, RZ, RZ, R21 ;  /* 0x000000ffff007224 */ /* 0x000fc400078e0015 */
[----:B------:R-:W-:Y:S02]  /*1d710*/  IMAD.MOV.U32 R5, RZ, RZ, R22 ;  /* 0x000000ffff057224 */ /* 0x000fe400078e0016 */
[----:B------:R-:W-:Y:S01]  /*1d720*/  IMAD.MOV.U32 R4, RZ, RZ, R23 ;  /* 0x000000ffff047224 */ /* 0x000fe200078e0017 */
[----:B------:R-:W1:Y:S01]  /*1d730*/  LDSM.16.MT88.4 R40, [R60+UR4+0x2180] ;  /* 0x002180043c28783b */ /* 0x000e620008004200 */
[----:B------:R-:W-:Y:S02]  /*1d740*/  IMAD.MOV.U32 R58, RZ, RZ, R7 ;  /* 0x000000ffff3a7224 */ /* 0x000fe400078e0007 */
[----:B------:R-:W-:-:S15]  /*1d750*/  IMAD.MOV.U32 R59, RZ, RZ, R6 ;  /* 0x000000ffff3b7224 */ /* 0x000fde00078e0006 */
[----:B------:R-:W-:Y:S02]  /*1d760*/  IMAD.MOV.U32 R17, RZ, RZ, R13 ;  /* 0x000000ffff117224 */ /* 0x000fe400078e000d */
[----:B------:R-:W-:-:S05]  /*1d770*/  IMAD.MOV.U32 R16, RZ, RZ, R14 ;  /* 0x000000ffff107224 */ /* 0x000fca00078e000e */
[----:B------:R3:W-:Y:S04]  /*1d780*/  STL.64 [R1+0x19b0], R16 ;  /* 0x0019b01001007387 */ /* 0x0007e80000100a00 */
[----:B------:R4:W-:Y:S04]  /*1d790*/  STL.64 [R1+0x19a0], R34 ;  /* 0x0019a02201007387 */ /* 0x0009e80000100a00 */
        /* <DEDUP_REMOVED lines=10> */
[----:B0-----:R-:W2:Y:S04]  /*1d840*/  LDL.LU R30, [R1+0x698] ;  /* 0x00069800011e7983 */ /* 0x001ea80000300800 */
[----:B------:R-:W2:Y:S04]  /*1d850*/  LDL.LU R31, [R1+0x69c] ;  /* 0x00069c00011f7983 */ /* 0x000ea80000300800 */
[----:B------:R-:W2:Y:S04]  /*1d860*/  LDL.LU R20, [R1+0x6b0] ;  /* 0x0006b00001147983 */ /* 0x000ea80000300800 */
[----:B------:R-:W2:Y:S04]  /*1d870*/  LDL.LU R21, [R1+0x6b4] ;  /* 0x0006b40001157983 */ /* 0x000ea80000300800 */
[----:B------:R-:W2:Y:S01]  /*1d880*/  LDL.LU R22, [R1+0x6b8] ;  /* 0x0006b80001167983 */ /* 0x000ea20000300800 */
[----:B------:R-:W-:-:S03]  /*1d890*/  IMAD.MOV.U32 R3, RZ, RZ, R12 ;  /* 0x000000ffff037224 */ /* 0x000fc600078e000c */
[----:B------:R-:W2:Y:S04]  /*1d8a0*/  LDL.LU R23, [R1+0x6bc] ;  /* 0x0006bc0001177983 */ /* 0x000ea80000300800 */
[----:B------:R-:W2:Y:S04]  /*1d8b0*/  LDL.LU R12, [R1+0x6d0] ;  /* 0x0006d000010c7983 */ /* 0x000ea80000300800 */
[----:B------:R-:W2:Y:S01]  /*1d8c0*/  LDL.LU R13, [R1+0x6d4] ;  /* 0x0006d400010d7983 */ /* 0x000ea20000300800 */
[----:B------:R-:W-:-:S03]  /*1d8d0*/  IMAD.MOV.U32 R2, RZ, RZ, R15 ;  /* 0x000000ffff027224 */ /* 0x000fc600078e000f */
[----:B------:R-:W2:Y:S04]  /*1d8e0*/  LDL.LU R14, [R1+0x6d8] ;  /* 0x0006d800010e7983 */ /* 0x000ea80000300800 */
[----:B------:R-:W2:Y:S04]  /*1d8f0*/  LDL.LU R15, [R1+0x6dc] ;  /* 0x0006dc00010f7983 */ /* 0x000ea80000300800 */
[----:B---3--:R-:W3:Y:S04]  /*1d900*/  LDL.LU R16, [R1+0x6c0] ;  /* 0x0006c00001107983 */ /* 0x008ee80000300800 */
[----:B------:R-:W3:Y:S04]  /*1d910*/  LDL.LU R17, [R1+0x6c4] ;  /* 0x0006c40001117983 */ /* 0x000ee80000300800 */
[----:B------:R-:W3:Y:S04]  /*1d920*/  LDL.LU R18, [R1+0x6c8] ;  /* 0x0006c80001127983 */ /* 0x000ee80000300800 */
[----:B------:R-:W3:Y:S04]  /*1d930*/  LDL.LU R19, [R1+0x6cc] ;  /* 0x0006cc0001137983 */ /* 0x000ee80000300800 */
[----:B------:R-:W3:Y:S04]  /*1d940*/  LDL.LU R32, [R1+0x6a0] ;  /* 0x0006a00001207983 */ /* 0x000ee80000300800 */
[----:B------:R-:W3:Y:S04]  /*1d950*/  LDL.LU R33, [R1+0x6a4] ;  /* 0x0006a40001217983 */ /* 0x000ee80000300800 */
[----:B----4-:R-:W4:Y:S04]  /*1d960*/  LDL.LU R34, [R1+0x6a8] ;  /* 0x0006a80001227983 */ /* 0x010f280000300800 */
[----:B------:R-:W4:Y:S04]  /*1d970*/  LDL.LU R35, [R1+0x6ac] ;  /* 0x0006ac0001237983 */ /* 0x000f280000300800 */
[----:B------:R-:W4:Y:S04]  /*1d980*/  LDL.LU R36, [R1+0x680] ;  /* 0x0006800001247983 */ /* 0x000f280000300800 */
[----:B------:R-:W4:Y:S01]  /*1d990*/  LDL.LU R37, [R1+0x684] ;  /* 0x0006840001257983 */ /* 0x000f220000300800 */
[----:B--2---:R-:W-:-:S02]  /*1d9a0*/  IMAD.MOV.U32 R39, RZ, RZ, R7 ;  /* 0x000000ffff277224 */ /* 0x004fc400078e0007 */
[----:B------:R-:W-:Y:S02]  /*1d9b0*/  IMAD.MOV.U32 R38, RZ, RZ, R6 ;  /* 0x000000ffff267224 */ /* 0x000fe400078e0006 */
[----:B------:R-:W2:Y:S04]  /*1d9c0*/  LDL.LU R6, [R1+0x19e4] ;  /* 0x0019e40001067983 */ /* 0x000ea80000300800 */
[----:B------:R-:W2:Y:S01]  /*1d9d0*/  LDL.LU R7, [R1+0x19e0] ;  /* 0x0019e00001077983 */ /* 0x000ea20000300800 */
[----:B------:R-:W-:Y:S02]  /*1d9e0*/  IMAD.MOV.U32 R9, RZ, RZ, R50 ;  /* 0x000000ffff097224 */ /* 0x000fe400078e0032 */
[----:B------:R-:W-:Y:S01]  /*1d9f0*/  IMAD.MOV.U32 R8, RZ, RZ, R51 ;  /* 0x000000ffff087224 */ /* 0x000fe200078e0033 */
[----:B-1----:R-:W-:Y:S04]  /*1da00*/  STL.64 [R1+0x1908], R42 ;  /* 0x0019082a01007387 */ /* 0x002fe80000100a00 */
[----:B------:R0:W-:Y:S04]  /*1da10*/  STL.64 [R1+0x1900], R40 ;  /* 0x0019002801007387 */ /* 0x0001e80000100a00 */
[----:B0-----:R-:W4:Y:S04]  /*1da20*/  LDL.LU R40, [R1+0x380] ;  /* 0x0003800001287983 */ /* 0x001f280000300800 */
[----:B------:R-:W4:Y:S04]  /*1da30*/  LDL.LU R41, [R1+0x384] ;  /* 0x0003840001297983 */ /* 0x000f280000300800 */
[----:B------:R-:W4:Y:S04]  /*1da40*/  LDL.LU R42, [R1+0x388] ;  /* 0x00038800012a7983 */ /* 0x000f280000300800 */
[----:B------:R-:W-:Y:S01]  /*1da50*/  STL [R1+0x1570], R60 ;  /* 0x0015703c01007387 */ /* 0x000fe20000100800 */
[----:B------:R-:W-:Y:S01]  /*1da60*/  IMAD.MOV.U32 R43, RZ, RZ, R61 ;  /* 0x000000ffff2b7224 */ /* 0x000fe200078e003d */
[----:B--2---:R-:W-:-:S15]  /*1da70*/  HMMA.16816.F32 R48, R44, R6, R52 ;  /* 0x000000062c30723c */ /* 0x004fde0000001834 */
[----:B------:R-:W-:-:S08]  /*1da80*/  NOP ;  /* 0x0000000000007918 */ /* 0x000fd00000000000 */
[----:B------:R0:W-:Y:S04]  /*1da90*/  STL.64 [R1+0x6e0], R48 ;  /* 0x0006e03001007387 */ /* 0x0001e80000100a00 */
[----:B------:R1:W-:Y:S01]  /*1daa0*/  STL.64 [R1+0x6e8], R50 ;  /* 0x0006e83201007387 */ /* 0x0003e20000100a00 */
[----:B------:R-:W-:-:S03]  /*1dab0*/  IMAD.MOV.U32 R61, RZ, RZ, R48 ;  /* 0x000000ffff3d7224 */ /* 0x000fc600078e0030 */
[----:B0-----:R-:W2:Y:S01]  /*1dac0*/  LDL.LU R48, [R1+0x360] ;  /* 0x0003600001307983 */ /* 0x001ea20000300800 */
[----:B------:R-:W-:-:S03]  /*1dad0*/  IMAD.MOV.U32 R49, RZ, RZ, R10 ;  /* 0x000000ffff317224 */ /* 0x000fc600078e000a */
[----:B------:R-:W3:Y:S01]  /*1dae0*/  LDL.LU R10, [R1+0x19dc] ;  /* 0x0019dc00010a7983 */ /* 0x000ee20000300800 */
[----:B-1----:R-:W-:-:S03]  /*1daf0*/  IMAD.MOV.U32 R50, RZ, RZ, R11 ;  /* 0x000000ffff327224 */ /* 0x002fc600078e000b */
[----:B------:R-:W3:Y:S04]  /*1db00*/  LDL.LU R11, [R1+0x19d8] ;  /* 0x0019d800010b7983 */ /* 0x000ee80000300800 */
[----:B------:R-:W2:Y:S04]  /*1db10*/  LDL.LU R51, [R1+0x36c] ;  /* 0x00036c0001337983 */ /* 0x000ea80000300800 */
[----:B------:R-:W2:Y:S04]  /*1db20*/  LDL.LU R52, [R1+0x350] ;  /* 0x0003500001347983 */ /* 0x000ea80000300800 */
[----:B------:R-:W2:Y:S01]  /*1db30*/  LDL.LU R53, [R1+0x354] ;  /* 0x0003540001357983 */ /* 0x000ea20000300800 */
[----:B------:R-:W-:-:S02]  /*1db40*/  IMAD.MOV.U32 R54, RZ, RZ, R26 ;  /* 0x000000ffff367224 */ /* 0x000fc400078e001a */
[----:B------:R-:W-:Y:S01]  /*1db50*/  IMAD.MOV.U32 R55, RZ, RZ, R27 ;  /* 0x000000ffff377224 */ /* 0x000fe200078e001b */
[----:B------:R-:W4:Y:S04]  /*1db60*/  LDL.LU R26, [R1+0x19d4] ;  /* 0x0019d400011a7983 */ /* 0x000f280000300800 */
[----:B------:R-:W4:Y:S04]  /*1db70*/  LDL.LU R27, [R1+0x19d0] ;  /* 0x0019d000011b7983 */ /* 0x000f280000300800 */
[----:B------:R-:W-:Y:S01]  /*1db80*/  STL [R1+0x1574], R61 ;  /* 0x0015743d01007387 */ /* 0x000fe20000100800 */
[----:B---3--:R-:W-:-:S15]  /*1db90*/  HMMA.16816.F32 R12, R44, R10, R12 ;  /* 0x0000000a2c0c723c */ /* 0x008fde000000180c */
[----:B------:R-:W-:-:S08]  /*1dba0*/  NOP ;  /* 0x0000000000007918 */ /* 0x000fd00000000000 */
[----:B------:R-:W-:Y:S01]  /*1dbb0*/  STL.64 [R1+0x6d0], R12 ;  /* 0x0006d00c01007387 */ /* 0x000fe20000100a00 */
[----:B------:R-:W-:-:S03]  /*1dbc0*/  IMAD.MOV.U32 R25, RZ, RZ, R15 ;  /* 0x000000ffff197224 */ /* 0x000fc600078e000f */
[----:B------:R0:W-:Y:S04]  /*1dbd0*/  STL.64 [R1+0x6d8], R14 ;  /* 0x0006d80e01007387 */ /* 0x0001e80000100a00 */
[----:B0-----:R-:W3:Y:S01]  /*1dbe0*/  LDL.LU.64 R14, [R1+0x19c8] ;  /* 0x0019c800010e7983 */ /* 0x001ee20000300a00 */
[----:B------:R-:W-:-:S03]  /*1dbf0*/  IMAD.MOV.U32 R24, RZ, RZ, R13 ;  /* 0x000000ffff187224 */ /* 0x000fc600078e000d */
[----:B------:R-:W2:Y:S04]  /*1dc00*/  LDL.LU.64 R12, [R1+0x19c0] ;  /* 0x0019c000010c7983 */ /* 0x000ea80000300a00 */
[----:B------:R-:W-:Y:S04]  /*1dc10*/  STL [R1+0x157c], R24 ;  /* 0x00157c1801007387 */ /* 0x000fe80000100800 */
[----:B------:R-:W-:Y:S01]  /*1dc20*/  STL [R1+0x1578], R25 ;  /* 0x0015781901007387 */ /* 0x000fe20000100800 */
[----:B---3--:R-:W-:-:S15]  /*1dc30*/  HMMA.16816.F32 R16, R44, R14, R16 ;  /* 0x0000000e2c10723c */ /* 0x008fde0000001810 */
[----:B------:R-:W-:-:S08]  /*1dc40*/  NOP ;  /* 0x0000000000007918 */ /* 0x000fd00000000000 */
[----:B------:R-:W-:Y:S04]  /*1dc50*/  STL.64 [R1+0x6c0], R16 ;  /* 0x0006c01001007387 */ /* 0x000fe80000100a00 */
[----:B------:R0:W-:Y:S04]  /*1dc60*/  STL.64 [R1+0x6c8], R18 ;  /* 0x0006c81201007387 */ /* 0x0001e80000100a00 */
[----:B0-----:R-:W3:Y:S04]  /*1dc70*/  LDL.LU.64 R18, [R1+0x19b8] ;  /* 0x0019b80001127983 */ /* 0x001ee80000300a00 */
[----:B------:R-:W2:Y:S01]  /*1dc80*/  LDL.LU.64 R16, [R1+0x19b0] ;  /* 0x0019b00001107983 */ /* 0x000ea20000300a00 */
[----:B---3--:R-:W-:-:S15]  /*1dc90*/  HMMA.16816.F32 R20, R44, R18, R20 ;  /* 0x000000122c14723c */ /* 0x008fde0000001814 */
[----:B------:R-:W-:-:S08]  /*1dca0*/  NOP ;  /* 0x0000000000007918 */ /* 0x000fd00000000000 */
[----:B------:R-:W-:Y:S04]  /*1dcb0*/  STL.64 [R1+0x6b0], R20 ;  /* 0x0006b01401007387 */ /* 0x000fe80000100a00 */
[----:B------:R0:W-:Y:S04]  /*1dcc0*/  STL.64 [R1+0x6b8], R22 ;  /* 0x0006b81601007387 */ /* 0x0001e80000100a00 */
[----:B0-----:R-:W3:Y:S01]  /*1dcd0*/  LDL.LU.64 R22, [R1+0x19a8] ;  /* 0x0019a80001167983 */ /* 0x001ee20000300a00 */
[C---:B----4-:R-:W-:Y:S06]  /*1dce0*/  HMMA.16816.F32 R28, R44.reuse, R26, R28 ;  /* 0x0000001a2c1c723c */ /* 0x050fec000000181c */
[----:B---3--:R-:W-:-:S15]  /*1dcf0*/  HMMA.16816.F32 R32, R44, R22, R32 ;  /* 0x000000162c20723c */ /* 0x008fde0000001820 */
[----:B------:R-:W-:-:S08]  /*1dd00*/  NOP ;  /* 0x0000000000007918 */ /* 0x000fd00000000000 */
[----:B------:R-:W-:Y:S04]  /*1dd10*/  STL.64 [R1+0x6a0], R32 ;  /* 0x0006a02001007387 */ /* 0x000fe80000100a00 */
[----:B------:R0:W-:Y:S04]  /*1dd20*/  STL.64 [R1+0x6a8], R34 ;  /* 0x0006a82201007387 */ /* 0x0001e80000100a00 */
[----:B0-----:R-:W3:Y:S04]  /*1dd30*/  LDL.LU.64 R34, [R1+0x19a0] ;  /* 0x0019a00001227983 */ /* 0x001ee80000300a00 */
[----:B------:R-:W-:Y:S04]  /*1dd40*/  STL.64 [R1+0x690], R28 ;  /* 0x0006901c01007387 */ /* 0x000fe80000100a00 */
[----:B------:R0:W-:Y:S04]  /*1dd50*/  STL.64 [R1+0x698], R30 ;  /* 0x0006981e01007387 */ /* 0x0001e80000100a00 */
[----:B0-----:R-:W4:Y:S04]  /*1dd60*/  LDL.LU.64 R30, [R1+0x1998] ;  /* 0x00199800011e7983 */ /* 0x001f280000300a00 */
[----:B------:R0:W-:Y:S01]  /*1dd70*/  STL.64 [R1+0x1978], R26 ;  /* 0x0019781a01007387 */ /* 0x0001e20000100a00 */
[----:B----4-:R-:W-:Y:S01]  /*1dd80*/  HMMA.16816.F32 R36, R44, R30, R36 ;  /* 0x0000001e2c24723c */ /* 0x010fe20000001824 */
[----:B---3--:R-:W-:-:S02]  /*1dd90*/  IMAD.MOV.U32 R24, RZ, RZ, R35 ;  /* 0x000000ffff187224 */ /* 0x008fc400078e0023 */
[----:B------:R-:W3:Y:S04]  /*1dda0*/  LDL.LU R35, [R1+0x1990] ;  /* 0x0019900001237983 */ /* 0x000ee80000300800 */
[----:B------:R-:W3:Y:S04]  /*1ddb0*/  LDL.LU R25, [R1+0x424] ;  /* 0x0004240001197983 */ /* 0x000ee80000300800 */
[----:B0-----:R-:W3:Y:S04]  /*1ddc0*/  LDL.LU R26, [R1+0x428] ;  /* 0x00042800011a7983 */ /* 0x001ee80000300800 */
[----:B------:R-:W3:Y:S08]  /*1ddd0*/  LDL.LU R27, [R1+0x42c] ;  /* 0x00042c00011b7983 */ /* 0x000ef00000300800 */
[----:B------:R-:W-:Y:S04]  /*1dde0*/  STL.64 [R1+0x680], R36 ;  /* 0x0006802401007387 */ /* 0x000fe80000100a00 */
[----:B------:R0:W-:Y:S04]  /*1ddf0*/  STL.64 [R1+0x688], R38 ;  /* 0x0006882601007387 */ /* 0x0001e80000100a00 */
[----:B0-----:R-:W4:Y:S04]  /*1de00*/  LDL.LU.64 R38, [R1+0x1988] ;  /* 0x0019880001267983 */ /* 0x001f280000300a00 */
[----:B------:R-:W4:Y:S01]  /*1de10*/  LDL.LU.64 R36, [R1+0x1980] ;  /* 0x0019800001247983 */ /* 0x000f220000300a00 */
[----:B------:R-:W0:Y:S01]  /*1de20*/  S2R R21, SR_TID.X ;  /* 0x0000000000157919 */ /* 0x000e220000002100 */
[----:B---3--:R-:W-:Y:S06]  /*1de30*/  HMMA.16816.F32 R44, R44, R34, R24 ;  /* 0x000000222c2c723c */ /* 0x008fec0000001818 */
[----:B------:R-:W-:Y:S01]  /*1de40*/  STL.64 [R1+0x1960], R34 ;  /* 0x0019602201007387 */ /* 0x000fe20000100a00 */
[----:B----4-:R-:W-:-:S15]  /*1de50*/  HMMA.16816.F32 R24, R36, R6, R40 ;  /* 0x000000062418723c */ /* 0x010fde0000001828 */
[----:B------:R-:W-:-:S01]  /*1de60*/  NOP ;  /* 0x0000000000007918 */ /* 0x000fc20000000000 */
[----:B------:R-:W-:Y:S04]  /*1de70*/  STL.64 [R1+0x420], R44 ;  /* 0x0004202c01007387 */ /* 0x000fe80000100a00 */
[----:B------:R-:W-:Y:S04]  /*1de80*/  STL.64 [R1+0x428], R46 ;  /* 0x0004282e01007387 */ /* 0x000fe80000100a00 */
[----:B------:R-:W-:Y:S04]  /*1de90*/  STL.64 [R1+0x1970], R6 ;  /* 0x0019700601007387 */ /* 0x000fe80000100a00 */
[----:B------:R2:W-:Y:S04]  /*1dea0*/  STL.64 [R1+0x1968], R4 ;  /* 0x0019680401007387 */ /* 0x0005e80000100a00 */
[----:B------:R-:W-:Y:S04]  /*1deb0*/  STL.64 [R1+0x380], R24 ;  /* 0x0003801801007387 */ /* 0x000fe80000100a00 */
[----:B------:R1:W-:Y:S01]  /*1dec0*/  STL.64 [R1+0x388], R26 ;  /* 0x0003881a01007387 */ /* 0x0003e20000100a00 */
[C---:B--2---:R-:W-:Y:S06]  /*1ded0*/  HMMA.16816.F32 R4, R36.reuse, R14, R48 ;  /* 0x0000000e2404723c */ /* 0x044fec0000001830 */
[----:B-1----:R-:W-:-:S15]  /*1dee0*/  HMMA.16816.F32 R24, R36, R10, R56 ;  /* 0x0000000a2418723c */ /* 0x002fde0000001838 */
[----:B------:R-:W-:-:S08]  /*1def0*/  NOP ;  /* 0x0000000000007918 */ /* 0x000fd00000000000 */
[----:B------:R-:W-:Y:S01]  /*1df00*/  STL.64 [R1+0x370], R24 ;  /* 0x0003701801007387 */ /* 0x000fe20000100a00 */
[----:B------:R-:W-:Y:S02]  /*1df10*/  IMAD.MOV.U32 R28, RZ, RZ, R25 ;  /* 0x000000ffff1c7224 */ /* 0x000fe400078e0019 */
[----:B------:R-:W-:Y:S01]  /*1df20*/  IMAD.MOV.U32 R29, RZ, RZ, R27 ;  /* 0x000000ffff1d7224 */ /* 0x000fe200078e001b */
[----:B------:R-:W-:Y:S04]  /*1df30*/  STL.64 [R1+0x378], R26 ;  /* 0x0003781a01007387 */ /* 0x000fe80000100a00 */
[----:B------:R-:W-:Y:S04]  /*1df40*/  STL.64 [R1+0x1948], R10 ;  /* 0x0019480a01007387 */ /* 0x000fe80000100a00 */
[----:B------:R-:W-:Y:S04]  /*1df50*/  STL.64 [R1+0x1940], R8 ;  /* 0x0019400801007387 */ /* 0x000fe80000100a00 */
[----:B------:R-:W-:Y:S04]  /*1df60*/  STL [R1+0x1584], R28 ;  /* 0x0015841c01007387 */ /* 0x000fe80000100800 */
[----:B------:R-:W-:Y:S04]  /*1df70*/  STL [R1+0x1580], R29 ;  /* 0x0015801d01007387 */ /* 0x000fe80000100800 */
[----:B------:R-:W-:Y:S04]  /*1df80*/  STL.64 [R1+0x1938], R14 ;  /* 0x0019380e01007387 */ /* 0x000fe80000100a00 */
[----:B------:R-:W-:Y:S04]  /*1df90*/  STL.64 [R1+0x1930], R12 ;  /* 0x0019300c01007387 */ /* 0x000fe80000100a00 */
[----:B------:R-:W-:Y:S04]  /*1dfa0*/  STL.64 [R1+0x360], R4 ;  /* 0x0003600401007387 */ /* 0x000fe80000100a00 */
[----:B------:R1:W-:Y:S02]  /*1dfb0*/  STL.64 [R1+0x368], R6 ;  /* 0x0003680601007387 */ /* 0x0003e40000100a00 */
[----:B-1----:R-:W-:Y:S06]  /*1dfc0*/  HMMA.16816.F32 R4, R36, R18, R52 ;  /* 0x000000122404723c */ /* 0x002fec0000001834 */
[----:B------:R-:W-:Y:S01]  /*1dfd0*/  STL.64 [R1+0x1928], R18 ;  /* 0x0019281201007387 */ /* 0x000fe20000100a00 */
[----:B0-----:R-:W-:-:S03]  /*1dfe0*/  LOP3.LUT R59, R21, 0x7, RZ, 0xc0, !PT ;  /* 0x00000007153b7812 */ /* 0x001fc600078ec0ff */
[----:B------:R0:W-:Y:S02]  /*1dff0*/  STL.64 [R1+0x1920], R16 ;  /* 0x0019201001007387 */ /* 0x0001e40000100a00 */
[----:B------:R-:W-:-:S11]  /*1e000*/  IMAD R60, R59, 0x210, RZ ;  /* 0x000002103b3c7824 */ /* 0x000fd600078e02ff */
[----:B------:R1:W-:Y:S04]  /*1e010*/  STL.64 [R1+0x350], R4 ;  /* 0x0003500401007387 */ /* 0x0003e80000100a00 */
[----:B------:R2:W-:Y:S04]  /*1e020*/  STL.64 [R1+0x358], R6 ;  /* 0x0003580601007387 */ /* 0x0005e80000100a00 */
[----:B------:R-:W3:Y:S04]  /*1e030*/  LDL.LU R56, [R1+0x200] ;  /* 0x0002000001387983 */ /* 0x000ee80000300800 */
[----:B------:R-:W3:Y:S04]  /*1e040*/  LDL.LU R57, [R1+0x204] ;  /* 0x0002040001397983 */ /* 0x000ee80000300800 */
[----:B------:R-:W4:Y:S04]  /*1e050*/  LDL.LU R58, [R1+0x208] ;  /* 0x00020800013a7983 */ /* 0x000f280000300800 */
[----:B------:R-:W4:Y:S04]  /*1e060*/  LDL.LU R59, [R1+0x20c] ;  /* 0x00020c00013b7983 */ /* 0x000f280000300800 */
        /* <DEDUP_REMOVED lines=15> */
[----:B------:R-:W3:Y:S01]  /*1e160*/  LDL.LU R27, [R1+0x59c] ;  /* 0x00059c00011b7983 */ /* 0x000ee20000300800 */
[----:B------:R-:W-:-:S02]  /*1e170*/  IMAD.SHL.U32 R20, R21, 0x2, RZ ;  /* 0x0000000215147824 */ /* 0x000fc400078e00ff */
[----:B------:R-:W-:Y:S01]  /*1e180*/  IMAD.SHL.U32 R21, R21, 0x100, RZ ;  /* 0x0000010015157824 */ /* 0x000fe200078e00ff */
[----:B-1----:R-:W3:Y:S04]  /*1e190*/  LDL.LU R4, [R1+0x580] ;  /* 0x0005800001047983 */ /* 0x002ee80000300800 */
[----:B------:R-:W3:Y:S04]  /*1e1a0*/  LDL.LU R5, [R1+0x584] ;  /* 0x0005840001057983 */ /* 0x000ee80000300800 */
[----:B--2---:R-:W2:Y:S01]  /*1e1b0*/  LDL.LU R6, [R1+0x588] ;  /* 0x0005880001067983 */ /* 0x004ea20000300800 */
[----:B------:R-:W-:-:S03]  /*1e1c0*/  LOP3.LUT R60, R60, 0x10, R20, 0x78, !PT ;  /* 0x000000103c3c7812 */ /* 0x000fc600078e7814 */
[----:B------:R-:W2:Y:S04]  /*1e1d0*/  LDL.LU R7, [R1+0x58c] ;  /* 0x00058c0001077983 */ /* 0x000ea80000300800 */
[----:B------:R-:W2:Y:S04]  /*1e1e0*/  LDL.LU R8, [R1+0x280] ;  /* 0x0002800001087983 */ /* 0x000ea80000300800 */
[----:B------:R-:W2:Y:S01]  /*1e1f0*/  LDL.LU R9, [R1+0x284] ;  /* 0x0002840001097983 */ /* 0x000ea20000300800 */
[----:B------:R-:W-:-:S03]  /*1e200*/  LOP3.LUT R60, R60, 0x1000, R21, 0xf8, !PT ;  /* 0x000010003c3c7812 */ /* 0x000fc600078ef815 */
[----:B------:R-:W2:Y:S04]  /*1e210*/  LDL.LU R10, [R1+0x288] ;  /* 0x00028800010a7983 */ /* 0x000ea80000300800 */
[----:B------:R-:W2:Y:S04]  /*1e220*/  LDL.LU R11, [R1+0x28c] ;  /* 0x00028c00010b7983 */ /* 0x000ea80000300800 */
[----:B------:R-:W2:Y:S01]  /*1e230*/  LDL.LU R12, [R1+0x270] ;  /* 0x00027000010c7983 */ /* 0x000ea20000300800 */
[----:B------:R-:W-:-:S03]  /*1e240*/  LOP3.LUT R60, R60, 0x20, RZ, 0x3c, !PT ;  /* 0x000000203c3c7812 */ /* 0x000fc600078e3cff */
[----:B------:R-:W2:Y:S04]  /*1e250*/  LDL.LU R13, [R1+0x274] ;  /* 0x00027400010d7983 */ /* 0x000ea80000300800 */
[----:B------:R-:W2:Y:S04]  /*1e260*/  LDL.LU R14, [R1+0x278] ;  /* 0x00027800010e7983 */ /* 0x000ea80000300800 */
[----:B------:R-:W2:Y:S04]  /*1e270*/  LDL.LU R15, [R1+0x27c] ;  /* 0x00027c00010f7983 */ /* 0x000ea80000300800 */
[----:B------:R-:W0:Y:S04]  /*1e280*/  LDSM.16.MT88.4 R44, [R60+UR4+0x2000] ;  /* 0x002000043c2c783b */ /* 0x000e280008004200 */
[----:B----4-:R-:W-:Y:S04]  /*1e290*/  STL.64 [R1+0x1918], R58 ;  /* 0x0019183a01007387 */ /* 0x010fe80000100a00 */
[----:B---3--:R1:W-:Y:S04]  /*1e2a0*/  STL.64 [R1+0x1910], R56 ;  /* 0x0019103801007387 */ /* 0x0083e80000100a00 */
[----:B-1----:R-:W3:Y:S04]  /*1e2b0*/  LDL.LU R56, [R1+0x250] ;  /* 0x0002500001387983 */ /* 0x002ee80000300800 */
[----:B------:R-:W3:Y:S04]  /*1e2c0*/  LDL.LU R57, [R1+0x254] ;  /* 0x0002540001397983 */ /* 0x000ee80000300800 */
[----:B------:R-:W3:Y:S01]  /*1e2d0*/  LDL.LU R58, [R1+0x258] ;  /* 0x00025800013a7983 */ /* 0x000ee20000300800 */
[C---:B------:R-:W-:Y:S03]  /*1e2e0*/  HMMA.16816.F32 R24, R36.reuse, R22, R24 ;  /* 0x000000162418723c */ /* 0x040fe60000001818 */
[----:B------:R-:W3:Y:S04]  /*1e2f0*/  LDL.LU R59, [R1+0x25c] ;  /* 0x00025c00013b7983 */ /* 0x000ee80000300800 */
[----:B------:R-:W4:Y:S04]  /*1e300*/  LDL.LU R40, [R1+0x510] ;  /* 0x0005100001287983 */ /* 0x000f280000300800 */
[----:B------:R-:W4:Y:S04]  /*1e310*/  LDL.LU R41, [R1+0x514] ;  /* 0x0005140001297983 */ /* 0x000f280000300800 */
[----:B------:R-:W4:Y:S04]  /*1e320*/  LDL.LU R42, [R1+0x518] ;  /* 0x00051800012a7983 */ /* 0x000f280000300800 */
[----:B------:R-:W4:Y:S04]  /*1e330*/  LDL.LU R43, [R1+0x51c] ;  /* 0x00051c00012b7983 */ /* 0x000f280000300800 */
[----:B------:R-:W3:Y:S04]  /*1e340*/  LDL.LU R52, [R1+0x1f0] ;  /* 0x0001f00001347983 */ /* 0x000ee80000300800 */
[----:B------:R-:W3:Y:S04]  /*1e350*/  LDL.LU R53, [R1+0x1f4] ;  /* 0x0001f40001357983 */ /* 0x000ee80000300800 */
[----:B------:R-:W3:Y:S04]  /*1e360*/  LDL.LU R54, [R1+0x1f8] ;  /* 0x0001f80001367983 */ /* 0x000ee80000300800 */
[----:B------:R-:W3:Y:S04]  /*1e370*/  LDL.LU R55, [R1+0x1fc] ;  /* 0x0001fc0001377983 */ /* 0x000ee80000300800 */
[----:B0-----:R-:W-:Y:S04]  /*1e380*/  STL.64 [R1+0x18e0], R46 ;  /* 0x0018e02e01007387 */ /* 0x001fe80000100a00 */
[----:B------:R0:W-:Y:S04]  /*1e390*/  STL.64 [R1+0x18d8], R44 ;  /* 0x0018d82c01007387 */ /* 0x0001e80000100a00 */
[----:B0-----:R-:W3:Y:S04]  /*1e3a0*/  LDL.LU R44, [R1+0x210] ;  /* 0x00021000012c7983 */ /* 0x001ee80000300800 */
[----:B------:R-:W3:Y:S04]  /*1e3b0*/  LDL.LU R45, [R1+0x214] ;  /* 0x00021400012d7983 */ /* 0x000ee80000300800 */
[----:B------:R-:W3:Y:S04]  /*1e3c0*/  LDL.LU R46, [R1+0x218] ;  /* 0x00021800012e7983 */ /* 0x000ee80000300800 */
[----:B------:R-:W3:Y:S04]  /*1e3d0*/  LDL.LU R47, [R1+0x21c] ;  /* 0x00021c00012f7983 */ /* 0x000ee80000300800 */
[----:B------:R-:W-:Y:S04]  /*1e3e0*/  STL.64 [R1+0x590], R24 ;  /* 0x0005901801007387 */ /* 0x000fe80000100a00 */
[----:B------:R0:W-:Y:S04]  /*1e3f0*/  STL.64 [R1+0x598], R26 ;  /* 0x0005981a01007387 */ /* 0x0001e80000100a00 */
[----:B0-----:R-:W2:Y:S01]  /*1e400*/  LDL.LU.64 R26, [R1+0x1978] ;  /* 0x00197800011a7983 */ /* 0x001ea20000300a00 */
[C---:B------:R-:W-:Y:S06]  /*1e410*/  HMMA.16816.F32 R32, R36.reuse, R30, R32 ;  /* 0x0000001e2420723c */ /* 0x040fec0000001820 */
[----:B--2---:R-:W-:-:S15]  /*1e420*/  HMMA.16816.F32 R4, R36, R26, R4 ;  /* 0x0000001a2404723c */ /* 0x004fde0000001804 */
[----:B------:R-:W-:-:S08]  /*1e430*/  NOP ;  /* 0x0000000000007918 */ /* 0x000fd00000000000 */
[----:B------:R-:W-:Y:S04]  /*1e440*/  STL.64 [R1+0x580], R4 ;  /* 0x0005800401007387 */ /* 0x000fe80000100a00 */
[----:B------:R0:W-:Y:S04]  /*1e450*/  STL.64 [R1+0x588], R6 ;  /* 0x0005880601007387 */ /* 0x0001e80000100a00 */
[----:B0-----:R-:W2:Y:S04]  /*1e460*/  LDL.LU.64 R6, [R1+0x1970] ;  /* 0x0019700001067983 */ /* 0x001ea80000300a00 */
[----:B------:R-:W3:Y:S04]  /*1e470*/  LDL.LU.64 R4, [R1+0x1968] ;  /* 0x0019680001047983 */ /* 0x000ee80000300a00 */
[----:B------:R-:W-:Y:S04]  /*1e480*/  STL.64 [R1+0x570], R32 ;  /* 0x0005702001007387 */ /* 0x000fe80000100a00 */
[----:B------:R0:W-:Y:S04]  /*1e490*/  STL.64 [R1+0x578], R34 ;  /* 0x0005782201007387 */ /* 0x0001e80000100a00 */
[----:B0-----:R-:W4:Y:S02]  /*1e4a0*/  LDL.LU.64 R34, [R1+0x1960] ;  /* 0x0019600001227983 */ /* 0x001f240000300a00 */
[----:B----4-:R-:W-:Y:S02]  /*1e4b0*/  HMMA.16816.F32 R36, R36, R34, R48 ;  /* 0x000000222424723c */ /* 0x010fe40000001830 */
[----:B------:R-:W2:Y:S04]  /*1e4c0*/  LDL.LU.64 R50, [R1+0x1958] ;  /* 0x0019580001327983 */ /* 0x000ea80000300a00 */
[----:B------:R-:W2:-:S15]  /*1e4d0*/  LDL.LU.64 R48, [R1+0x1950] ;  /* 0x0019500001307983 */ /* 0x000e9e0000300a00 */
[----:B------:R-:W-:-:S02]  /*1e4e0*/  NOP ;  /* 0x0000000000007918 */ /* 0x000fc40000000000 */
[----:B------:R0:W-:Y:S04]  /*1e4f0*/  STL.64 [R1+0x340], R36 ;  /* 0x0003402401007387 */ /* 0x0001e80000100a00 */
[----:B------:R1:W-:Y:S04]  /*1e500*/  STL.64 [R1+0x348], R38 ;  /* 0x0003482601007387 */ /* 0x0003e80000100a00 */
[----:B0-----:R-:W4:Y:S04]  /*1e510*/  LDL.LU R36, [R1+0x240] ;  /* 0x0002400001247983 */ /* 0x001f280000300800 */
[----:B------:R-:W4:Y:S04]  /*1e520*/  LDL.LU R37, [R1+0x244] ;  /* 0x0002440001257983 */ /* 0x000f280000300800 */
[----:B-1----:R-:W4:Y:S04]  /*1e530*/  LDL.LU R38, [R1+0x248] ;  /* 0x0002480001267983 */ /* 0x002f280000300800 */
[----:B------:R-:W4:Y:S01]  /*1e540*/  LDL.LU R39, [R1+0x24c] ;  /* 0x00024c0001277983 */ /* 0x000f220000300800 */
[----:B--2---:R-:W-:-:S15]  /*1e550*/  HMMA.16816.F32 R8, R48, R6, R8 ;  /* 0x000000063008723c */ /* 0x004fde0000001808 */
[----:B------:R-:W-:-:S08]  /*1e560*/  NOP ;  /* 0x0000000000007918 */ /* 0x000fd00000000000 */
[----:B------:R-:W-:Y:S04]  /*1e570*/  STL.64 [R1+0x280], R8 ;  /* 0x0002800801007387 */ /* 0x000fe80000100a00 */
[----:B------:R0:W-:Y:S04]  /*1e580*/  STL.64 [R1+0x288], R10 ;  /* 0x0002880a01007387 */ /* 0x0001e80000100a00 */
[----:B0-----:R-:W2:Y:S04]  /*1e590*/  LDL.LU.64 R10, [R1+0x1948] ;  /* 0x00194800010a7983 */ /* 0x001ea80000300a00 */
[----:B------:R-:W3:Y:S01]  /*1e5a0*/  LDL.LU.64 R8, [R1+0x1940] ;  /* 0x0019400001087983 */ /* 0x000ee20000300a00 */
[----:B--2---:R-:W-:-:S15]  /*1e5b0*/  HMMA.16816.F32 R12, R48, R10, R12 ;  /* 0x0000000a300c723c */ /* 0x004fde000000180c */
[----:B------:R-:W-:-:S08]  /*1e5c0*/  NOP ;  /* 0x0000000000007918 */ /* 0x000fd00000000000 */
[----:B------:R-:W-:Y:S01]  /*1e5d0*/  STL.64 [R1+0x270], R12 ;  /* 0x0002700c01007387 */ /* 0x000fe20000100a00 */
[----:B------:R-:W-:-:S03]  /*1e5e0*/  IMAD.MOV.U32 R33, RZ, RZ, R15 ;  /* 0x000000ffff217224 */ /* 0x000fc600078e000f */
[----:B------:R0:W-:Y:S04]  /*1e5f0*/  STL.64 [R1+0x278], R14 ;  /* 0x0002780e01007387 */ /* 0x0001e80000100a00 */
[----:B0-----:R-:W2:Y:S01]  /*1e600*/  LDL.LU.64 R14, [R1+0x1938] ;  /* 0x00193800010e7983 */ /* 0x001ea20000300a00 */
[----:B------:R-:W-:-:S03]  /*1e610*/  IMAD.MOV.U32 R32, RZ, RZ, R13 ;  /* 0x000000ffff207224 */ /* 0x000fc600078e000d */
[----:B------:R-:W3:Y:S04]  /*1e620*/  LDL.LU.64 R12, [R1+0x1930] ;  /* 0x00193000010c7983 */ /* 0x000ee80000300a00 */
[----:B------:R-:W-:Y:S04]  /*1e630*/  STL [R1+0x158c], R32 ;  /* 0x00158c2001007387 */ /* 0x000fe80000100800 */
[----:B------:R-:W-:Y:S01]  /*1e640*/  STL [R1+0x1588], R33 ;  /* 0x0015882101007387 */ /* 0x000fe20000100800 */
[----:B--2---:R-:W-:-:S15]  /*1e650*/  HMMA.16816.F32 R16, R48, R14, R16 ;  /* 0x0000000e3010723c */ /* 0x004fde0000001810 */
[----:B------:R-:W-:-:S08]  /*1e660*/  NOP ;  /* 0x0000000000007918 */ /* 0x000fd00000000000 */
[----:B------:R-:W-:Y:S04]  /*1e670*/  STL.64 [R1+0x260], R16 ;  /* 0x0002601001007387 */ /* 0x000fe80000100a00 */
[----:B------:R0:W-:Y:S04]  /*1e680*/  STL.64 [R1+0x268], R18 ;  /* 0x0002681201007387 */ /* 0x0001e80000100a00 */
[----:B0-----:R-:W3:Y:S01]  /*1e690*/  LDL.LU.64 R18, [R1+0x1928] ;  /* 0x0019280001127983 */ /* 0x001ee20000300a00 */
[C---:B----4-:R-:W-:Y:S03]  /*1e6a0*/  HMMA.16816.F32 R36, R48.reuse, R22, R36 ;  /* 0x000000163024723c */ /* 0x050fe60000001824 */
[----:B------:R-:W2:Y:S03]  /*1e6b0*/  LDL.LU.64 R16, [R1+0x1920] ;  /* 0x0019200001107983 */ /* 0x000ea60000300a00 */
[C---:B------:R-:W-:Y:S06]  /*1e6c0*/  HMMA.16816.F32 R40, R48.reuse, R26, R40 ;  /* 0x0000001a3028723c */ /* 0x040fec0000001828 */
[----:B---3--:R-:W-:-:S15]  /*1e6d0*/  HMMA.16816.F32 R56, R48, R18, R56 ;  /* 0x000000123038723c */ /* 0x008fde0000001838 */
[----:B------:R-:W-:-:S08]  /*1e6e0*/  NOP ;  /* 0x0000000000007918 */ /* 0x000fd00000000000 */
[----:B------:R-:W-:Y:S04]  /*1e6f0*/  STL.64 [R1+0x250], R56 ;  /* 0x0002503801007387 */ /* 0x000fe80000100a00 */
[----:B------:R0:W-:Y:S04]  /*1e700*/  STL.64 [R1+0x258], R58 ;  /* 0x0002583a01007387 */ /* 0x0001e80000100a00 */
[----:B0-----:R-:W3:Y:S04]  /*1e710*/  LDL.LU.64 R58, [R1+0x1918] ;  /* 0x00191800013a7983 */ /* 0x001ee80000300a00 */
[----:B------:R-:W3:Y:S04]  /*1e720*/  LDL.LU.64 R56, [R1+0x1910] ;  /* 0x0019100001387983 */ /* 0x000ee80000300a00 */
[----:B------:R-:W-:Y:S04]  /*1e730*/  STL.64 [R1+0x240], R36 ;  /* 0x0002402401007387 */ /* 0x000fe80000100a00 */
[----:B------:R-:W-:Y:S04]  /*1e740*/  STL.64 [R1+0x248], R38 ;  /* 0x0002482601007387 */ /* 0x000fe80000100a00 */
[----:B------:R-:W0:Y:S04]  /*1e750*/  LDSM.16.MT88.4 R36, [R60+UR4+0x2080] ;  /* 0x002080043c24783b */ /* 0x000e280008004200 */
[----:B0-----:R-:W-:Y:S04]  /*1e760*/  STL.64 [R1+0x18b0], R38 ;  /* 0x0018b02601007387 */ /* 0x001fe80000100a00 */
[----:B------:R0:W-:Y:S04]  /*1e770*/  STL.64 [R1+0x18a8], R36 ;  /* 0x0018a82401007387 */ /* 0x0001e80000100a00 */
[----:B0-----:R-:W4:Y:S04]  /*1e780*/  LDL.LU R36, [R1+0x230] ;  /* 0x0002300001247983 */ /* 0x001f280000300800 */
[----:B------:R-:W4:Y:S04]  /*1e790*/  LDL.LU R37, [R1+0x234] ;  /* 0x0002340001257983 */ /* 0x000f280000300800 */
[----:B------:R-:W4:Y:S04]  /*1e7a0*/  LDL.LU R38, [R1+0x238] ;  /* 0x0002380001267983 */ /* 0x000f280000300800 */
[----:B------:R-:W4:Y:S04]  /*1e7b0*/  LDL.LU R39, [R1+0x23c] ;  /* 0x00023c0001277983 */ /* 0x000f280000300800 */
[----:B------:R-:W-:Y:S04]  /*1e7c0*/  STL.64 [R1+0x510], R40 ;  /* 0x0005102801007387 */ /* 0x000fe80000100a00 */
[----:B------:R0:W-:Y:S04]  /*1e7d0*/  STL.64 [R1+0x518], R42 ;  /* 0x0005182a01007387 */ /* 0x0001e80000100a00 */
[----:B0-----:R-:W2:Y:S04]  /*1e7e0*/  LDL.LU.64 R42, [R1+0x1908] ;  /* 0x00190800012a7983 */ /* 0x001ea80000300a00 */
[----:B------:R-:W2:Y:S04]  /*1e7f0*/  LDL.LU.64 R40, [R1+0x1900] ;  /* 0x0019000001287983 */ /* 0x000ea80000300a00 */
[----:B------:R0:W-:Y:S04]  /*1e800*/  STL.64 [R1+0x18f8], R26 ;  /* 0x0018f81a01007387 */ /* 0x0001e80000100a00 */
[----:B------:R-:W3:Y:S04]  /*1e810*/  LDL.LU R24, [R1+0x500] ;  /* 0x0005000001187983 */ /* 0x000ee80000300800 */
[----:B------:R-:W3:Y:S04]  /*1e820*/  LDL.LU R25, [R1+0x504] ;  /* 0x0005040001197983 */ /* 0x000ee80000300800 */
[----:B0-----:R-:W3:Y:S04]  /*1e830*/  LDL.LU R26, [R1+0x508] ;  /* 0x00050800011a7983 */ /* 0x001ee80000300800 */
[----:B------:R-:W3:Y:S04]  /*1e840*/  LDL.LU R27, [R1+0x50c] ;  /* 0x00050c00011b7983 */ /* 0x000ee80000300800 */
[----:B------:R-:W-:Y:S01]  /*1e850*/  STL.64 [R1+0x18f0], R30 ;  /* 0x0018f01e01007387 */ /* 0x000fe20000100a00 */
[----:B---3--:R-:W-:-:S15]  /*1e860*/  HMMA.16816.F32 R24, R48, R30, R24 ;  /* 0x0000001e3018723c */ /* 0x008fde0000001818 */
[----:B------:R-:W-:-:S08]  /*1e870*/  NOP ;  /* 0x0000000000007918 */ /* 0x000fd00000000000 */
[----:B------:R-:W-:Y:S04]  /*1e880*/  STL.64 [R1+0x500], R24 ;  /* 0x0005001801007387 */ /* 0x000fe80000100a00 */
[----:B------:R4:W-:Y:S02]  /*1e890*/  STL.64 [R1+0x508], R26 ;  /* 0x0005081a01007387 */ /* 0x0009e40000100a00 */
[----:B----4-:R-:W-:Y:S06]  /*1e8a0*/  HMMA.16816.F32 R24, R48, R34, R36 ;  /* 0x000000223018723c */ /* 0x010fec0000001824 */
[----:B------:R-:W-:Y:S01]  /*1e8b0*/  STL.64 [R1+0x18e8], R34 ;  /* 0x0018e82201007387 */ /* 0x000fe20000100a00 */
[----:B--2---:R-:W-:-:S15]  /*1e8c0*/  HMMA.16816.F32 R28, R40, R6, R44 ;  /* 0x00000006281c723c */ /* 0x004fde000000182c */
[----:B------:R-:W-:-:S01]  /*1e8d0*/  NOP ;  /* 0x0000000000007918 */ /* 0x000fc20000000000 */
[----:B------:R-:W-:Y:S04]  /*1e8e0*/  STL.64 [R1+0x230], R24 ;  /* 0x0002301801007387 */ /* 0x000fe80000100a00 */
[----:B------:R0:W-:Y:S02]  /*1e8f0*/  STL.64 [R1+0x238], R26 ;  /* 0x0002381a01007387 */ /* 0x0001e40000100a00 */
[----:B0-----:R-:W-:Y:S02]  /*1e900*/  HMMA.16816.F32 R24, R40, R10, R56 ;  /* 0x0000000a2818723c */ /* 0x001fe40000001838 */
[----:B------:R-:W-:Y:S04]  /*1e910*/  STL.64 [R1+0x210], R28 ;  /* 0x0002101c01007387 */ /* 0x000fe80000100a00 */
[----:B------:R-:W-:-:S15]  /*1e920*/  STL.64 [R1+0x218], R30 ;  /* 0x0002181e01007387 */ /* 0x000fde0000100a00 */
[----:B------:R-:W-:-:S02]  /*1e930*/  NOP ;  /* 0x0000000000007918 */ /* 0x000fc40000000000 */
[----:B------:R-:W-:Y:S04]  /*1e940*/  STL.64 [R1+0x200], R24 ;  /* 0x0002001801007387 */ /* 0x000fe80000100a00 */
[----:B------:R-:W-:Y:S04]  /*1e950*/  STL.64 [R1+0x208], R26 ;  /* 0x0002081a01007387 */ /* 0x000fe80000100a00 */
[----:B------:R-:W-:Y:S04]  /*1e960*/  STL.64 [R1+0x18d0], R10 ;  /* 0x0018d00a01007387 */ /* 0x000fe80000100a00 */
[----:B------:R0:W-:Y:S02]  /*1e970*/  STL.64 [R1+0x18c8], R8 ;  /* 0x0018c80801007387 */ /* 0x0001e40000100a00 */
[----:B0-----:R-:W-:Y:S01]  /*1e980*/  HMMA.16816.F32 R8, R40, R14, R52 ;  /* 0x0000000e2808723c */ /* 0x001fe20000001834 */
[----:B------:R-:W-:-:S05]  /*1e990*/  IMAD.MOV.U32 R21, RZ, RZ, R26 ;  /* 0x000000ffff157224 */ /* 0x000fca00078e001a */
[----:B------:R-:W-:Y:S04]  /*1e9a0*/  STL [R1+0x1590], R21 ;  /* 0x0015901501007387 */ /* 0x000fe80000100800 */
[----:B------:R-:W2:Y:S01]  /*1e9b0*/  LDL.LU R44, [R1+0x40] ;  /* 0x00004000012c7983 */ /* 0x000ea20000300800 */
[----:B------:R-:W-:-:S12]  /*1e9c0*/  IMAD.MOV.U32 R20, RZ, RZ, R24 ;  /* 0x000000ffff147224 */ /* 0x000fd800078e0018 */
[----:B------:R-:W-:Y:S04]  /*1e9d0*/  STL.64 [R1+0x1f0], R8 ;  /* 0x0001f00801007387 */ /* 0x000fe80000100a00 */
[----:B------:R-:W-:Y:S04]  /*1e9e0*/  STL.64 [R1+0x1f8], R10 ;  /* 0x0001f80a01007387 */ /* 0x000fe80000100a00 */
[----:B------:R-:W2:Y:S04]  /*1e9f0*/  LDL.LU R45, [R1+0x44] ;  /* 0x00004400012d7983 */ /* 0x000ea80000300800 */
[----:B------:R-:W2:Y:S04]  /*1ea00*/  LDL.LU R46, [R1+0x48] ;  /* 0x00004800012e7983 */ /* 0x000ea80000300800 */
[----:B------:R-:W2:Y:S04]  /*1ea10*/  LDL.LU R47, [R1+0x4c] ;  /* 0x00004c00012f7983 */ /* 0x000ea80000300800 */
[----:B------:R-:W3:Y:S04]  /*1ea20*/  LDL.LU R52, [R1+0x50] ;  /* 0x0000500001347983 */ /* 0x000ee80000300800 */
[----:B------:R-:W3:Y:S04]  /*1ea30*/  LDL.LU R53, [R1+0x54] ;  /* 0x0000540001357983 */ /* 0x000ee80000300800 */
[----:B------:R-:W3:Y:S04]  /*1ea40*/  LDL.LU R54, [R1+0x58] ;  /* 0x0000580001367983 */ /* 0x000ee80000300800 */
[----:B------:R-:W3:Y:S04]  /*1ea50*/  LDL.LU R55, [R1+0x5c] ;  /* 0x00005c0001377983 */ /* 0x000ee80000300800 */
[----:B------:R-:W4:Y:S04]  /*1ea60*/  LDL.LU R24, [R1+0x60] ;  /* 0x0000600001187983 */ /* 0x000f280000300800 */
[----:B------:R-:W4:Y:S04]  /*1ea70*/  LDL.LU R25, [R1+0x64] ;  /* 0x0000640001197983 */ /* 0x000f280000300800 */
[----:B------:R-:W4:Y:S04]  /*1ea80*/  LDL.LU R26, [R1+0x68] ;  /* 0x00006800011a7983 */ /* 0x000f280000300800 */
        /* <DEDUP_REMOVED lines=9> */
[----:B------:R-:W-:Y:S04]  /*1eb20*/  STL.64 [R1+0x18c0], R14 ;  /* 0x0018c00e01007387 */ /* 0x000fe80000100a00 */
[----:B------:R0:W-:Y:S04]  /*1eb30*/  STL.64 [R1+0x18b8], R12 ;  /* 0x0018b80c01007387 */ /* 0x0001e80000100a00 */
[----:B0-----:R-:W2:Y:S04]  /*1eb40*/  LDL.LU R12, [R1+0x660] ;  /* 0x00066000010c7983 */ /* 0x001ea80000300800 */
        /* <DEDUP_REMOVED lines=18> */
[----:B------:R-:W2:Y:S01]  /*1ec70*/  LDL.LU R59, [R1+0x41c] ;  /* 0x00041c00013b7983 */ /* 0x000ea20000300800 */
[----:B----4-:R-:W-:-:S15]  /*1ec80*/  HMMA.16816.F32 R24, R40, R18, R24 ;  /* 0x000000122818723c */ /* 0x010fde0000001818 */
[----:B------:R-:W-:-:S08]  /*1ec90*/  NOP ;  /* 0x0000000000007918 */ /* 0x000fd00000000000 */
[----:B------:R-:W-:Y:S04]  /*1eca0*/  STL.64 [R1+0x60], R24 ;  /* 0x0000601801007387 */ /* 0x000fe80000100a00 */
[----:B------:R0:W-:Y:S04]  /*1ecb0*/  STL.64 [R1+0x68], R26 ;  /* 0x0000681a01007387 */ /* 0x0001e80000100a00 */
[----:B0-----:R-:W2:Y:S01]  /*1ecc0*/  LDL.LU.64 R26, [R1+0x18f8] ;  /* 0x0018f800011a7983 */ /* 0x001ea20000300a00 */
[----:B---3--:R-:W-:-:S15]  /*1ecd0*/  HMMA.16816.F32 R52, R40, R22, R52 ;  /* 0x000000162834723c */ /* 0x008fde0000001834 */
[----:B------:R-:W-:-:S08]  /*1ece0*/  NOP ;  /* 0x0000000000007918 */ /* 0x000fd00000000000 */
[----:B------:R-:W-:Y:S04]  /*1ecf0*/  STL.64 [R1+0x50], R52 ;  /* 0x0000503401007387 */ /* 0x000fe80000100a00 */
[----:B------:R-:W-:Y:S04]  /*1ed00*/  STL.64 [R1+0x58], R54 ;  /* 0x0000583601007387 */ /* 0x000fe80000100a00 */
[----:B------:R-:W0:Y:S04]  /*1ed10*/  LDSM.16.MT88.4 R52, [R60+UR4+0x2100] ;  /* 0x002100043c34783b */ /* 0x000e280008004200 */
[----:B0-----:R-:W-:Y:S04]  /*1ed20*/  STL.64 [R1+0x1858], R54 ;  /* 0x0018583601007387 */ /* 0x001fe80000100a00 */
[----:B------:R0:W-:Y:S04]  /*1ed30*/  STL.64 [R1+0x1850], R52 ;  /* 0x0018503401007387 */ /* 0x0001e80000100a00 */
[----:B0-----:R-:W3:Y:S04]  /*1ed40*/  LDL.LU R52, [R1+0x620] ;  /* 0x0006200001347983 */ /* 0x001ee80000300800 */
[----:B------:R-:W3:Y:S04]  /*1ed50*/  LDL.LU R53, [R1+0x624] ;  /* 0x0006240001357983 */ /* 0x000ee80000300800 */
[----:B------:R-:W3:Y:S04]  /*1ed60*/  LDL.LU R54, [R1+0x628] ;  /* 0x0006280001367983 */ /* 0x000ee80000300800 */
[----:B------:R-:W3:Y:S01]  /*1ed70*/  LDL.LU R55, [R1+0x62c] ;  /* 0x00062c0001377983 */ /* 0x000ee20000300800 */
[----:B--2---:R-:W-:-:S15]  /*1ed80*/  HMMA.16816.F32 R28, R40, R26, R28 ;  /* 0x0000001a281c723c */ /* 0x004fde000000181c */
[----:B------:R-:W-:-:S08]  /*1ed90*/  NOP ;  /* 0x0000000000007918 */ /* 0x000fd00000000000 */
[----:B------:R-:W-:Y:S04]  /*1eda0*/  STL.64 [R1+0x460], R28 ;  /* 0x0004601c01007387 */ /* 0x000fe80000100a00 */
[----:B------:R0:W-:Y:S04]  /*1edb0*/  STL.64 [R1+0x468], R30 ;  /* 0x0004681e01007387 */ /* 0x0001e80000100a00 */
[----:B0-----:R-:W2:Y:S02]  /*1edc0*/  LDL.LU.64 R30, [R1+0x18f0] ;  /* 0x0018f000011e7983 */ /* 0x001ea40000300a00 */
[----:B--2---:R-:W-:-:S15]  /*1edd0*/  HMMA.16816.F32 R32, R40, R30, R32 ;  /* 0x0000001e2820723c */ /* 0x004fde0000001820 */
[----:B------:R-:W-:-:S08]  /*1ede0*/  NOP ;  /* 0x0000000000007918 */ /* 0x000fd00000000000 */
[----:B------:R-:W-:Y:S04]  /*1edf0*/  STL.64 [R1+0x450], R32 ;  /* 0x0004502001007387 */ /* 0x000fe80000100a00 */
[----:B------:R0:W-:Y:S04]  /*1ee00*/  STL.64 [R1+0x458], R34 ;  /* 0x0004582201007387 */ /* 0x0001e80000100a00 */
[----:B0-----:R-:W2:Y:S02]  /*1ee10*/  LDL.LU.64 R34, [R1+0x18e8] ;  /* 0x0018e80001227983 */ /* 0x001ea40000300a00 */
[----:B--2---:R-:W-:Y:S02]  /*1ee20*/  HMMA.16816.F32 R40, R40, R34, R44 ;  /* 0x000000222828723c */ /* 0x004fe4000000182c */
[----:B------:R-:W2:Y:S04]  /*1ee30*/  LDL.LU.64 R46, [R1+0x18e0] ;  /* 0x0018e000012e7983 */ /* 0x000ea80000300a00 */
[----:B------:R-:W2:-:S15]  /*1ee40*/  LDL.LU.64 R44, [R1+0x18d8] ;  /* 0x0018d800012c7983 */ /* 0x000e9e0000300a00 */
[----:B------:R-:W-:-:S02]  /*1ee50*/  NOP ;  /* 0x0000000000007918 */ /* 0x000fc40000000000 */
        /* <DEDUP_REMOVED lines=17> */
[----:B------:R-:W-:Y:S04]  /*1ef70*/  STL.64 [R1+0x660], R12 ;  /* 0x0006600c01007387 */ /* 0x000fe80000100a00 */
[----:B------:R0:W-:Y:S04]  /*1ef80*/  STL.64 [R1+0x668], R14 ;  /* 0x0006680e01007387 */ /* 0x0001e80000100a00 */
[----:B0-----:R-:W2:Y:S04]  /*1ef90*/  LDL.LU.64 R14, [R1+0x18c0] ;  /* 0x0018c000010e7983 */ /* 0x001ea80000300a00 */
[----:B------:R-:W4:Y:S04]  /*1efa0*/  LDL.LU.64 R12, [R1+0x18b8] ;  /* 0x0018b800010c7983 */ /* 0x000f280000300a00 */
[----:B------:R-:W-:Y:S04]  /*1efb0*/  STL.64 [R1+0x18a0], R10 ;  /* 0x0018a00a01007387 */ /* 0x000fe80000100a00 */
[----:B---3--:R0:W-:Y:S04]  /*1efc0*/  STL.64 [R1+0x1898], R8 ;  /* 0x0018980801007387 */ /* 0x0081e80000100a00 */
[----:B0-----:R-:W3:Y:S04]  /*1efd0*/  LDL.LU R8, [R1+0x640] ;  /* 0x0006400001087983 */ /* 0x001ee80000300800 */
[----:B------:R-:W3:Y:S04]  /*1efe0*/  LDL.LU R9, [R1+0x644] ;  /* 0x0006440001097983 */ /* 0x000ee80000300800 */
[----:B------:R-:W3:Y:S04]  /*1eff0*/  LDL.LU R10, [R1+0x648] ;  /* 0x00064800010a7983 */ /* 0x000ee80000300800 */
[----:B------:R-:W3:Y:S01]  /*1f000*/  LDL.LU R11, [R1+0x64c] ;  /* 0x00064c00010b7983 */ /* 0x000ee20000300800 */
[C---:B--2---:R-:W-:Y:S06]  /*1f010*/  HMMA.16816.F32 R36, R44.reuse, R14, R36 ;  /* 0x0000000e2c24723c */ /* 0x044fec0000001824 */
[----:B---3--:R-:W-:-:S15]  /*1f020*/  HMMA.16816.F32 R8, R44, R18, R8 ;  /* 0x000000122c08723c */ /* 0x008fde0000001808 */
[----:B------:R-:W-:-:S02]  /*1f030*/  NOP ;  /* 0x0000000000007918 */ /* 0x000fc40000000000 */
[----:B------:R-:W-:Y:S04]  /*1f040*/  STL.64 [R1+0x650], R36 ;  /* 0x0006502401007387 */ /* 0x000fe80000100a00 */
[----:B------:R0:W-:Y:S04]  /*1f050*/  STL.64 [R1+0x658], R38 ;  /* 0x0006582601007387 */ /* 0x0001e80000100a00 */
[----:B0-----:R-:W2:Y:S04]  /*1f060*/  LDL.LU.64 R38, [R1+0x18b0] ;  /* 0x0018b00001267983 */ /* 0x001ea80000300a00 */
[----:B------:R-:W2:Y:S04]  /*1f070*/  LDL.LU.64 R36, [R1+0x18a8] ;  /* 0x0018a80001247983 */ /* 0x000ea80000300a00 */
[----:B------:R-:W-:Y:S04]  /*1f080*/  STL.64 [R1+0x1890], R18 ;  /* 0x0018901201007387 */ /* 0x000fe80000100a00 */
[----:B------:R-:W-:Y:S04]  /*1f090*/  STL.64 [R1+0x640], R8 ;  /* 0x0006400801007387 */ /* 0x000fe80000100a00 */
[----:B------:R4:W-:Y:S02]  /*1f0a0*/  STL.64 [R1+0x648], R10 ;  /* 0x0006480a01007387 */ /* 0x0009e40000100a00 */
[----:B----4-:R-:W-:Y:S02]  /*1f0b0*/  HMMA.16816.F32 R8, R44, R22, R40 ;  /* 0x000000162c08723c */ /* 0x010fe40000001828 */
[----:B------:R-:W-:Y:S04]  /*1f0c0*/  STL.64 [R1+0x1888], R16 ;  /* 0x0018881001007387 */ /* 0x000fe80000100a00 */
[----:B------:R-:W-:-:S15]  /*1f0d0*/  STL.64 [R1+0x1880], R22 ;  /* 0x0018801601007387 */ /* 0x000fde0000100a00 */
[----:B------:R-:W-:-:S02]  /*1f0e0*/  NOP ;  /* 0x0000000000007918 */ /* 0x000fc40000000000 */
[----:B------:R-:W-:Y:S04]  /*1f0f0*/  STL.64 [R1+0x630], R8 ;  /* 0x0006300801007387 */ /* 0x000fe80000100a00 */
[----:B------:R0:W-:Y:S02]  /*1f100*/  STL.64 [R1+0x638], R10 ;  /* 0x0006380a01007387 */ /* 0x0001e40000100a00 */
[C---:B0-----:R-:W-:Y:S02]  /*1f110*/  HMMA.16816.F32 R8, R44.reuse, R26, R52 ;  /* 0x0000001a2c08723c */ /* 0x041fe40000001834 */
[----:B------:R-:W-:Y:S04]  /*1f120*/  STL [R1+0x1878], R20 ;  /* 0x0018781401007387 */ /* 0x000fe80000100800 */
[----:B------:R-:W-:Y:S01]  /*1f130*/  HMMA.16816.F32 R16, R44, R30, R48 ;  /* 0x0000001e2c10723c */ /* 0x000fe20000001830 */
[----:B------:R-:W-:-:S15]  /*1f140*/  STL.64 [R1+0x1870], R26 ;  /* 0x0018701a01007387 */ /* 0x000fde0000100a00 */
[----:B------:R-:W-:-:S01]  /*1f150*/  NOP ;  /* 0x0000000000007918 */ /* 0x000fc20000000000 */
[----:B------:R-:W-:Y:S04]  /*1f160*/  STL.64 [R1+0x620], R8 ;  /* 0x0006200801007387 */ /* 0x000fe80000100a00 */
[----:B------:R0:W-:Y:S02]  /*1f170*/  STL.64 [R1+0x628], R10 ;  /* 0x0006280a01007387 */ /* 0x0001e40000100a00 */
[----:B0-----:R-:W-:Y:S02]  /*1f180*/  HMMA.16816.F32 R8, R44, R34, R56 ;  /* 0x000000222c08723c */ /* 0x001fe40000001838 */
[----:B------:R-:W-:Y:S04]  /*1f190*/  STL.64 [R1+0x1868], R30 ;  /* 0x0018681e01007387 */ /* 0x000fe80000100a00 */
[----:B------:R-:W-:Y:S04]  /*1f1a0*/  STL.64 [R1+0x610], R16 ;  /* 0x0006101001007387 */ /* 0x000fe80000100a00 */
[----:B------:R-:W-:Y:S04]  /*1f1b0*/  STL.64 [R1+0x618], R18 ;  /* 0x0006181201007387 */ /* 0x000fe80000100a00 */
[----:B------:R-:W-:Y:S04]  /*1f1c0*/  STL.64 [R1+0x1860], R34 ;  /* 0x0018602201007387 */ /* 0x000fe80000100a00 */
[----:B------:R-:W3:Y:S05]  /*1f1d0*/  LDL.LU R56, [R1+0x1c0] ;  /* 0x0001c00001387983 */ /* 0x000eea0000300800 */
[----:B------:R-:W-:Y:S04]  /*1f1e0*/  STL.64 [R1+0x410], R8 ;  /* 0x0004100801007387 */ /* 0x000fe80000100a00 */
[----:B------:R-:W-:Y:S04]  /*1f1f0*/  STL.64 [R1+0x418], R10 ;  /* 0x0004180a01007387 */ /* 0x000fe80000100a00 */
[----:B------:R-:W3:Y:S04]  /*1f200*/  LDL.LU R57, [R1+0x1c4] ;  /* 0x0001c40001397983 */ /* 0x000ee80000300800 */
[----:B------:R-:W4:Y:S04]  /*1f210*/  LDL.LU R58, [R1+0x1c8] ;  /* 0x0001c800013a7983 */ /* 0x000f280000300800 */
[----:B------:R-:W4:Y:S04]  /*1f220*/  LDL.LU R59, [R1+0x1cc] ;  /* 0x0001cc00013b7983 */ /* 0x000f280000300800 */
[----:B----4-:R-:W-:Y:S04]  /*1f230*/  STL.64 [R1+0x1808], R58 ;  /* 0x0018083a01007387 */ /* 0x010fe80000100a00 */
[----:B---3--:R0:W-:Y:S04]  /*1f240*/  STL.64 [R1+0x1800], R56 ;  /* 0x0018003801007387 */ /* 0x0081e80000100a00 */
[----:B0-----:R-:W3:Y:S04]  /*1f250*/  LDL.LU R56, [R1+0x4b0] ;  /* 0x0004b00001387983 */ /* 0x001ee80000300800 */
        /* <DEDUP_REMOVED lines=8> */
[----:B------:R-:W4:Y:S01]  /*1f2e0*/  LDL.LU R59, [R1+0x4cc] ;  /* 0x0004cc00013b7983 */ /* 0x000f220000300800 */
[----:B------:R-:W0:Y:S03]  /*1f2f0*/  S2R R61, SR_TID.X ;  /* 0x00000000003d7919 */ /* 0x000e260000002100 */
[----:B----4-:R-:W-:Y:S04]  /*1f300*/  STL.64 [R1+0x1828], R58 ;  /* 0x0018283a01007387 */ /* 0x010fe80000100a00 */
[----:B---3--:R1:W-:Y:S04]  /*1f310*/  STL.64 [R1+0x1820], R56 ;  /* 0x0018203801007387 */ /* 0x0083e80000100a00 */
[----:B-1----:R-:W3:Y:S04]  /*1f320*/  LDL.LU R56, [R1+0x4d0] ;  /* 0x0004d00001387983 */ /* 0x002ee80000300800 */
[----:B------:R-:W3:Y:S04]  /*1f330*/  LDL.LU R57, [R1+0x4d4] ;  /* 0x0004d40001397983 */ /* 0x000ee80000300800 */
[----:B------:R-:W4:Y:S04]  /*1f340*/  LDL.LU R58, [R1+0x4d8] ;  /* 0x0004d800013a7983 */ /* 0x000f280000300800 */
[----:B------:R-:W4:Y:S01]  /*1f350*/  LDL.LU R59, [R1+0x4dc] ;  /* 0x0004dc00013b7983 */ /* 0x000f220000300800 */
[C---:B0-----:R-:W-:Y:S01]  /*1f360*/  LOP3.LUT R60, R61.reuse, 0x7, RZ, 0xc0, !PT ;  /* 0x000000073d3c7812 */ /* 0x041fe200078ec0ff */
[----:B------:R-:W-:-:S04]  /*1f370*/  IMAD.SHL.U32 R24, R61, 0x2, RZ ;  /* 0x000000023d187824 */ /* 0x000fc800078e00ff */
[----:B------:R-:W-:-:S05]  /*1f380*/  IMAD R60, R60, 0x210, RZ ;  /* 0x000002103c3c7824 */ /* 0x000fca00078e02ff */
[----:B------:R-:W-:Y:S01]  /*1f390*/  LOP3.LUT R60, R60, 0x10, R24, 0x78, !PT ;  /* 0x000000103c3c7812 */ /* 0x000fe200078e7818 */
[----:B------:R-:W-:Y:S01]  /*1f3a0*/  IMAD.SHL.U32 R61, R61, 0x100, RZ ;  /* 0x000001003d3d7824 */ /* 0x000fe200078e00ff */
[----:B----4-:R-:W-:Y:S04]  /*1f3b0*/  STL.64 [R1+0x1838], R58 ;  /* 0x0018383a01007387 */ /* 0x010fe80000100a00 */
[----:B---3--:R0:W-:Y:S04]  /*1f3c0*/  STL.64 [R1+0x1830], R56 ;  /* 0x0018303801007387 */ /* 0x0081e80000100a00 */
[----:B0-----:R-:W3:Y:S04]  /*1f3d0*/  LDL.LU R56, [R1+0x4e0] ;  /* 0x0004e00001387983 */ /* 0x001ee80000300800 */
[----:B------:R-:W3:Y:S04]  /*1f3e0*/  LDL.LU R57, [R1+0x4e4] ;  /* 0x0004e40001397983 */ /* 0x000ee80000300800 */
        /* <DEDUP_REMOVED lines=26> */
[----:B------:R-:W2:Y:S04]  /*1f590*/  LDL.LU R22, [R1+0x7c8] ;  /* 0x0007c80001167983 */ /* 0x000ea80000300800 */
[----:B------:R-:W0:Y:S04]  /*1f5a0*/  LDSM.16.MT88.4 R44, [R60+UR4+0x2000] ;  /* 0x002000043c2c783b */ /* 0x000e280008004200 */
        /* <DEDUP_REMOVED lines=9> */
[----:B----4-:R-:W-:Y:S04]  /*1f640*/  STL.64 [R1+0x1848], R58 ;  /* 0x0018483a01007387 */ /* 0x010fe80000100a00 */
[----:B---3--:R1:W-:Y:S04]  /*1f650*/  STL.64 [R1+0x1840], R56 ;  /* 0x0018403801007387 */ /* 0x0083e80000100a00 */
[----:B-1----:R-:W3:Y:S04]  /*1f660*/  LDL.LU R56, [R1+0x4f0] ;  /* 0x0004f00001387983 */ /* 0x002ee80000300800 */
[----:B------:R-:W3:Y:S04]  /*1f670*/  LDL.LU R57, [R1+0x4f4] ;  /* 0x0004f40001397983 */ /* 0x000ee80000300800 */
[----:B------:R-:W3:Y:S01]  /*1f680*/  LDL.LU R58, [R1+0x4f8] ;  /* 0x0004f800013a7983 */ /* 0x000ee20000300800 */
[C---:B--2---:R-:W-:Y:S03]  /*1f690*/  HMMA.16816.F32 R8, R36.reuse, R6, R8 ;  /* 0x000000062408723c */ /* 0x044fe60000001808 */
[----:B------:R-:W3:Y:S04]  /*1f6a0*/  LDL.LU R59, [R1+0x4fc] ;  /* 0x0004fc00013b7983 */ /* 0x000ee80000300800 */
[----:B0-----:R-:W-:Y:S04]  /*1f6b0*/  STL.64 [R1+0x17c8], R46 ;  /* 0x0017c82e01007387 */ /* 0x001fe80000100a00 */
[----:B------:R0:W-:Y:S04]  /*1f6c0*/  STL.64 [R1+0x17c0], R44 ;  /* 0x0017c02c01007387 */ /* 0x0001e80000100a00 */
[----:B0-----:R-:W2:Y:S04]  /*1f6d0*/  LDL.LU R44, [R1+0x1d0] ;  /* 0x0001d000012c7983 */ /* 0x001ea80000300800 */
[----:B------:R-:W2:Y:S04]  /*1f6e0*/  LDL.LU R45, [R1+0x1d4] ;  /* 0x0001d400012d7983 */ /* 0x000ea80000300800 */
[----:B------:R-:W2:Y:S04]  /*1f6f0*/  LDL.LU R46, [R1+0x1d8] ;  /* 0x0001d800012e7983 */ /* 0x000ea80000300800 */
[----:B------:R-:W2:Y:S04]  /*1f700*/  LDL.LU R47, [R1+0x1dc] ;  /* 0x0001dc00012f7983 */ /* 0x000ea80000300800 */
[----:B------:R-:W4:Y:S04]  /*1f710*/  LDL.LU R40, [R1+0x4a0] ;  /* 0x0004a00001287983 */ /* 0x000f280000300800 */
[----:B------:R-:W4:Y:S04]  /*1f720*/  LDL.LU R41, [R1+0x4a4] ;  /* 0x0004a40001297983 */ /* 0x000f280000300800 */
[----:B------:R-:W4:Y:S04]  /*1f730*/  LDL.LU R42, [R1+0x4a8] ;  /* 0x0004a800012a7983 */ /* 0x000f280000300800 */
[----:B------:R-:W4:Y:S04]  /*1f740*/  LDL.LU R43, [R1+0x4ac] ;  /* 0x0004ac00012b7983 */ /* 0x000f280000300800 */
[----:B------:R-:W-:Y:S04]  /*1f750*/  STL.64 [R1+0x560], R8 ;  /* 0x0005600801007387 */ /* 0x000fe80000100a00 */
[----:B------:R0:W-:Y:S04]  /*1f760*/  STL.64 [R1+0x568], R10 ;  /* 0x0005680a01007387 */ /* 0x0001e80000100a00 */
[----:B0-----:R-:W3:Y:S04]  /*1f770*/  LDL.LU.64 R10, [R1+0x18a0] ;  /* 0x0018a000010a7983 */ /* 0x001ee80000300a00 */
[----:B------:R-:W2:Y:S01]  /*1f780*/  LDL.LU.64 R8, [R1+0x1898] ;  /* 0x0018980001087983 */ /* 0x000ea20000300a00 */
        /* <DEDUP_REMOVED lines=14> */
[----:B0-----:R-:W4:Y:S04]  /*1f870*/  LDL.LU.64 R18, [R1+0x1890] ;  /* 0x0018900001127983 */ /* 0x001f280000300a00 */
[----:B------:R-:W2:Y:S01]  /*1f880*/  LDL.LU.64 R16, [R1+0x1888] ;  /* 0x0018880001107983 */ /* 0x000ea20000300a00 */
[----:B----4-:R-:W-:-:S15]  /*1f890*/  HMMA.16816.F32 R20, R36, R18, R20 ;  /* 0x000000122414723c */ /* 0x010fde0000001814 */
[----:B------:R-:W-:-:S08]  /*1f8a0*/  NOP ;  /* 0x0000000000007918 */ /* 0x000fd00000000000 */
[----:B------:R-:W-:Y:S04]  /*1f8b0*/  STL.64 [R1+0x7c0], R20 ;  /* 0x0007c01401007387 */ /* 0x000fe80000100a00 */
[----:B------:R0:W-:Y:S04]  /*1f8c0*/  STL.64 [R1+0x7c8], R22 ;  /* 0x0007c81601007387 */ /* 0x0001e80000100a00 */
[----:B0-----:R-:W4:Y:S04]  /*1f8d0*/  LDL.LU.64 R22, [R1+0x1880] ;  /* 0x0018800001167983 */ /* 0x001f280000300a00 */
[----:B------:R-:W3:Y:S01]  /*1f8e0*/  LDL.LU R20, [R1+0x1878] ;  /* 0x0018780001147983 */ /* 0x000ee20000300800 */
[----:B----4-:R-:W-:-:S15]  /*1f8f0*/  HMMA.16816.F32 R24, R36, R22, R24 ;  /* 0x000000162418723c */ /* 0x010fde0000001818 */
[----:B------:R-:W-:-:S08]  /*1f900*/  NOP ;  /* 0x0000000000007918 */ /* 0x000fd00000000000 */
[----:B------:R-:W-:Y:S04]  /*1f910*/  STL.64 [R1+0x7b0], R24 ;  /* 0x0007b01801007387 */ /* 0x000fe80000100a00 */
[----:B------:R0:W-:Y:S04]  /*1f920*/  STL.64 [R1+0x7b8], R26 ;  /* 0x0007b81a01007387 */ /* 0x0001e80000100a00 */
[----:B0-----:R-:W4:Y:S02]  /*1f930*/  LDL.LU.64 R26, [R1+0x1870] ;  /* 0x00187000011a7983 */ /* 0x001f240000300a00 */
        /* <DEDUP_REMOVED lines=10> */
[----:B----4-:R-:W-:Y:S02]  /*1f9e0*/  HMMA.16816.F32 R36, R36, R34, R52 ;  /* 0x000000222424723c */ /* 0x010fe40000001834 */
[----:B------:R-:W4:Y:S04]  /*1f9f0*/  LDL.LU.64 R54, [R1+0x1858] ;  /* 0x0018580001367983 */ /* 0x000f280000300a00 */
[----:B------:R-:W4:-:S15]  /*1fa00*/  LDL.LU.64 R52, [R1+0x1850] ;  /* 0x0018500001347983 */ /* 0x000f1e0000300a00 */
[----:B------:R-:W-:-:S02]  /*1fa10*/  NOP ;  /* 0x0000000000007918 */ /* 0x000fc40000000000 */
[----:B------:R0:W-:Y:S04]  /*1fa20*/  STL.64 [R1+0x540], R36 ;  /* 0x0005402401007387 */ /* 0x0001e80000100a00 */
[----:B------:R1:W-:Y:S04]  /*1fa30*/  STL.64 [R1+0x548], R38 ;  /* 0x0005482601007387 */ /* 0x0003e80000100a00 */
[----:B0-----:R-:W2:Y:S04]  /*1fa40*/  LDL.LU R36, [R1+0x220] ;  /* 0x0002200001247983 */ /* 0x001ea80000300800 */
[----:B------:R-:W2:Y:S04]  /*1fa50*/  LDL.LU R37, [R1+0x224] ;  /* 0x0002240001257983 */ /* 0x000ea80000300800 */
[----:B-1----:R-:W2:Y:S04]  /*1fa60*/  LDL.LU R38, [R1+0x228] ;  /* 0x0002280001267983 */ /* 0x002ea80000300800 */
[----:B------:R-:W2:Y:S01]  /*1fa70*/  LDL.LU R39, [R1+0x22c] ;  /* 0x00022c0001277983 */ /* 0x000ea20000300800 */
[----:B----4-:R-:W-:-:S15]  /*1fa80*/  HMMA.16816.F32 R56, R52, R6, R56 ;  /* 0x000000063438723c */ /* 0x010fde0000001838 */
[----:B------:R-:W-:-:S08]  /*1fa90*/  NOP ;  /* 0x0000000000007918 */ /* 0x000fd00000000000 */
[----:B------:R-:W-:Y:S04]  /*1faa0*/  STL.64 [R1+0x4f0], R56 ;  /* 0x0004f03801007387 */ /* 0x000fe80000100a00 */
[----:B------:R0:W-:Y:S04]  /*1fab0*/  STL.64 [R1+0x4f8], R58 ;  /* 0x0004f83a01007387 */ /* 0x0001e80000100a00 */
[----:B0-----:R-:W4:Y:S04]  /*1fac0*/  LDL.LU.64 R58, [R1+0x1848] ;  /* 0x00184800013a7983 */ /* 0x001f280000300a00 */
[----:B------:R-:W4:Y:S02]  /*1fad0*/  LDL.LU.64 R56, [R1+0x1840] ;  /* 0x0018400001387983 */ /* 0x000f240000300a00 */
        /* <DEDUP_REMOVED lines=17> */
[----:B------:R-:W4:Y:S01]  /*1fbf0*/  LDL.LU.64 R56, [R1+0x1810] ;  /* 0x0018100001387983 */ /* 0x000f220000300a00 */
[C---:B------:R-:W-:Y:S06]  /*1fc00*/  HMMA.16816.F32 R40, R52.reuse, R26, R40 ;  /* 0x0000001a3428723c */ /* 0x040fec0000001828 */
[----:B----4-:R-:W-:-:S15]  /*1fc10*/  HMMA.16816.F32 R56, R52, R22, R56 ;  /* 0x000000163438723c */ /* 0x010fde0000001838 */
[----:B------:R-:W-:-:S08]  /*1fc20*/  NOP ;  /* 0x0000000000007918 */ /* 0x000fd00000000000 */
[----:B------:R-:W-:Y:S04]  /*1fc30*/  STL.64 [R1+0x4b0], R56 ;  /* 0x0004b03801007387 */ /* 0x000fe80000100a00 */
[----:B------:R0:W-:Y:S04]  /*1fc40*/  STL.64 [R1+0x4b8], R58 ;  /* 0x0004b83a01007387 */ /* 0x0001e80000100a00 */
[----:B0-----:R-:W4:Y:S04]  /*1fc50*/  LDL.LU.64 R58, [R1+0x1808] ;  /* 0x00180800013a7983 */ /* 0x001f280000300a00 */
[----:B------:R-:W4:Y:S04]  /*1fc60*/  LDL.LU.64 R56, [R1+0x1800] ;  /* 0x0018000001387983 */ /* 0x000f280000300a00 */
[----:B------:R-:W-:Y:S04]  /*1fc70*/  STL.64 [R1+0x17e8], R22 ;  /* 0x0017e81601007387 */ /* 0x000fe80000100a00 */
[----:B---3--:R0:W-:Y:S04]  /*1fc80*/  STL [R1+0x17e0], R20 ;  /* 0x0017e01401007387 */ /* 0x0081e80000100800 */
[----:B0-----:R-:W3:Y:S04]  /*1fc90*/  LDL.LU R20, [R1+0x490] ;  /* 0x0004900001147983 */ /* 0x001ee80000300800 */
[----:B------:R-:W3:Y:S04]  /*1fca0*/  LDL.LU R21, [R1+0x494] ;  /* 0x0004940001157983 */ /* 0x000ee80000300800 */
[----:B------:R-:W3:Y:S04]  /*1fcb0*/  LDL.LU R22, [R1+0x498] ;  /* 0x0004980001167983 */ /* 0x000ee80000300800 */
[----:B------:R-:W3:Y:S04]  /*1fcc0*/  LDL.LU R23, [R1+0x49c] ;  /* 0x00049c0001177983 */ /* 0x000ee80000300800 */
[----:B------:R-:W-:Y:S04]  /*1fcd0*/  STL.64 [R1+0x4a0], R40 ;  /* 0x0004a02801007387 */ /* 0x000fe80000100a00 */
[----:B------:R0:W-:Y:S04]  /*1fce0*/  STL.64 [R1+0x4a8], R42 ;  /* 0x0004a82a01007387 */ /* 0x0001e80000100a00 */
[----:B0-----:R-:W2:Y:S04]  /*1fcf0*/  LDL.LU.64 R42, [R1+0x17f8] ;  /* 0x0017f800012a7983 */ /* 0x001ea80000300a00 */
[----:B------:R-:W2:Y:S04]  /*1fd00*/  LDL.LU.64 R40, [R1+0x17f0] ;  /* 0x0017f00001287983 */ /* 0x000ea80000300a00 */
[----:B------:R2:W-:Y:S01]  /*1fd10*/  STL.64 [R1+0x17d8], R30 ;  /* 0x0017d81e01007387 */ /* 0x0005e20000100a00 */
[----:B---3--:R-:W-:Y:S06]  /*1fd20*/  HMMA.16816.F32 R20, R52, R30, R20 ;  /* 0x0000001e3414723c */ /* 0x008fec0000001814 */
[----:B--2---:R-:W-:-:S15]  /*1fd30*/  HMMA.16816.F32 R28, R40, R6, R48 ;  /* 0x00000006281c723c */ /* 0x004fde0000001830 */
[----:B------:R-:W-:-:S02]  /*1fd40*/  NOP ;  /* 0x0000000000007918 */ /* 0x000fc40000000000 */
[----:B------:R-:W-:Y:S04]  /*1fd50*/  STL.64 [R1+0x490], R20 ;  /* 0x0004901401007387 */ /* 0x000fe80000100a00 */
[----:B------:R0:W-:Y:S02]  /*1fd60*/  STL.64 [R1+0x498], R22 ;  /* 0x0004981601007387 */ /* 0x0001e40000100a00 */
[----:B0-----:R-:W-:Y:S06]  /*1fd70*/  HMMA.16816.F32 R20, R52, R34, R36 ;  /* 0x000000223414723c */ /* 0x001fec0000001824 */
[----:B------:R-:W-:-:S15]  /*1fd80*/  STL.64 [R1+0x17d0], R34 ;  /* 0x0017d02201007387 */ /* 0x000fde0000100a00 */
[----:B------:R-:W-:-:S02]  /*1fd90*/  NOP ;  /* 0x0000000000007918 */ /* 0x000fc40000000000 */
[----:B------:R-:W-:Y:S04]  /*1fda0*/  STL.64 [R1+0x220], R20 ;  /* 0x0002201401007387 */ /* 0x000fe80000100a00 */
[----:B------:R0:W-:Y:S04]  /*1fdb0*/  STL.64 [R1+0x228], R22 ;  /* 0x0002281601007387 */ /* 0x0001e80000100a00 */
[----:B------:R-:W-:Y:S04]  /*1fdc0*/  STL.64 [R1+0x17b8], R10 ;  /* 0x0017b80a01007387 */ /* 0x000fe80000100a00 */
[----:B------:R-:W-:Y:S04]  /*1fdd0*/  STL.64 [R1+0x1e0], R28 ;  /* 0x0001e01c01007387 */ /* 0x000fe80000100a00 */
[----:B------:R-:W-:Y:S04]  /*1fde0*/  STL.64 [R1+0x1e8], R30 ;  /* 0x0001e81e01007387 */ /* 0x000fe80000100a00 */
[----:B------:R4:W-:Y:S01]  /*1fdf0*/  STL.64 [R1+0x17b0], R8 ;  /* 0x0017b00801007387 */ /* 0x0009e20000100a00 */
[C---:B0-----:R-:W-:Y:S06]  /*1fe00*/  HMMA.16816.F32 R20, R40.reuse, R10, R44 ;  /* 0x0000000a2814723c */ /* 0x041fec000000182c */
[----:B----4-:R-:W-:-:S15]  /*1fe10*/  HMMA.16816.F32 R8, R40, R14, R56 ;  /* 0x0000000e2808723c */ /* 0x010fde0000001838 */
[----:B------:R-:W-:-:S02]  /*1fe20*/  NOP ;  /* 0x0000000000007918 */ /* 0x000fc40000000000 */
[----:B------:R-:W-:Y:S04]  /*1fe30*/  STL.64 [R1+0x1d0], R20 ;  /* 0x0001d01401007387 */ /* 0x000fe80000100a00 */
[----:B------:R-:W-:Y:S04]  /*1fe40*/  STL.64 [R1+0x1d8], R22 ;  /* 0x0001d81601007387 */ /* 0x000fe80000100a00 */
[----:B------:R-:W-:Y:S04]  /*1fe50*/  STL.64 [R1+0x17a8], R14 ;  /* 0x0017a80e01007387 */ /* 0x000fe80000100a00 */
[----:B------:R0:W-:Y:S04]  /*1fe60*/  STL.64 [R1+0x17a0], R12 ;  /* 0x0017a00c01007387 */ /* 0x0001e80000100a00 */
[----:B------:R1:W-:Y:S04]  /*1fe70*/  STL.64 [R1+0x1c0], R8 ;  /* 0x0001c00801007387 */ /* 0x0003e80000100a00 */
[----:B------:R2:W-:Y:S04]  /*1fe80*/  STL.64 [R1+0x1c8], R10 ;  /* 0x0001c80a01007387 */ /* 0x0005e80000100a00 */
[----:B------:R-:W3:Y:S04]  /*1fe90*/  LDL.LU R48, [R1+0x3a0] ;  /* 0x0003a00001307983 */ /* 0x000ee80000300800 */
[----:B------:R-:W3:Y:S04]  /*1fea0*/  LDL.LU R49, [R1+0x3a4] ;  /* 0x0003a40001317983 */ /* 0x000ee80000300800 */
[----:B------:R-:W4:Y:S04]  /*1feb0*/  LDL.LU R50, [R1+0x3a8] ;  /* 0x0003a80001327983 */ /* 0x000f280000300800 */
[----:B------:R-:W4:Y:S04]  /*1fec0*/  LDL.LU R51, [R1+0x3ac] ;  /* 0x0003ac0001337983 */ /* 0x000f280000300800 */
[----:B------:R-:W3:Y:S04]  /*1fed0*/  LDL.LU R56, [R1+0x3d0] ;  /* 0x0003d00001387983 */ /* 0x000ee80000300800 */
[----:B------:R-:W3:Y:S04]  /*1fee0*/  LDL.LU R57, [R1+0x3d4] ;  /* 0x0003d40001397983 */ /* 0x000ee80000300800 */
[----:B------:R-:W3:Y:S04]  /*1fef0*/  LDL.LU R58, [R1+0x3d8] ;  /* 0x0003d800013a7983 */ /* 0x000ee80000300800 */
[----:B------:R-:W3:Y:S04]  /*1ff00*/  LDL.LU R59, [R1+0x3dc] ;  /* 0x0003dc00013b7983 */ /* 0x000ee80000300800 */
        /* <DEDUP_REMOVED lines=24> */
[----:B-1----:R-:W3:Y:S04]  /*20090*/  LDL.LU R8, [R1+0x400] ;  /* 0x0004000001087983 */ /* 0x002ee80000300800 */
[----:B------:R-:W3:Y:S04]  /*200a0*/  LDL.LU R9, [R1+0x404] ;  /* 0x0004040001097983 */ /* 0x000ee80000300800 */
[----:B--2---:R-:W2:Y:S04]  /*200b0*/  LDL.LU R10, [R1+0x408] ;  /* 0x00040800010a7983 */ /* 0x004ea80000300800 */
[----:B------:R-:W2:Y:S04]  /*200c0*/  LDL.LU R11, [R1+0x40c] ;  /* 0x00040c00010b7983 */ /* 0x000ea80000300800 */
[----:B------:R-:W2:Y:S04]  /*200d0*/  LDL.LU R52, [R1+0x3e0] ;  /* 0x0003e00001347983 */ /* 0x000ea80000300800 */
[----:B------:R-:W2:Y:S04]  /*200e0*/  LDL.LU R53, [R1+0x3e4] ;  /* 0x0003e40001357983 */ /* 0x000ea80000300800 */
[----:B------:R-:W2:Y:S04]  /*200f0*/  LDL.LU R54, [R1+0x3e8] ;  /* 0x0003e80001367983 */ /* 0x000ea80000300800 */
[----:B------:R-:W2:Y:S04]  /*20100*/  LDL.LU R55, [R1+0x3ec] ;  /* 0x0003ec0001377983 */ /* 0x000ea80000300800 */
[----:B----4-:R-:W-:Y:S04]  /*20110*/  STL.64 [R1+0x1788], R50 ;  /* 0x0017883201007387 */ /* 0x010fe80000100a00 */
[----:B---3--:R0:W-:Y:S04]  /*20120*/  STL.64 [R1+0x1780], R48 ;  /* 0x0017803001007387 */ /* 0x0081e80000100a00 */
[----:B0-----:R-:W3:Y:S04]  /*20130*/  LDL.LU R48, [R1+0x3b0] ;  /* 0x0003b00001307983 */ /* 0x001ee80000300800 */
[----:B------:R-:W3:Y:S04]  /*20140*/  LDL.LU R49, [R1+0x3b4] ;  /* 0x0003b40001317983 */ /* 0x000ee80000300800 */
[----:B------:R-:W4:Y:S04]  /*20150*/  LDL.LU R50, [R1+0x3b8] ;  /* 0x0003b80001327983 */ /* 0x000f280000300800 */
[----:B------:R-:W4:Y:S01]  /*20160*/  LDL.LU R51, [R1+0x3bc] ;  /* 0x0003bc0001337983 */ /* 0x000f220000300800 */
[C---:B------:R-:W-:Y:S03]  /*20170*/  HMMA.16816.F32 R20, R40.reuse, R18, R20 ;  /* 0x000000122814723c */ /* 0x040fe60000001814 */
[----:B----4-:R-:W-:Y:S04]  /*20180*/  STL.64 [R1+0x1798], R50 ;  /* 0x0017983201007387 */ /* 0x010fe80000100a00 */
[----:B---3--:R0:W-:Y:S04]  /*20190*/  STL.64 [R1+0x1790], R48 ;  /* 0x0017903001007387 */ /* 0x0081e80000100a00 */
[----:B0-----:R-:W3:Y:S04]  /*201a0*/  LDL.LU R48, [R1+0x3c0] ;  /* 0x0003c00001307983 */ /* 0x001ee80000300800 */
[----:B------:R-:W3:Y:S04]  /*201b0*/  LDL.LU R49, [R1+0x3c4] ;  /* 0x0003c40001317983 */ /* 0x000ee80000300800 */
[----:B------:R-:W3:Y:S04]  /*201c0*/  LDL.LU R50, [R1+0x3c8] ;  /* 0x0003c80001327983 */ /* 0x000ee80000300800 */
[----:B------:R-:W3:Y:S04]  /*201d0*/  LDL.LU R51, [R1+0x3cc] ;  /* 0x0003cc0001337983 */ /* 0x000ee80000300800 */
[----:B------:R-:W-:Y:S04]  /*201e0*/  STL.64 [R1+0x30], R20 ;  /* 0x0000301401007387 */ /* 0x000fe80000100a00 */
[----:B------:R0:W-:Y:S04]  /*201f0*/  STL.64 [R1+0x38], R22 ;  /* 0x0000381601007387 */ /* 0x0001e80000100a00 */
[----:B0-----:R-:W4:Y:S04]  /*20200*/  LDL.LU.64 R22, [R1+0x17e8] ;  /* 0x0017e80001167983 */ /* 0x001f280000300a00 */
[----:B------:R-:W3:Y:S01]  /*20210*/  LDL.LU R20, [R1+0x17e0] ;  /* 0x0017e00001147983 */ /* 0x000ee20000300800 */
[C---:B------:R-:W-:Y:S06]  /*20220*/  HMMA.16816.F32 R28, R40.reuse, R26, R28 ;  /* 0x0000001a281c723c */ /* 0x040fec000000181c */
[----:B----4-:R-:W-:-:S15]  /*20230*/  HMMA.16816.F32 R36, R40, R22, R36 ;  /* 0x000000162824723c */ /* 0x010fde0000001824 */
[----:B------:R-:W-:-:S08]  /*20240*/  NOP ;  /* 0x0000000000007918 */ /* 0x000fd00000000000 */
        /* <DEDUP_REMOVED lines=32> */
[----:B------:R-:W4:Y:S01]  /*20450*/  LDL.LU.64 R8, [R1+0x17b0] ;  /* 0x0017b00001087983 */ /* 0x000f220000300a00 */
[----:B--2---:R-:W-:-:S15]  /*20460*/  HMMA.16816.F32 R12, R44, R10, R12 ;  /* 0x0000000a2c0c723c */ /* 0x004fde000000180c */
[----:B------:R-:W-:-:S08]  /*20470*/  NOP ;  /* 0x0000000000007918 */ /* 0x000fd00000000000 */
[----:B------:R-:W-:Y:S04]  /*20480*/  STL.64 [R1+0x3f0], R12 ;  /* 0x0003f00c01007387 */ /* 0x000fe80000100a00 */
[----:B------:R0:W-:Y:S04]  /*20490*/  STL.64 [R1+0x3f8], R14 ;  /* 0x0003f80e01007387 */ /* 0x0001e80000100a00 */
[----:B0-----:R-:W2:Y:S01]  /*204a0*/  LDL.LU.64 R14, [R1+0x17a8] ;  /* 0x0017a800010e7983 */ /* 0x001ea20000300a00 */
[C---:B------:R-:W-:Y:S06]  /*204b0*/  HMMA.16816.F32 R56, R44.reuse, R18, R56 ;  /* 0x000000122c38723c */ /* 0x040fec0000001838 */
[C---:B---3--:R-:W-:Y:S01]  /*204c0*/  HMMA.16816.F32 R48, R44.reuse, R22, R48 ;  /* 0x000000162c30723c */ /* 0x048fe20000001830 */
[----:B------:R-:W3:Y:S05]  /*204d0*/  LDL.LU.64 R12, [R1+0x17a0] ;  /* 0x0017a000010c7983 */ /* 0x000eea0000300a00 */
[----:B--2---:R-:W-:-:S15]  /*204e0*/  HMMA.16816.F32 R52, R44, R14, R52 ;  /* 0x0000000e2c34723c */ /* 0x004fde0000001834 */
[----:B------:R-:W-:-:S08]  /*204f0*/  NOP ;  /* 0x0000000000007918 */ /* 0x000fd00000000000 */
[----:B------:R0:W-:Y:S04]  /*20500*/  STL.64 [R1+0x3e0], R52 ;  /* 0x0003e03401007387 */ /* 0x0001e80000100a00 */
[----:B------:R1:W-:Y:S04]  /*20510*/  STL.64 [R1+0x3e8], R54 ;  /* 0x0003e83601007387 */ /* 0x0003e80000100a00 */
[----:B0-----:R-:W2:Y:S04]  /*20520*/  LDL.LU R52, [R1+0x330] ;  /* 0x0003300001347983 */ /* 0x001ea80000300800 */
[----:B------:R0:W-:Y:S04]  /*20530*/  STL.64 [R1+0x3d0], R56 ;  /* 0x0003d03801007387 */ /* 0x0001e80000100a00 */
[----:B------:R4:W-:Y:S04]  /*20540*/  STL.64 [R1+0x3d8], R58 ;  /* 0x0003d83a01007387 */ /* 0x0009e80000100a00 */
[----:B------:R-:W2:Y:S04]  /*20550*/  LDL.LU R53, [R1+0x334] ;  /* 0x0003340001357983 */ /* 0x000ea80000300800 */
[----:B-1----:R-:W2:Y:S04]  /*20560*/  LDL.LU R54, [R1+0x338] ;  /* 0x0003380001367983 */ /* 0x002ea80000300800 */
[----:B------:R-:W2:Y:S04]  /*20570*/  LDL.LU R55, [R1+0x33c] ;  /* 0x00033c0001377983 */ /* 0x000ea80000300800 */
[----:B0-----:R-:W3:Y:S04]  /*20580*/  LDL.LU R56, [R1+0x320] ;  /* 0x0003200001387983 */ /* 0x001ee80000300800 */
[----:B------:R-:W3:Y:S04]  /*20590*/  LDL.LU R57, [R1+0x324] ;  /* 0x0003240001397983 */ /* 0x000ee80000300800 */
[----:B----4-:R-:W3:Y:S04]  /*205a0*/  LDL.LU R58, [R1+0x328] ;  /* 0x00032800013a7983 */ /* 0x010ee80000300800 */
[----:B------:R-:W3:Y:S04]  /*205b0*/  LDL.LU R59, [R1+0x32c] ;  /* 0x00032c00013b7983 */ /* 0x000ee80000300800 */
        /* <DEDUP_REMOVED lines=15> */
[----:B------:R-:W4:Y:S04]  /*206b0*/  LDL.LU.64 R48, [R1+0x1770] ;  /* 0x0017700001307983 */ /* 0x000f280000300a00 */
[----:B------:R0:W-:Y:S04]  /*206c0*/  STL.64 [R1+0x1768], R30 ;  /* 0x0017681e01007387 */ /* 0x0001e80000100a00 */
[----:B------:R-:W2:Y:S04]  /*206d0*/  LDL.LU R28, [R1+0x1a0] ;  /* 0x0001a000011c7983 */ /* 0x000ea80000300800 */
[----:B------:R-:W2:Y:S04]  /*206e0*/  LDL.LU R29, [R1+0x1a4] ;  /* 0x0001a400011d7983 */ /* 0x000ea80000300800 */
[----:B0-----:R-:W2:Y:S04]  /*206f0*/  LDL.LU R30, [R1+0x1a8] ;  /* 0x0001a800011e7983 */ /* 0x001ea80000300800 */
[----:B------:R-:W2:Y:S04]  /*20700*/  LDL.LU R31, [R1+0x1ac] ;  /* 0x0001ac00011f7983 */ /* 0x000ea80000300800 */
[----:B------:R4:W-:Y:S01]  /*20710*/  STL.64 [R1+0x1760], R34 ;  /* 0x0017602201007387 */ /* 0x0009e20000100a00 */
[----:B--2---:R-:W-:Y:S06]  /*20720*/  HMMA.16816.F32 R28, R44, R34, R28 ;  /* 0x000000222c1c723c */ /* 0x004fec000000181c */
[----:B----4-:R-:W-:Y:S01]  /*20730*/  HMMA.16816.F32 R32, R48, R6, R40 ;  /* 0x000000063020723c */ /* 0x010fe20000001828 */
[----:B------:R-:W0:-:S15]  /*20740*/  LDSM.16.MT88.4 R40, [R60+UR4+0x2180] ;  /* 0x002180043c28783b */ /* 0x000e1e0008004200 */
[----:B------:R-:W-:-:S01]  /*20750*/  NOP ;  /* 0x0000000000007918 */ /* 0x000fc20000000000 */
[----:B------:R-:W-:Y:S04]  /*20760*/  STL.64 [R1+0x1a0], R28 ;  /* 0x0001a01c01007387 */ /* 0x000fe80000100a00 */
[----:B------:R1:W-:Y:S02]  /*20770*/  STL.64 [R1+0x1a8], R30 ;  /* 0x0001a81e01007387 */ /* 0x0003e40000100a00 */
[C---:B-1----:R-:W-:Y:S06]  /*20780*/  HMMA.16816.F32 R28, R48.reuse, R10, R36 ;  /* 0x0000000a301c723c */ /* 0x042fec0000001824 */
[----:B------:R-:W-:Y:S04]  /*20790*/  STL.64 [R1+0x1748], R10 ;  /* 0x0017480a01007387 */ /* 0x000fe80000100a00 */
[----:B------:R1:W-:Y:S04]  /*207a0*/  STL.64 [R1+0x190], R32 ;  /* 0x0001902001007387 */ /* 0x0003e80000100a00 */
[----:B------:R2:W-:Y:S04]  /*207b0*/  STL.64 [R1+0x198], R34 ;  /* 0x0001982201007387 */ /* 0x0005e80000100a00 */
[----:B------:R-:W-:Y:S05]  /*207c0*/  STL.64 [R1+0x1740], R8 ;  /* 0x0017400801007387 */ /* 0x000fea0000100a00 */
[----:B------:R4:W-:Y:S04]  /*207d0*/  STL.64 [R1+0x180], R28 ;  /* 0x0001801c01007387 */ /* 0x0009e80000100a00 */
[----:B------:R3:W-:Y:S04]  /*207e0*/  STL.64 [R1+0x188], R30 ;  /* 0x0001881e01007387 */ /* 0x0007e80000100a00 */
        /* <DEDUP_REMOVED lines=8> */
[----:B----4-:R-:W4:Y:S04]  /*20870*/  LDL.LU R28, [R1+0x530] ;  /* 0x00053000011c7983 */ /* 0x010f280000300800 */
[----:B------:R-:W4:Y:S04]  /*20880*/  LDL.LU R29, [R1+0x534] ;  /* 0x00053400011d7983 */ /* 0x000f280000300800 */
[----:B---3--:R-:W4:Y:S04]  /*20890*/  LDL.LU R30, [R1+0x538] ;  /* 0x00053800011e7983 */ /* 0x008f280000300800 */
[----:B------:R-:W4:Y:S01]  /*208a0*/  LDL.LU R31, [R1+0x53c] ;  /* 0x00053c00011f7983 */ /* 0x000f220000300800 */
[C---:B------:R-:W-:Y:S01]  /*208b0*/  HMMA.16816.F32 R8, R48.reuse, R18, R56 ;  /* 0x000000123008723c */ /* 0x040fe20000001838 */
[----:B------:R-:W1:Y:S02]  /*208c0*/  S2R R58, SR_TID.X ;  /* 0x00000000003a7919 */ /* 0x000e640000002100 */
[----:B------:R-:W3:Y:S04]  /*208d0*/  LDL.LU R36, [R1+0x300] ;  /* 0x0003000001247983 */ /* 0x000ee80000300800 */
[----:B------:R-:W3:Y:S04]  /*208e0*/  LDL.LU R37, [R1+0x304] ;  /* 0x0003040001257983 */ /* 0x000ee80000300800 */
[----:B------:R-:W3:Y:S04]  /*208f0*/  LDL.LU R38, [R1+0x308] ;  /* 0x0003080001267983 */ /* 0x000ee80000300800 */
[----:B------:R-:W3:Y:S04]  /*20900*/  LDL.LU R39, [R1+0x30c] ;  /* 0x00030c0001277983 */ /* 0x000ee80000300800 */
[----:B0-----:R-:W-:Y:S04]  /*20910*/  STL.64 [R1+0x1730], R42 ;  /* 0x0017302a01007387 */ /* 0x001fe80000100a00 */
[----:B------:R0:W-:Y:S02]  /*20920*/  STL.64 [R1+0x1728], R40 ;  /* 0x0017282801007387 */ /* 0x0001e40000100a00 */
[----:B0-----:R-:W-:Y:S02]  /*20930*/  HMMA.16816.F32 R40, R48, R14, R52 ;  /* 0x0000000e3028723c */ /* 0x001fe40000001834 */
[----:B------:R-:W3:Y:S01]  /*20940*/  LDL.LU R52, [R1+0x470] ;  /* 0x0004700001347983 */ /* 0x000ee20000300800 */
[C---:B-1----:R-:W-:Y:S01]  /*20950*/  LOP3.LUT R59, R58.reuse, 0x7, RZ, 0xc0, !PT ;  /* 0x000000073a3b7812 */ /* 0x042fe200078ec0ff */
[----:B------:R-:W-:-:S04]  /*20960*/  IMAD.SHL.U32 R57, R58, 0x2, RZ ;  /* 0x000000023a397824 */ /* 0x000fc800078e00ff */
[----:B------:R-:W-:Y:S02]  /*20970*/  IMAD R59, R59, 0x210, RZ ;  /* 0x000002103b3b7824 */ /* 0x000fe400078e02ff */
[----:B------:R-:W-:-:S13]  /*20980*/  IMAD.SHL.U32 R58, R58, 0x100, RZ ;  /* 0x000001003a3a7824 */ /* 0x000fda00078e00ff */
[----:B------:R-:W-:Y:S04]  /*20990*/  STL.64 [R1+0x330], R40 ;  /* 0x0003302801007387 */ /* 0x000fe80000100a00 */
[----:B------:R-:W-:Y:S04]  /*209a0*/  STL.64 [R1+0x338], R42 ;  /* 0x0003382a01007387 */ /* 0x000fe80000100a00 */
[----:B------:R0:W-:Y:S04]  /*209b0*/  STL.64 [R1+0x320], R8 ;  /* 0x0003200801007387 */ /* 0x0001e80000100a00 */
[----:B------:R1:W-:Y:S04]  /*209c0*/  STL.64 [R1+0x328], R10 ;  /* 0x0003280a01007387 */ /* 0x0003e80000100a00 */
[----:B------:R-:W3:Y:S01]  /*209d0*/  LDL.LU R53, [R1+0x474] ;  /* 0x0004740001357983 */ /* 0x000ee20000300800 */
[----:B------:R-:W-:-:S03]  /*209e0*/  LOP3.LUT R59, R59, 0x10, R57, 0x78, !PT ;  /* 0x000000103b3b7812 */ /* 0x000fc600078e7839 */
[----:B------:R-:W3:Y:S04]  /*209f0*/  LDL.LU R54, [R1+0x478] ;  /* 0x0004780001367983 */ /* 0x000ee80000300800 */
[----:B------:R-:W3:Y:S01]  /*20a00*/  LDL.LU R55, [R1+0x47c] ;  /* 0x00047c0001377983 */ /* 0x000ee20000300800 */
[----:B------:R-:W-:-:S03]  /*20a10*/  LOP3.LUT R59, R59, 0x1000, R58, 0xf8, !PT ;  /* 0x000010003b3b7812 */ /* 0x000fc600078ef83a */
[----:B0-----:R-:W3:Y:S04]  /*20a20*/  LDL.LU R8, [R1+0x480] ;  /* 0x0004800001087983 */ /* 0x001ee80000300800 */
[----:B------:R-:W3:Y:S04]  /*20a30*/  LDL.LU R9, [R1+0x484] ;  /* 0x0004840001097983 */ /* 0x000ee80000300800 */
[----:B-1----:R-:W3:Y:S04]  /*20a40*/  LDL.LU R10, [R1+0x488] ;  /* 0x00048800010a7983 */ /* 0x002ee80000300800 */
[----:B------:R-:W3:Y:S04]  /*20a50*/  LDL.LU R11, [R1+0x48c] ;  /* 0x00048c00010b7983 */ /* 0x000ee80000300800 */
[----:B------:R-:W3:Y:S04]  /*20a60*/  LDL.LU R40, [R1+0x7f0] ;  /* 0x0007f00001287983 */ /* 0x000ee80000300800 */
[----:B------:R-:W3:Y:S01]  /*20a70*/  LDL.LU R41, [R1+0x7f4] ;  /* 0x0007f40001297983 */ /* 0x000ee20000300800 */
[----:B------:R-:W-:-:S03]  /*20a80*/  LOP3.LUT R59, R59, 0x60, RZ, 0x3c, !PT ;  /* 0x000000603b3b7812 */ /* 0x000fc600078e3cff */
[----:B------:R-:W3:Y:S04]  /*20a90*/  LDL.LU R42, [R1+0x7f8] ;  /* 0x0007f800012a7983 */ /* 0x000ee80000300800 */
[----:B------:R-:W3:Y:S01]  /*20aa0*/  LDL.LU R43, [R1+0x7fc] ;  /* 0x0007fc00012b7983 */ /* 0x000ee20000300800 */
[----:B------:R-:W-:-:S15]  /*20ab0*/  HMMA.16816.F32 R44, R48, R22, R44 ;  /* 0x00000016302c723c */ /* 0x000fde000000182c */
[----:B------:R-:W-:-:S08]  /*20ac0*/  NOP ;  /* 0x0000000000007918 */ /* 0x000fd00000000000 */
[----:B------:R-:W-:Y:S04]  /*20ad0*/  STL.64 [R1+0x310], R44 ;  /* 0x0003102c01007387 */ /* 0x000fe80000100a00 */
[----:B------:R-:W-:Y:S04]  /*20ae0*/  STL.64 [R1+0x318], R46 ;  /* 0x0003182e01007387 */ /* 0x000fe80000100a00 */
[----:B------:R-:W0:Y:S01]  /*20af0*/  LDSM.16.MT88.4 R44, [R59+UR4+0x2000] ;  /* 0x002000043b2c783b */ /* 0x000e220008004200 */
[C---:B----4-:R-:W-:Y:S03]  /*20b00*/  HMMA.16816.F32 R28, R48.reuse, R26, R28 ;  /* 0x0000001a301c723c */ /* 0x050fe6000000181c */
        /* <DEDUP_REMOVED lines=13> */
[----:B0-----:R-:W3:Y:S02]  /*20be0*/  LDL.LU.64 R34, [R1+0x1760] ;  /* 0x0017600001227983 */ /* 0x001ee40000300a00 */
[----:B---3--:R-:W-:Y:S02]  /*20bf0*/  HMMA.16816.F32 R48, R48, R34, R36 ;  /* 0x000000223030723c */ /* 0x008fe40000001824 */
[----:B------:R-:W2:Y:S04]  /*20c00*/  LDL.LU.64 R38, [R1+0x1758] ;  /* 0x0017580001267983 */ /* 0x000ea80000300a00 */
[----:B------:R-:W2:Y:S04]  /*20c10*/  LDL.LU.64 R36, [R1+0x1750] ;  /* 0x0017500001247983 */ /* 0x000ea80000300a00 */
[----:B------:R0:W-:Y:S04]  /*20c20*/  STL.64 [R1+0x1738], R34 ;  /* 0x0017382201007387 */ /* 0x0001e80000100a00 */
[----:B------:R-:W3:Y:S09]  /*20c30*/  LDL.LU R32, [R1+0x770] ;  /* 0x0007700001207983 */ /* 0x000ef20000300800 */
[----:B------:R-:W-:Y:S04]  /*20c40*/  STL.64 [R1+0x300], R48 ;  /* 0x0003003001007387 */ /* 0x000fe80000100a00 */
[----:B------:R-:W-:Y:S04]  /*20c50*/  STL.64 [R1+0x308], R50 ;  /* 0x0003083201007387 */ /* 0x000fe80000100a00 */
[----:B------:R-:W1:Y:S04]  /*20c60*/  LDSM.16.MT88.4 R48, [R59+UR4+0x2080] ;  /* 0x002080043b30783b */ /* 0x000e680008004200 */
[----:B------:R-:W3:Y:S04]  /*20c70*/  LDL.LU R33, [R1+0x774] ;  /* 0x0007740001217983 */ /* 0x000ee80000300800 */
[----:B0-----:R-:W3:Y:S04]  /*20c80*/  LDL.LU R34, [R1+0x778] ;  /* 0x0007780001227983 */ /* 0x001ee80000300800 */
[----:B------:R-:W3:Y:S04]  /*20c90*/  LDL.LU R35, [R1+0x77c] ;  /* 0x00077c0001237983 */ /* 0x000ee80000300800 */
[----:B-1----:R-:W-:Y:S04]  /*20ca0*/  STL.64 [R1+0x1688], R50 ;  /* 0x0016883201007387 */ /* 0x002fe80000100a00 */
        /* <DEDUP_REMOVED lines=11> */
[----:B--2---:R-:W-:Y:S06]  /*20d60*/  HMMA.16816.F32 R52, R36, R10, R52 ;  /* 0x0000000a2434723c */ /* 0x004fec0000001834 */
[----:B------:R-:W-:Y:S04]  /*20d70*/  STL.64 [R1+0x1720], R10 ;  /* 0x0017200a01007387 */ /* 0x000fe80000100a00 */
[----:B---3--:R4:W-:-:S13]  /*20d80*/  STL.64 [R1+0x1718], R8 ;  /* 0x0017180801007387 */ /* 0x0089da0000100a00 */
[----:B------:R-:W-:Y:S04]  /*20d90*/  STL.64 [R1+0x470], R52 ;  /* 0x0004703401007387 */ /* 0x000fe80000100a00 */
[----:B------:R-:W-:Y:S04]  /*20da0*/  STL.64 [R1+0x478], R54 ;  /* 0x0004783601007387 */ /* 0x000fe80000100a00 */
[----:B------:R-:W0:Y:S01]  /*20db0*/  LDSM.16.MT88.4 R52, [R59+UR4+0x2100] ;  /* 0x002100043b34783b */ /* 0x000e220008004200 */
[C---:B----4-:R-:W-:Y:S03]  /*20dc0*/  HMMA.16816.F32 R8, R36.reuse, R14, R48 ;  /* 0x0000000e2408723c */ /* 0x050fe60000001830 */
[----:B------:R-:W1:Y:S04]  /*20dd0*/  LDSM.16.MT88.4 R56, [R59+UR4+0x2180] ;  /* 0x002180043b38783b */ /* 0x000e680008004200 */
[----:B0-----:R-:W-:Y:S04]  /*20de0*/  STL.64 [R1+0x1640], R54 ;  /* 0x0016403601007387 */ /* 0x001fe80000100a00 */
[----:B------:R-:W-:Y:S04]  /*20df0*/  STL.64 [R1+0x1638], R52 ;  /* 0x0016383401007387 */ /* 0x000fe80000100a00 */
[----:B------:R-:W-:Y:S04]  /*20e00*/  STL.64 [R1+0x1710], R14 ;  /* 0x0017100e01007387 */ /* 0x000fe80000100a00 */
[----:B------:R-:W-:Y:S04]  /*20e10*/  STL.64 [R1+0x1708], R12 ;  /* 0x0017080c01007387 */ /* 0x000fe80000100a00 */
[----:B------:R-:W-:Y:S04]  /*20e20*/  STL.64 [R1+0x780], R8 ;  /* 0x0007800801007387 */ /* 0x000fe80000100a00 */
[----:B------:R0:W-:Y:S02]  /*20e30*/  STL.64 [R1+0x788], R10 ;  /* 0x0007880a01007387 */ /* 0x0001e40000100a00 */
[----:B0-----:R-:W-:Y:S06]  /*20e40*/  HMMA.16816.F32 R8, R36, R18, R32 ;  /* 0x000000122408723c */ /* 0x001fec0000001820 */
[----:B------:R-:W-:Y:S04]  /*20e50*/  STL.64 [R1+0x1700], R18 ;  /* 0x0017001201007387 */ /* 0x000fe80000100a00 */
[----:B------:R-:W-:-:S13]  /*20e60*/  STL.64 [R1+0x16f8], R16 ;  /* 0x0016f81001007387 */ /* 0x000fda0000100a00 */
[----:B------:R-:W-:Y:S04]  /*20e70*/  STL.64 [R1+0x770], R8 ;  /* 0x0007700801007387 */ /* 0x000fe80000100a00 */
[----:B------:R0:W-:Y:S02]  /*20e80*/  STL.64 [R1+0x778], R10 ;  /* 0x0007780a01007387 */ /* 0x0001e40000100a00 */
[----:B0-----:R-:W-:Y:S06]  /*20e90*/  HMMA.16816.F32 R8, R36, R22, R44 ;  /* 0x000000162408723c */ /* 0x001fec000000182c */
[----:B------:R-:W-:Y:S04]  /*20ea0*/  STL.64 [R1+0x16f0], R22 ;  /* 0x0016f01601007387 */ /* 0x000fe80000100a00 */
[----:B------:R-:W-:-:S13]  /*20eb0*/  STL [R1+0x16e8], R20 ;  /* 0x0016e81401007387 */ /* 0x000fda0000100800 */
[----:B------:R-:W-:Y:S04]  /*20ec0*/  STL.64 [R1+0x760], R8 ;  /* 0x0007600801007387 */ /* 0x000fe80000100a00 */
[----:B------:R0:W-:Y:S02]  /*20ed0*/  STL.64 [R1+0x768], R10 ;  /* 0x0007680a01007387 */ /* 0x0001e40000100a00 */
[C---:B0-----:R-:W-:Y:S02]  /*20ee0*/  HMMA.16816.F32 R8, R36.reuse, R26, R40 ;  /* 0x0000001a2408723c */ /* 0x041fe40000001828 */
[----:B-1----:R-:W-:Y:S04]  /*20ef0*/  STL.64 [R1+0x15e0], R58 ;  /* 0x0015e03a01007387 */ /* 0x002fe80000100a00 */
[----:B------:R0:W-:Y:S04]  /*20f00*/  STL.64 [R1+0x15d8], R56 ;  /* 0x0015d83801007387 */ /* 0x0001e80000100a00 */
[----:B------:R-:W-:Y:S04]  /*20f10*/  STL.64 [R1+0x16e0], R26 ;  /* 0x0016e01a01007387 */ /* 0x000fe80000100a00 */
[----:B0-----:R-:W2:Y:S09]  /*20f20*/  LDL.LU R56, [R1+0x390] ;  /* 0x0003900001387983 */ /* 0x001eb20000300800 */
[----:B------:R-:W-:Y:S04]  /*20f30*/  STL.64 [R1+0x7f0], R8 ;  /* 0x0007f00801007387 */ /* 0x000fe80000100a00 */
[----:B------:R-:W-:Y:S04]  /*20f40*/  STL.64 [R1+0x7f8], R10 ;  /* 0x0007f80a01007387 */ /* 0x000fe80000100a00 */
[----:B------:R-:W2:Y:S04]  /*20f50*/  LDL.LU R57, [R1+0x394] ;  /* 0x0003940001397983 */ /* 0x000ea80000300800 */
[----:B------:R-:W3:Y:S04]  /*20f60*/  LDL.LU R58, [R1+0x398] ;  /* 0x00039800013a7983 */ /* 0x000ee80000300800 */
[----:B------:R-:W3:Y:S04]  /*20f70*/  LDL.LU R59, [R1+0x39c] ;  /* 0x00039c00013b7983 */ /* 0x000ee80000300800 */
[----:B------:R-:W4:Y:S04]  /*20f80*/  LDL.LU R44, [R1+0x10] ;  /* 0x00001000012c7983 */ /* 0x000f280000300800 */
[----:B------:R-:W4:Y:S04]  /*20f90*/  LDL.LU R45, [R1+0x14] ;  /* 0x00001400012d7983 */ /* 0x000f280000300800 */
[----:B------:R-:W2:Y:S04]  /*20fa0*/  LDL.LU R46, [R1+0x18] ;  /* 0x00001800012e7983 */ /* 0x000ea80000300800 */
[----:B------:R-:W2:Y:S04]  /*20fb0*/  LDL.LU R47, [R1+0x1c] ;  /* 0x00001c00012f7983 */ /* 0x000ea80000300800 */
[----:B--2---:R-:W-:Y:S04]  /*20fc0*/  STL.64 [R1+0x16c8], R46 ;  /* 0x0016c82e01007387 */ /* 0x004fe80000100a00 */
[----:B----4-:R0:W-:Y:S04]  /*20fd0*/  STL.64 [R1+0x16c0], R44 ;  /* 0x0016c02c01007387 */ /* 0x0101e80000100a00 */
[----:B0-----:R-:W2:Y:S04]  /*20fe0*/  LDL.LU R44, [R1+0x6f0] ;  /* 0x0006f000012c7983 */ /* 0x001ea80000300800 */
[----:B------:R-:W2:Y:S04]  /*20ff0*/  LDL.LU R45, [R1+0x6f4] ;  /* 0x0006f400012d7983 */ /* 0x000ea80000300800 */
[----:B------:R-:W4:Y:S04]  /*21000*/  LDL.LU R46, [R1+0x6f8] ;  /* 0x0006f800012e7983 */ /* 0x000f280000300800 */
[----:B------:R-:W4:Y:S04]  /*21010*/  LDL.LU R47, [R1+0x6fc] ;  /* 0x0006fc00012f7983 */ /* 0x000f280000300800 */
[----:B----4-:R-:W-:Y:S04]  /*21020*/  STL.64 [R1+0x16d8], R46 ;  /* 0x0016d82e01007387 */ /* 0x010fe80000100a00 */
[----:B--2---:R0:W-:Y:S04]  /*21030*/  STL.64 [R1+0x16d0], R44 ;  /* 0x0016d02c01007387 */ /* 0x0041e80000100a00 */
        /* <DEDUP_REMOVED lines=32> */
[----:B---3--:R-:W-:Y:S04]  /*21240*/  STL.64 [R1+0x1698], R58 ;  /* 0x0016983a01007387 */ /* 0x008fe80000100a00 */
[----:B------:R0:W-:Y:S04]  /*21250*/  STL.64 [R1+0x1690], R56 ;  /* 0x0016903801007387 */ /* 0x0001e80000100a00 */
[----:B0-----:R-:W3:Y:S04]  /*21260*/  LDL.LU R56, [R1+0x5e0] ;  /* 0x0005e00001387983 */ /* 0x001ee80000300800 */
[----:B------:R-:W3:Y:S04]  /*21270*/  LDL.LU R57, [R1+0x5e4] ;  /* 0x0005e40001397983 */ /* 0x000ee80000300800 */
[----:B------:R-:W4:Y:S04]  /*21280*/  LDL.LU R58, [R1+0x5e8] ;  /* 0x0005e800013a7983 */ /* 0x000f280000300800 */
[----:B------:R-:W4:Y:S01]  /*21290*/  LDL.LU R59, [R1+0x5ec] ;  /* 0x0005ec00013b7983 */ /* 0x000f220000300800 */
[C---:B--2---:R-:W-:Y:S03]  /*212a0*/  HMMA.16816.F32 R32, R36.reuse, R30, R32 ;  /* 0x0000001e2420723c */ /* 0x044fe60000001820 */
[----:B----4-:R-:W-:Y:S04]  /*212b0*/  STL.64 [R1+0x16a8], R58 ;  /* 0x0016a83a01007387 */ /* 0x010fe80000100a00 */
[----:B---3--:R0:W-:Y:S04]  /*212c0*/  STL.64 [R1+0x16a0], R56 ;  /* 0x0016a03801007387 */ /* 0x0081e80000100a00 */
[----:B0-----:R-:W2:Y:S04]  /*212d0*/  LDL.LU R56, [R1+0x600] ;  /* 0x0006000001387983 */ /* 0x001ea80000300800 */
        /* <DEDUP_REMOVED lines=47> */
[----:B------:R-:W4:Y:S01]  /*215d0*/  LDL.LU R20, [R1+0x16e8] ;  /* 0x0016e80001147983 */ /* 0x000f220000300800 */
        /* <DEDUP_REMOVED lines=16> */
[----:B------:R-:W2:Y:S02]  /*216e0*/  LDL.LU.64 R44, [R1+0x16c0] ;  /* 0x0016c000012c7983 */ /* 0x000ea40000300a00 */
[----:B--2---:R-:W-:Y:S02]  /*216f0*/  HMMA.16816.F32 R40, R40, R34, R44 ;  /* 0x000000222828723c */ /* 0x004fe4000000182c */
[----:B------:R-:W2:Y:S04]  /*21700*/  LDL.LU.64 R46, [R1+0x16b8] ;  /* 0x0016b800012e7983 */ /* 0x000ea80000300a00 */
[----:B------:R-:W2:-:S15]  /*21710*/  LDL.LU.64 R44, [R1+0x16b0] ;  /* 0x0016b000012c7983 */ /* 0x000e9e0000300a00 */
[----:B------:R-:W-:-:S02]  /*21720*/  NOP ;  /* 0x0000000000007918 */ /* 0x000fc40000000000 */
[----:B------:R0:W-:Y:S04]  /*21730*/  STL.64 [R1+0x10], R40 ;  /* 0x0000102801007387 */ /* 0x0001e80000100a00 */
[----:B------:R1:W-:Y:S04]  /*21740*/  STL.64 [R1+0x18], R42 ;  /* 0x0000182a01007387 */ /* 0x0003e80000100a00 */
[----:B0-----:R-:W3:Y:S04]  /*21750*/  LDL.LU R40, [R1+0x5f0] ;  /* 0x0005f00001287983 */ /* 0x001ee80000300800 */
[----:B------:R-:W3:Y:S04]  /*21760*/  LDL.LU R41, [R1+0x5f4] ;  /* 0x0005f40001297983 */ /* 0x000ee80000300800 */
[----:B-1----:R-:W3:Y:S04]  /*21770*/  LDL.LU R42, [R1+0x5f8] ;  /* 0x0005f800012a7983 */ /* 0x002ee80000300800 */
[----:B------:R-:W3:Y:S01]  /*21780*/  LDL.LU R43, [R1+0x5fc] ;  /* 0x0005fc00012b7983 */ /* 0x000ee20000300800 */
[----:B--2---:R-:W-:-:S15]  /*21790*/  HMMA.16816.F32 R56, R44, R6, R56 ;  /* 0x000000062c38723c */ /* 0x004fde0000001838 */
[----:B------:R-:W-:-:S08]  /*217a0*/  NOP ;  /* 0x0000000000007918 */ /* 0x000fd00000000000 */
[----:B------:R-:W-:Y:S04]  /*217b0*/  STL.64 [R1+0x600], R56 ;  /* 0x0006003801007387 */ /* 0x000fe80000100a00 */
[----:B------:R0:W-:Y:S04]  /*217c0*/  STL.64 [R1+0x608], R58 ;  /* 0x0006083a01007387 */ /* 0x0001e80000100a00 */
[----:B0-----:R-:W2:Y:S04]  /*217d0*/  LDL.LU.64 R58, [R1+0x16a8] ;  /* 0x0016a800013a7983 */ /* 0x001ea80000300a00 */
[----:B------:R-:W2:Y:S01]  /*217e0*/  LDL.LU.64 R56, [R1+0x16a0] ;  /* 0x0016a00001387983 */ /* 0x000ea20000300a00 */
[C---:B---3--:R-:W-:Y:S06]  /*217f0*/  HMMA.16816.F32 R40, R44.reuse, R10, R40 ;  /* 0x0000000a2c28723c */ /* 0x048fec0000001828 */
[----:B------:R-:W-:-:S15]  /*21800*/  HMMA.16816.F32 R48, R44, R18, R48 ;  /* 0x000000122c30723c */ /* 0x000fde0000001830 */
[----:B------:R-:W-:-:S02]  /*21810*/  NOP ;  /* 0x0000000000007918 */ /* 0x000fc40000000000 */
[----:B------:R-:W-:Y:S04]  /*21820*/  STL.64 [R1+0x5f0], R40 ;  /* 0x0005f02801007387 */ /* 0x000fe80000100a00 */
[----:B------:R0:W-:Y:S01]  /*21830*/  STL.64 [R1+0x5f8], R42 ;  /* 0x0005f82a01007387 */ /* 0x0001e20000100a00 */
[----:B--2---:R-:W-:-:S15]  /*21840*/  HMMA.16816.F32 R56, R44, R14, R56 ;  /* 0x0000000e2c38723c */ /* 0x004fde0000001838 */
[----:B------:R-:W-:-:S08]  /*21850*/  NOP ;  /* 0x0000000000007918 */ /* 0x000fd00000000000 */
[----:B------:R-:W-:Y:S01]  /*21860*/  STL.64 [R1+0x5e0], R56 ;  /* 0x0005e03801007387 */ /* 0x000fe20000100a00 */
[----:B0-----:R-:W-:Y:S02]  /*21870*/  IMAD.MOV.U32 R42, RZ, RZ, R57 ;  /* 0x000000ffff2a7224 */ /* 0x001fe400078e0039 */
[----:B------:R-:W-:Y:S02]  /*21880*/  IMAD.MOV.U32 R41, RZ, RZ, R58 ;  /* 0x000000ffff297224 */ /* 0x000fe400078e003a */
[----:B------:R-:W-:Y:S01]  /*21890*/  IMAD.MOV.U32 R40, RZ, RZ, R56 ;  /* 0x000000ffff287224 */ /* 0x000fe200078e0038 */
[----:B------:R0:W-:Y:S04]  /*218a0*/  STL.64 [R1+0x5e8], R58 ;  /* 0x0005e83a01007387 */ /* 0x0001e80000100a00 */
[----:B0-----:R-:W2:Y:S04]  /*218b0*/  LDL.LU.64 R58, [R1+0x1698] ;  /* 0x00169800013a7983 */ /* 0x001ea80000300a00 */
[----:B------:R-:W2:Y:S04]  /*218c0*/  LDL.LU.64 R56, [R1+0x1690] ;  /* 0x0016900001387983 */ /* 0x000ea80000300a00 */
[----:B------:R-:W-:Y:S04]  /*218d0*/  STL [R1+0x15a0], R42 ;  /* 0x0015a02a01007387 */ /* 0x000fe80000100800 */
[----:B------:R0:W-:Y:S04]  /*218e0*/  STL.64 [R1+0x1598], R40 ;  /* 0x0015982801007387 */ /* 0x0001e80000100a00 */
        /* <DEDUP_REMOVED lines=8> */
[----:B------:R-:W-:Y:S04]  /*21970*/  STL.64 [R1+0x1678], R18 ;  /* 0x0016781201007387 */ /* 0x000fe80000100a00 */
[----:B----4-:R0:W-:Y:S04]  /*21980*/  STL.64 [R1+0x1670], R16 ;  /* 0x0016701001007387 */ /* 0x0101e80000100a00 */
[----:B0-----:R-:W4:Y:S04]  /*21990*/  LDL.LU R16, [R1+0x5c0] ;  /* 0x0005c00001107983 */ /* 0x001f280000300800 */
[----:B------:R-:W4:Y:S04]  /*219a0*/  LDL.LU R17, [R1+0x5c4] ;  /* 0x0005c40001117983 */ /* 0x000f280000300800 */
[----:B------:R-:W4:Y:S04]  /*219b0*/  LDL.LU R18, [R1+0x5c8] ;  /* 0x0005c80001127983 */ /* 0x000f280000300800 */
[----:B------:R-:W4:Y:S04]  /*219c0*/  LDL.LU R19, [R1+0x5cc] ;  /* 0x0005cc0001137983 */ /* 0x000f280000300800 */
[----:B------:R-:W-:Y:S04]  /*219d0*/  STL.64 [R1+0x1668], R22 ;  /* 0x0016681601007387 */ /* 0x000fe80000100a00 */
[----:B------:R3:W-:Y:S01]  /*219e0*/  STL [R1+0x1660], R20 ;  /* 0x0016601401007387 */ /* 0x0007e20000100800 */
[C---:B----4-:R-:W-:Y:S06]  /*219f0*/  HMMA.16816.F32 R16, R44.reuse, R22, R16 ;  /* 0x000000162c10723c */ /* 0x050fec0000001810 */
[----:B---3--:R-:W-:-:S15]  /*21a00*/  HMMA.16816.F32 R20, R44, R26, R40 ;  /* 0x0000001a2c14723c */ /* 0x008fde0000001828 */
[----:B------:R-:W-:-:S02]  /*21a10*/  NOP ;  /* 0x0000000000007918 */ /* 0x000fc40000000000 */
[----:B------:R-:W-:Y:S04]  /*21a20*/  STL.64 [R1+0x5c0], R16 ;  /* 0x0005c01001007387 */ /* 0x000fe80000100a00 */
[----:B------:R0:W-:Y:S02]  /*21a30*/  STL.64 [R1+0x5c8], R18 ;  /* 0x0005c81201007387 */ /* 0x0001e40000100a00 */
[C---:B0-----:R-:W-:Y:S02]  /*21a40*/  HMMA.16816.F32 R16, R44.reuse, R30, R36 ;  /* 0x0000001e2c10723c */ /* 0x041fe40000001824 */
[----:B------:R-:W-:Y:S04]  /*21a50*/  STL.64 [R1+0x1658], R26 ;  /* 0x0016581a01007387 */ /* 0x000fe80000100a00 */
[----:B------:R-:W-:Y:S04]  /*21a60*/  STL.64 [R1+0x5b0], R20 ;  /* 0x0005b01401007387 */ /* 0x000fe80000100a00 */
[----:B------:R2:W-:Y:S04]  /*21a70*/  STL.64 [R1+0x5b8], R22 ;  /* 0x0005b81601007387 */ /* 0x0005e80000100a00 */
[----:B------:R-:W-:Y:S01]  /*21a80*/  STL.64 [R1+0x1650], R30 ;  /* 0x0016501e01007387 */ /* 0x000fe20000100a00 */
[----:B--2---:R-:W-:Y:S08]  /*21a90*/  HMMA.16816.F32 R20, R44, R34, R56 ;  /* 0x000000222c14723c */ /* 0x004ff00000001838 */
[----:B------:R-:W-:Y:S04]  /*21aa0*/  STL.64 [R1+0x5a0], R16 ;  /* 0x0005a01001007387 */ /* 0x000fe80000100a00 */
[----:B------:R0:W-:Y:S02]  /*21ab0*/  STL.64 [R1+0x5a8], R18 ;  /* 0x0005a81201007387 */ /* 0x0001e40000100a00 */
[C---:B0-----:R-:W-:Y:S02]  /*21ac0*/  HMMA.16816.F32 R16, R48.reuse, R6, R52 ;  /* 0x000000063010723c */ /* 0x041fe40000001834 */
[----:B------:R-:W-:Y:S07]  /*21ad0*/  STL.64 [R1+0x1648], R34 ;  /* 0x0016482201007387 */ /* 0x000fee0000100a00 */
[----:B------:R-:W-:Y:S04]  /*21ae0*/  STL.64 [R1+0x390], R20 ;  /* 0x0003901401007387 */ /* 0x000fe80000100a00 */
[----:B------:R-:W-:Y:S04]  /*21af0*/  STL.64 [R1+0x398], R22 ;  /* 0x0003981601007387 */ /* 0x000fe80000100a00 */
[----:B------:R-:W2:Y:S06]  /*21b00*/  LDL.LU R40, [R1+0xd0] ;  /* 0x0000d00001287983 */ /* 0x000eac0000300800 */
[----:B------:R-:W-:Y:S04]  /*21b10*/  STL.64 [R1+0x2f0], R16 ;  /* 0x0002f01001007387 */ /* 0x000fe80000100a00 */
[----:B------:R-:W-:Y:S04]  /*21b20*/  STL.64 [R1+0x2f8], R18 ;  /* 0x0002f81201007387 */ /* 0x000fe80000100a00 */
[----:B------:R-:W2:Y:S04]  /*21b30*/  LDL.LU R41, [R1+0xd4] ;  /* 0x0000d40001297983 */ /* 0x000ea80000300800 */
[----:B------:R-:W3:Y:S04]  /*21b40*/  LDL.LU R42, [R1+0xd8] ;  /* 0x0000d800012a7983 */ /* 0x000ee80000300800 */
[----:B------:R-:W3:Y:S04]  /*21b50*/  LDL.LU R43, [R1+0xdc] ;  /* 0x0000dc00012b7983 */ /* 0x000ee80000300800 */
[----:B---3--:R-:W-:Y:S04]  /*21b60*/  STL.64 [R1+0x15c0], R42 ;  /* 0x0015c02a01007387 */ /* 0x008fe80000100a00 */
[----:B--2---:R0:W-:Y:S04]  /*21b70*/  STL.64 [R1+0x15b8], R40 ;  /* 0x0015b82801007387 */ /* 0x0041e80000100a00 */
[----:B0-----:R-:W2:Y:S04]  /*21b80*/  LDL.LU R40, [R1+0xe0] ;  /* 0x0000e00001287983 */ /* 0x001ea80000300800 */
        /* <DEDUP_REMOVED lines=17> */
[----:B------:R-:W4:Y:S04]  /*21ca0*/  LDL.LU R58, [R1+0x118] ;  /* 0x00011800013a7983 */ /* 0x000f280000300800 */
[----:B------:R-:W4:Y:S04]  /*21cb0*/  LDL.LU R59, [R1+0x11c] ;  /* 0x00011c00013b7983 */ /* 0x000f280000300800 */
[----:B------:R-:W3:Y:S04]  /*21cc0*/  LDL.LU R44, [R1+0x130] ;  /* 0x00013000012c7983 */ /* 0x000ee80000300800 */
[----:B------:R-:W3:Y:S04]  /*21cd0*/  LDL.LU R45, [R1+0x134] ;  /* 0x00013400012d7983 */ /* 0x000ee80000300800 */
        /* <DEDUP_REMOVED lines=30> */
[----:B--2---:R-:W-:Y:S04]  /*21ec0*/  STL.64 [R1+0x1630], R46 ;  /* 0x0016302e01007387 */ /* 0x004fe80000100a00 */
[----:B---3--:R0:W-:Y:S04]  /*21ed0*/  STL.64 [R1+0x1628], R44 ;  /* 0x0016282c01007387 */ /* 0x0081e80000100a00 */
[----:B0-----:R-:W2:Y:S04]  /*21ee0*/  LDL.LU R44, [R1+0x160] ;  /* 0x00016000012c7983 */ /* 0x001ea80000300800 */
[----:B------:R-:W2:Y:S04]  /*21ef0*/  LDL.LU R45, [R1+0x164] ;  /* 0x00016400012d7983 */ /* 0x000ea80000300800 */
[----:B------:R-:W2:Y:S04]  /*21f00*/  LDL.LU R46, [R1+0x168] ;  /* 0x00016800012e7983 */ /* 0x000ea80000300800 */
[----:B------:R-:W2:Y:S04]  /*21f10*/  LDL.LU R47, [R1+0x16c] ;  /* 0x00016c00012f7983 */ /* 0x000ea80000300800 */
[----:B----4-:R-:W-:Y:S04]  /*21f20*/  STL.64 [R1+0x1610], R58 ;  /* 0x0016103a01007387 */ /* 0x010fe80000100a00 */
[----:B------:R0:W-:Y:S04]  /*21f30*/  STL.64 [R1+0x1608], R56 ;  /* 0x0016083801007387 */ /* 0x0001e80000100a00 */
        /* <DEDUP_REMOVED lines=13> */
[----:B0-----:R-:W4:Y:S04]  /*22010*/  LDL.LU R40, [R1+0xf0] ;  /* 0x0000f00001287983 */ /* 0x001f280000300800 */
[----:B------:R-:W4:Y:S04]  /*22020*/  LDL.LU R41, [R1+0xf4] ;  /* 0x0000f40001297983 */ /* 0x000f280000300800 */
[----:B------:R-:W4:Y:S04]  /*22030*/  LDL.LU R42, [R1+0xf8] ;  /* 0x0000f800012a7983 */ /* 0x000f280000300800 */
[----:B------:R-:W4:Y:S04]  /*22040*/  LDL.LU R43, [R1+0xfc] ;  /* 0x0000fc00012b7983 */ /* 0x000f280000300800 */
[----:B------:R-:W-:Y:S04]  /*22050*/  STL.64 [R1+0x2e0], R16 ;  /* 0x0002e01001007387 */ /* 0x000fe80000100a00 */
[----:B------:R0:W-:Y:S02]  /*22060*/  STL.64 [R1+0x2e8], R18 ;  /* 0x0002e81201007387 */ /* 0x0001e40000100a00 */
[----:B0-----:R-:W-:-:S15]  /*22070*/  HMMA.16816.F32 R16, R48, R14, R36 ;  /* 0x0000000e3010723c */ /* 0x001fde0000001824 */
[----:B------:R-:W-:-:S08]  /*22080*/  NOP ;  /* 0x0000000000007918 */ /* 0x000fd00000000000 */
[----:B------:R-:W-:Y:S01]  /*22090*/  STL.64 [R1+0x2d0], R16 ;  /* 0x0002d01001007387 */ /* 0x000fe20000100a00 */
[----:B------:R-:W-:-:S03]  /*220a0*/  IMAD.MOV.U32 R37, RZ, RZ, R19 ;  /* 0x000000ffff257224 */ /* 0x000fc600078e0013 */
[----:B------:R0:W-:Y:S04]  /*220b0*/  STL.64 [R1+0x2d8], R18 ;  /* 0x0002d81201007387 */ /* 0x0001e80000100a00 */
[----:B0-----:R-:W2:Y:S01]  /*220c0*/  LDL.LU.64 R18, [R1+0x1678] ;  /* 0x0016780001127983 */ /* 0x001ea20000300a00 */
[----:B------:R-:W-:-:S03]  /*220d0*/  IMAD.MOV.U32 R36, RZ, RZ, R17 ;  /* 0x000000ffff247224 */ /* 0x000fc600078e0011 */
[----:B------:R-:W4:Y:S01]  /*220e0*/  LDL.LU.64 R16, [R1+0x1670] ;  /* 0x0016700001107983 */ /* 0x000f220000300a00 */
[----:B--2---:R-:W-:-:S15]  /*220f0*/  HMMA.16816.F32 R20, R48, R18, R20 ;  /* 0x000000123014723c */ /* 0x004fde0000001814 */
[----:B------:R-:W-:-:S08]  /*22100*/  NOP ;  /* 0x0000000000007918 */ /* 0x000fd00000000000 */
[----:B------:R-:W-:Y:S04]  /*22110*/  STL.64 [R1+0x2c0], R20 ;  /* 0x0002c01401007387 */ /* 0x000fe80000100a00 */
[----:B------:R0:W-:Y:S04]  /*22120*/  STL.64 [R1+0x2c8], R22 ;  /* 0x0002c81601007387 */ /* 0x0001e80000100a00 */
[----:B0-----:R-:W2:Y:S04]  /*22130*/  LDL.LU.64 R22, [R1+0x1668] ;  /* 0x0016680001167983 */ /* 0x001ea80000300a00 */
[----:B------:R0:W5:Y:S01]  /*22140*/  LDL.LU R20, [R1+0x1660] ;  /* 0x0016600001147983 */ /* 0x0001620000300800 */
[----:B--2---:R-:W-:-:S15]  /*22150*/  HMMA.16816.F32 R24, R48, R22, R24 ;  /* 0x000000163018723c */ /* 0x004fde0000001818 */
[----:B------:R-:W-:-:S08]  /*22160*/  NOP ;  /* 0x0000000000007918 */ /* 0x000fd00000000000 */
[----:B------:R-:W-:Y:S04]  /*22170*/  STL.64 [R1+0x2b0], R24 ;  /* 0x0002b01801007387 */ /* 0x000fe80000100a00 */
[----:B------:R1:W-:Y:S04]  /*22180*/  STL.64 [R1+0x2b8], R26 ;  /* 0x0002b81a01007387 */ /* 0x0003e80000100a00 */
[----:B-1----:R-:W2:Y:S02]  /*22190*/  LDL.LU.64 R26, [R1+0x1658] ;  /* 0x00165800011a7983 */ /* 0x002ea40000300a00 */
        /* <DEDUP_REMOVED lines=10> */
[----:B--2---:R-:W-:Y:S02]  /*22240*/  HMMA.16816.F32 R48, R48, R34, R52 ;  /* 0x000000223030723c */ /* 0x004fe40000001834 */
[----:B------:R-:W2:Y:S04]  /*22250*/  LDL.LU.64 R54, [R1+0x1640] ;  /* 0x0016400001367983 */ /* 0x000ea80000300a00 */
[----:B------:R-:W2:-:S15]  /*22260*/  LDL.LU.64 R52, [R1+0x1638] ;  /* 0x0016380001347983 */ /* 0x000e9e0000300a00 */
[----:B------:R-:W-:-:S02]  /*22270*/  NOP ;  /* 0x0000000000007918 */ /* 0x000fc40000000000 */
[----:B------:R1:W-:Y:S04]  /*22280*/  STL.64 [R1+0x170], R48 ;  /* 0x0001703001007387 */ /* 0x0003e80000100a00 */
[----:B------:R3:W-:Y:S04]  /*22290*/  STL.64 [R1+0x178], R50 ;  /* 0x0001783201007387 */ /* 0x0007e80000100a00 */
[----:B-1----:R-:W4:Y:S04]  /*222a0*/  LDL.LU R48, [R1+0x150] ;  /* 0x0001500001307983 */ /* 0x002f280000300800 */
[----:B------:R-:W4:Y:S04]  /*222b0*/  LDL.LU R49, [R1+0x154] ;  /* 0x0001540001317983 */ /* 0x000f280000300800 */
[----:B---3--:R-:W4:Y:S04]  /*222c0*/  LDL.LU R50, [R1+0x158] ;  /* 0x0001580001327983 */ /* 0x008f280000300800 */
[----:B------:R-:W4:Y:S01]  /*222d0*/  LDL.LU R51, [R1+0x15c] ;  /* 0x00015c0001337983 */ /* 0x000f220000300800 */
[----:B--2---:R-:W-:-:S15]  /*222e0*/  HMMA.16816.F32 R44, R52, R6, R44 ;  /* 0x00000006342c723c */ /* 0x004fde000000182c */
[----:B------:R-:W-:-:S08]  /*222f0*/  NOP ;  /* 0x0000000000007918 */ /* 0x000fd00000000000 */
[----:B------:R-:W-:Y:S04]  /*22300*/  STL.64 [R1+0x160], R44 ;  /* 0x0001602c01007387 */ /* 0x000fe80000100a00 */
[----:B------:R1:W-:Y:S04]  /*22310*/  STL.64 [R1+0x168], R46 ;  /* 0x0001682e01007387 */ /* 0x0003e80000100a00 */
[----:B-1----:R-:W2:Y:S04]  /*22320*/  LDL.LU.64 R46, [R1+0x1630] ;  /* 0x00163000012e7983 */ /* 0x002ea80000300a00 */
[----:B------:R-:W2:Y:S01]  /*22330*/  LDL.LU.64 R44, [R1+0x1628] ;  /* 0x00162800012c7983 */ /* 0x000ea20000300a00 */
[C---:B----4-:R-:W-:Y:S06]  /*22340*/  HMMA.16816.F32 R48, R52.reuse, R10, R48 ;  /* 0x0000000a3430723c */ /* 0x050fec0000001830 */
[----:B------:R-:W-:-:S15]  /*22350*/  HMMA.16816.F32 R56, R52, R14, R56 ;  /* 0x0000000e3438723c */ /* 0x000fde0000001838 */
[----:B------:R-:W-:-:S02]  /*22360*/  NOP ;  /* 0x0000000000007918 */ /* 0x000fc40000000000 */
[----:B------:R1:W-:Y:S04]  /*22370*/  STL.64 [R1+0x150], R48 ;  /* 0x0001503001007387 */ /* 0x0003e80000100a00 */
[----:B------:R3:W-:Y:S04]  /*22380*/  STL.64 [R1+0x158], R50 ;  /* 0x0001583201007387 */ /* 0x0007e80000100a00 */
[----:B-1----:R-:W4:Y:S04]  /*22390*/  LDL.LU R48, [R1+0xc0] ;  /* 0x0000c00001307983 */ /* 0x002f280000300800 */
[----:B------:R-:W-:Y:S04]  /*223a0*/  STL.64 [R1+0x140], R56 ;  /* 0x0001403801007387 */ /* 0x000fe80000100a00 */
[----:B------:R2:W-:Y:S04]  /*223b0*/  STL.64 [R1+0x148], R58 ;  /* 0x0001483a01007387 */ /* 0x0005e80000100a00 */
[----:B------:R-:W4:Y:S04]  /*223c0*/  LDL.LU R49, [R1+0xc4] ;  /* 0x0000c40001317983 */ /* 0x000f280000300800 */
[----:B---3--:R-:W4:Y:S04]  /*223d0*/  LDL.LU R50, [R1+0xc8] ;  /* 0x0000c80001327983 */ /* 0x008f280000300800 */
[----:B------:R-:W4:Y:S01]  /*223e0*/  LDL.LU R51, [R1+0xcc] ;  /* 0x0000cc0001337983 */ /* 0x000f220000300800 */
[----:B--2---:R-:W-:-:S15]  /*223f0*/  HMMA.16816.F32 R56, R52, R18, R44 ;  /* 0x000000123438723c */ /* 0x004fde000000182c */
[----:B------:R-:W-:-:S08]  /*22400*/  NOP ;  /* 0x0000000000007918 */ /* 0x000fd00000000000 */
[----:B------:R-:W-:Y:S01]  /*22410*/  STL.64 [R1+0x130], R56 ;  /* 0x0001303801007387 */ /* 0x000fe20000100a00 */
[----:B------:R-:W-:-:S03]  /*22420*/  IMAD.MOV.U32 R45, RZ, RZ, R58 ;  /* 0x000000ffff2d7224 */ /* 0x000fc600078e003a */
[----:B------:R1:W-:Y:S01]  /*22430*/  STL.64 [R1+0x138], R58 ;  /* 0x0001383a01007387 */ /* 0x0003e20000100a00 */
[----:B------:R-:W-:-:S03]  /*22440*/  IMAD.MOV.U32 R44, RZ, RZ, R56 ;  /* 0x000000ffff2c7224 */ /* 0x000fc600078e0038 */
[----:B-1----:R-:W2:Y:S04]  /*22450*/  LDL.LU.64 R58, [R1+0x1620] ;  /* 0x00162000013a7983 */ /* 0x002ea80000300a00 */
[----:B------:R-:W2:Y:S02]  /*22460*/  LDL.LU.64 R56, [R1+0x1618] ;  /* 0x0016180001387983 */ /* 0x000ea40000300a00 */
[----:B--2---:R-:W-:-:S15]  /*22470*/  HMMA.16816.F32 R56, R52, R22, R56 ;  /* 0x000000163438723c */ /* 0x004fde0000001838 */
[----:B------:R-:W-:-:S08]  /*22480*/  NOP ;  /* 0x0000000000007918 */ /* 0x000fd00000000000 */
[----:B------:R-:W-:Y:S04]  /*22490*/  STL.64 [R1+0x120], R56 ;  /* 0x0001203801007387 */ /* 0x000fe80000100a00 */
[----:B------:R1:W-:Y:S04]  /*224a0*/  STL.64 [R1+0x128], R58 ;  /* 0x0001283a01007387 */ /* 0x0003e80000100a00 */
[----:B-1----:R-:W2:Y:S04]  /*224b0*/  LDL.LU.64 R58, [R1+0x1610] ;  /* 0x00161000013a7983 */ /* 0x002ea80000300a00 */
[----:B------:R-:W2:Y:S02]  /*224c0*/  LDL.LU.64 R56, [R1+0x1608] ;  /* 0x0016080001387983 */ /* 0x000ea40000300a00 */
[----:B--2---:R-:W-:-:S15]  /*224d0*/  HMMA.16816.F32 R56, R52, R26, R56 ;  /* 0x0000001a3438723c */ /* 0x004fde0000001838 */
[----:B------:R-:W-:-:S08]  /*224e0*/  NOP ;  /* 0x0000000000007918 */ /* 0x000fd00000000000 */
[----:B------:R-:W-:Y:S04]  /*224f0*/  STL.64 [R1+0x110], R56 ;  /* 0x0001103801007387 */ /* 0x000fe80000100a00 */
[----:B------:R1:W-:Y:S04]  /*22500*/  STL.64 [R1+0x118], R58 ;  /* 0x0001183a01007387 */ /* 0x0003e80000100a00 */
[----:B-1----:R-:W2:Y:S04]  /*22510*/  LDL.LU.64 R58, [R1+0x1600] ;  /* 0x00160000013a7983 */ /* 0x002ea80000300a00 */
[----:B------:R-:W2:Y:S04]  /*22520*/  LDL.LU.64 R56, [R1+0x15f8] ;  /* 0x0015f80001387983 */ /* 0x000ea80000300a00 */
[----:B------:R1:W-:Y:S04]  /*22530*/  STL.64 [R1+0x15a8], R26 ;  /* 0x0015a81a01007387 */ /* 0x0003e80000100a00 */
[----:B------:R-:W3:Y:S04]  /*22540*/  LDL.LU R24, [R1+0xb0] ;  /* 0x0000b00001187983 */ /* 0x000ee80000300800 */
[----:B------:R-:W3:Y:S04]  /*22550*/  LDL.LU R25, [R1+0xb4] ;  /* 0x0000b40001197983 */ /* 0x000ee80000300800 */
[----:B-1----:R-:W3:Y:S04]  /*22560*/  LDL.LU R26, [R1+0xb8] ;  /* 0x0000b800011a7983 */ /* 0x002ee80000300800 */
[----:B------:R-:W3:Y:S01]  /*22570*/  LDL.LU R27, [R1+0xbc] ;  /* 0x0000bc00011b7983 */ /* 0x000ee20000300800 */
[----:B--2---:R-:W-:-:S15]  /*22580*/  HMMA.16816.F32 R56, R52, R30, R56 ;  /* 0x0000001e3438723c */ /* 0x004fde0000001838 */
[----:B------:R-:W-:-:S08]  /*22590*/  NOP ;  /* 0x0000000000007918 */ /* 0x000fd00000000000 */
[----:B------:R-:W-:Y:S04]  /*225a0*/  STL.64 [R1+0x100], R56 ;  /* 0x0001003801007387 */ /* 0x000fe80000100a00 */
[----:B------:R1:W-:Y:S04]  /*225b0*/  STL.64 [R1+0x108], R58 ;  /* 0x0001083a01007387 */ /* 0x0003e80000100a00 */
[----:B-1----:R-:W2:Y:S04]  /*225c0*/  LDL.LU.64 R58, [R1+0x15f0] ;  /* 0x0015f000013a7983 */ /* 0x002ea80000300a00 */
[----:B------:R-:W2:Y:S02]  /*225d0*/  LDL.LU.64 R56, [R1+0x15e8] ;  /* 0x0015e80001387983 */ /* 0x000ea40000300a00 */
[----:B--2---:R-:W-:Y:S02]  /*225e0*/  HMMA.16816.F32 R52, R52, R34, R56 ;  /* 0x000000223434723c */ /* 0x004fe40000001838 */
[----:B------:R-:W2:Y:S04]  /*225f0*/  LDL.LU.64 R58, [R1+0x15e0] ;  /* 0x0015e000013a7983 */ /* 0x000ea80000300a00 */
        /* <DEDUP_REMOVED lines=12> */
[----:B------:R-:W2:Y:S01]  /*226c0*/  LDL.LU.64 R40, [R1+0x15b8] ;  /* 0x0015b80001287983 */ /* 0x000ea20000300a00 */
[C---:B----4-:R-:W-:Y:S06]  /*226d0*/  HMMA.16816.F32 R48, R56.reuse, R18, R48 ;  /* 0x000000123830723c */ /* 0x050fec0000001830 */
[----:B---3--:R-:W-:-:S15]  /*226e0*/  HMMA.16816.F32 R24, R56, R22, R24 ;  /* 0x000000163818723c */ /* 0x008fde0000001818 */
[----:B------:R-:W-:-:S09]  /*226f0*/  NOP ;  /* 0x0000000000007918 */ /* 0x000fd20000000000 */
[----:B------:R-:W-:Y:S01]  /*22700*/  IMAD.MOV.U32 R23, RZ, RZ, R26 ;  /* 0x000000ffff177224 */ /* 0x000fe200078e001a */
[----:B--2---:R-:W-:Y:S07]  /*22710*/  HMMA.16816.F32 R40, R56, R14, R40 ;  /* 0x0000000e3828723c */ /* 0x004fee0000001828 */
[----:B------:R-:W-:Y:S02]  /*22720*/  IMAD.MOV.U32 R14, RZ, RZ, R9 ;  /* 0x000000ffff0e7224 */ /* 0x000fe400078e0009 */
[----:B------:R-:W-:-:S14]  /*22730*/  IMAD.MOV.U32 R15, RZ, RZ, R8 ;  /* 0x000000ffff0f7224 */ /* 0x000fdc00078e0008 */
[----:B------:R1:W-:Y:S04]  /*22740*/  STL.64 [R1+0xd0], R40 ;  /* 0x0000d02801007387 */ /* 0x0003e80000100a00 */
[----:B------:R2:W-:Y:S04]  /*22750*/  STL.64 [R1+0xd8], R42 ;  /* 0x0000d82a01007387 */ /* 0x0005e80000100a00 */
[----:B------:R-:W3:Y:S04]  /*22760*/  LDL.LU.64 R8, [R1+0x828] ;  /* 0x0008280001087983 */ /* 0x000ee80000300a00 */
[----:B------:R-:W4:Y:S04]  /*22770*/  LDL.LU.64 R10, [R1+0x830] ;  /* 0x00083000010a7983 */ /* 0x000f280000300a00 */
[----:B------:R-:W3:Y:S04]  /*22780*/  LDL.LU.64 R6, [R1+0x800] ;  /* 0x0008000001067983 */ /* 0x000ee80000300a00 */
[----:B------:R-:W3:Y:S04]  /*22790*/  LDL.LU.64 R38, [R1+0x808] ;  /* 0x0008080001267983 */ /* 0x000ee80000300a00 */
[----:B-1----:R-:W4:Y:S01]  /*227a0*/  LDL.LU R40, [R1+0x90] ;  /* 0x0000900001287983 */ /* 0x002f220000300800 */
[----:B------:R-:W-:-:S03]  /*227b0*/  IMAD.MOV.U32 R41, RZ, RZ, R0 ;  /* 0x000000ffff297224 */ /* 0x000fc600078e0000 */
[----:B------:R-:W3:Y:S01]  /*227c0*/  LDL.LU R0, [R1+0x15b0] ;  /* 0x0015b00001007983 */ /* 0x000ee20000300800 */
[----:B--2---:R-:W-:Y:S02]  /*227d0*/  IMAD.MOV.U32 R42, RZ, RZ, R5 ;  /* 0x000000ffff2a7224 */ /* 0x004fe400078e0005 */
[----:B------:R-:W-:Y:S02]  /*227e0*/  IMAD.MOV.U32 R43, RZ, RZ, R4 ;  /* 0x000000ffff2b7224 */ /* 0x000fe400078e0004 */
[----:B------:R-:W2:Y:S04]  /*227f0*/  LDL.LU.64 R4, [R1+0x810] ;  /* 0x0008100001047983 */ /* 0x000ea80000300a00 */
[----:B------:R-:W2:Y:S04]  /*22800*/  LDL.LU.64 R32, [R1+0x820] ;  /* 0x0008200001207983 */ /* 0x000ea80000300a00 */
[----:B------:R-:W2:Y:S04]  /*22810*/  LDL.LU R29, [R1+0xb68] ;  /* 0x000b6800011d7983 */ /* 0x000ea80000300800 */
[----:B------:R-:W-:Y:S04]  /*22820*/  STL.64 [R1+0xc0], R48 ;  /* 0x0000c03001007387 */ /* 0x000fe80000100a00 */
[----:B------:R-:W-:Y:S04]  /*22830*/  STL.64 [R1+0xc8], R50 ;  /* 0x0000c83201007387 */ /* 0x000fe80000100a00 */
[----:B------:R-:W2:Y:S04]  /*22840*/  LDL.LU.64 R46, [R1+0x818] ;  /* 0x00081800012e7983 */ /* 0x000ea80000300a00 */
[----:B------:R-:W-:Y:S04]  /*22850*/  STL.64 [R1+0xb0], R24 ;  /* 0x0000b01801007387 */ /* 0x000fe80000100a00 */
[----:B------:R1:W-:Y:S04]  /*22860*/  STL.64 [R1+0xb8], R26 ;  /* 0x0000b81a01007387 */ /* 0x0003e80000100a00 */
[----:B-1----:R-:W4:Y:S01]  /*22870*/  LDL.LU.64 R26, [R1+0x15a8] ;  /* 0x0015a800011a7983 */ /* 0x002f220000300a00 */
[----:B------:R-:W-:-:S02]  /*22880*/  IMAD.MOV.U32 R22, RZ, RZ, R24 ;  /* 0x000000ffff167224 */ /* 0x000fc400078e0018 */
[----:B------:R-:W-:Y:S02]  /*22890*/  IMAD.MOV.U32 R51, RZ, RZ, R2 ;  /* 0x000000ffff337224 */ /* 0x000fe400078e0002 */
[----:B------:R-:W-:Y:S02]  /*228a0*/  IMAD.MOV.U32 R18, RZ, RZ, R48 ;  /* 0x000000ffff127224 */ /* 0x000fe400078e0030 */
[----:B------:R-:W-:Y:S02]  /*228b0*/  IMAD.MOV.U32 R48, RZ, RZ, R3 ;  /* 0x000000ffff307224 */ /* 0x000fe400078e0003 */
[----:B------:R-:W1:Y:S01]  /*228c0*/  LDC R3, c[0x0][0x238] ;  /* 0x00008e00ff037b82 */ /* 0x000e620000000800 */
[----:B----4-:R-:W-:-:S15]  /*228d0*/  HMMA.16816.F32 R12, R56, R26, R12 ;  /* 0x0000001a380c723c */ /* 0x010fde000000180c */
[----:B------:R-:W-:-:S08]  /*228e0*/  NOP ;  /* 0x0000000000007918 */ /* 0x000fd00000000000 */
[----:B------:R-:W-:Y:S04]  /*228f0*/  STL.64 [R1+0xa0], R12 ;  /* 0x0000a00c01007387 */ /* 0x000fe80000100a00 */
[----:B------:R4:W-:Y:S04]  /*22900*/  STL.64 [R1+0xa8], R14 ;  /* 0x0000a80e01007387 */ /* 0x0009e80000100a00 */
[----:B------:R-:W2:Y:S04]  /*22910*/  LDL.LU R28, [R1+0xb74] ;  /* 0x000b7400011c7983 */ /* 0x000ea80000300800 */
[----:B------:R-:W2:Y:S04]  /*22920*/  LDL.LU R25, [R1+0x1308] ;  /* 0x0013080001197983 */ /* 0x000ea80000300800 */
[----:B------:R-:W2:Y:S04]  /*22930*/  LDL.LU R24, [R1+0x1300] ;  /* 0x0013000001187983 */ /* 0x000ea80000300800 */
[----:B------:R-:W2:Y:S04]  /*22940*/  LDL.LU R61, [R1+0x12f8] ;  /* 0x0012f800013d7983 */ /* 0x000ea80000300800 */
[----:B------:R-:W2:Y:S04]  /*22950*/  LDL.LU R60, [R1+0x12f0] ;  /* 0x0012f000013c7983 */ /* 0x000ea80000300800 */
[----:B------:R-:W2:Y:S01]  /*22960*/  LDL.LU R2, [R1+0x12e8] ;  /* 0x0012e80001027983 */ /* 0x000ea20000300800 */
[----:B------:R-:W-:Y:S01]  /*22970*/  HMMA.16816.F32 R40, R56, R30, R40 ;  /* 0x0000001e3828723c */ /* 0x000fe20000001828 */
[----:B-1----:R-:W-:-:S02]  /*22980*/  IMAD.SHL.U32 R3, R3, 0x20, RZ ;  /* 0x0000002003037824 */ /* 0x002fc400078e00ff */
[----:B------:R-:W-:Y:S02]  /*22990*/  IMAD.MOV.U32 R19, RZ, RZ, R50 ;  /* 0x000000ffff137224 */ /* 0x000fe400078e0032 */
[----:B------:R-:W-:Y:S02]  /*229a0*/  IMAD.SHL.U32 R3, R3, 0x2, RZ ;  /* 0x0000000203037824 */ /* 0x000fe400078e00ff */
[----:B------:R-:W-:Y:S02]  /*229b0*/  IMAD.MOV.U32 R50, RZ, RZ, R16 ;  /* 0x000000ffff327224 */ /* 0x000fe400078e0010 */
[----:B------:R-:W-:Y:S01]  /*229c0*/  IMAD.MOV.U32 R27, RZ, RZ, R14 ;  /* 0x000000ffff1b7224 */ /* 0x000fe200078e000e */
[-C--:B----4-:R-:W-:Y:S02]  /*229d0*/  IADD3 R14, P1, R10, R3.reuse, RZ ;  /* 0x000000030a0e7210 */ /* 0x090fe40007f3e0ff */
[-C--:B---3--:R-:W-:Y:S02]  /*229e0*/  IADD3 R16, P3, R38, R3.reuse, RZ ;  /* 0x0000000326107210 */ /* 0x088fe40007f7e0ff */
[----:B------:R-:W-:-:S02]  /*229f0*/  IADD3 R13, P0, R8, R3, RZ ;  /* 0x00000003080d7210 */ /* 0x000fc40007f1e0ff */
[-C--:B------:R-:W-:Y:S01]  /*22a00*/  IADD3 R15, P2, R6, R3.reuse, RZ ;  /* 0x00000003060f7210 */ /* 0x080fe20007f5e0ff */
[----:B------:R-:W-:Y:S02]  /*22a10*/  IMAD.MOV.U32 R49, RZ, RZ, R17 ;  /* 0x000000ffff317224 */ /* 0x000fe400078e0011 */
[----:B------:R-:W-:Y:S02]  /*22a20*/  IMAD.MOV.U32 R26, RZ, RZ, R12 ;  /* 0x000000ffff1a7224 */ /* 0x000fe400078e000c */
[--C-:B------:R-:W-:Y:S02]  /*22a30*/  IMAD.X R10, R11, 0x1, R0.reuse, P1 ;  /* 0x000000010b0a7824 */ /* 0x100fe400008e0600 */
[--C-:B------:R-:W-:Y:S02]  /*22a40*/  IMAD.X R12, R39, 0x1, R0.reuse, P3 ;  /* 0x00000001270c7824 */ /* 0x100fe400018e0600 */
[--C-:B------:R-:W-:Y:S02]  /*22a50*/  IMAD.X R9, R9, 0x1, R0.reuse, P0 ;  /* 0x0000000109097824 */ /* 0x100fe400000e0600 */
[----:B------:R-:W-:Y:S01]  /*22a60*/  IMAD.X R11, R7, 0x1, R0, P2 ;  /* 0x00000001070b7824 */ /* 0x000fe200010e0600 */
[----:B------:R-:W1:Y:S01]  /*22a70*/  LDC R39, c[0x0][0x230] ;  /* 0x00008c00ff277b82 */ /* 0x000e620000000800 */
[----:B--2---:R-:W-:-:S02]  /*22a80*/  IADD3 R17, P0, R4, R3, RZ ;  /* 0x0000000304117210 */ /* 0x004fc40007f1e0ff */
[-C--:B------:R-:W-:Y:S01]  /*22a90*/  IADD3 R8, P2, R32, R3.reuse, RZ ;  /* 0x0000000320087210 */ /* 0x080fe20007f5e0ff */
[----:B------:R-:W-:Y:S01]  /*22aa0*/  VIADD R29, R29, 0x1 ;  /* 0x000000011d1d7836 */ /* 0x000fe20000000000 */
[----:B------:R-:W-:Y:S01]  /*22ab0*/  HMMA.16816.F32 R56, R56, R34, R48 ;  /* 0x000000223838723c */ /* 0x000fe20000001830 */
[----:B------:R-:W-:Y:S01]  /*22ac0*/  STL.64 [R1+0x90], R40 ;  /* 0x0000902801007387 */ /* 0x000fe20000100a00 */
[----:B------:R-:W-:Y:S01]  /*22ad0*/  IADD3 R7, P1, R46, R3, RZ ;  /* 0x000000032e077210 */ /* 0x000fe20007f3e0ff */
[--C-:B------:R-:W-:Y:S02]  /*22ae0*/  IMAD.X R4, R5, 0x1, R0.reuse, P0 ;  /* 0x0000000105047824 */ /* 0x100fe400000e0600 */
[----:B------:R-:W-:Y:S02]  /*22af0*/  IMAD.X R6, R33, 0x1, R0, P2 ;  /* 0x0000000121067824 */ /* 0x000fe400010e0600 */
[----:B------:R-:W-:Y:S02]  /*22b00*/  IMAD.MOV.U32 R32, RZ, RZ, R14 ;  /* 0x000000ffff207224 */ /* 0x000fe400078e000e */
[----:B------:R-:W-:-:S02]  /*22b10*/  IMAD.MOV.U32 R31, RZ, RZ, R42 ;  /* 0x000000ffff1f7224 */ /* 0x000fc400078e002a */
[----:B------:R-:W-:Y:S02]  /*22b20*/  IMAD.MOV.U32 R34, RZ, RZ, R13 ;  /* 0x000000ffff227224 */ /* 0x000fe400078e000d */
[----:B------:R-:W-:Y:S01]  /*22b30*/  IMAD.MOV.U32 R35, RZ, RZ, R9 ;  /* 0x000000ffff237224 */ /* 0x000fe200078e0009 */
[----:B------:R2:W-:Y:S01]  /*22b40*/  STL.64 [R1+0x98], R42 ;  /* 0x0000982a01007387 */ /* 0x0005e20000100a00 */
[----:B------:R-:W-:Y:S02]  /*22b50*/  IMAD.MOV.U32 R33, RZ, RZ, R10 ;  /* 0x000000ffff217224 */ /* 0x000fe400078e000a */
[----:B------:R-:W-:Y:S02]  /*22b60*/  IMAD.MOV.U32 R14, RZ, RZ, R15 ;  /* 0x000000ffff0e7224 */ /* 0x000fe400078e000f */
[----:B------:R-:W-:Y:S02]  /*22b70*/  IMAD.MOV.U32 R30, RZ, RZ, R40 ;  /* 0x000000ffff1e7224 */ /* 0x000fe400078e0028 */
[----:B------:R-:W-:-:S02]  /*22b80*/  IMAD.MOV.U32 R15, RZ, RZ, R11 ;  /* 0x000000ffff0f7224 */ /* 0x000fc400078e000b */
[----:B------:R-:W-:Y:S02]  /*22b90*/  IMAD.MOV.U32 R13, RZ, RZ, R12 ;  /* 0x000000ffff0d7224 */ /* 0x000fe400078e000c */
[----:B------:R-:W-:Y:S02]  /*22ba0*/  IMAD.MOV.U32 R12, RZ, RZ, R16 ;  /* 0x000000ffff0c7224 */ /* 0x000fe400078e0010 */
[----:B------:R-:W-:Y:S02]  /*22bb0*/  IMAD.MOV.U32 R10, RZ, RZ, R17 ;  /* 0x000000ffff0a7224 */ /* 0x000fe400078e0011 */
[----:B------:R-:W-:Y:S02]  /*22bc0*/  IMAD.MOV.U32 R11, RZ, RZ, R4 ;  /* 0x000000ffff0b7224 */ /* 0x000fe400078e0004 */
[----:B------:R-:W-:Y:S01]  /*22bd0*/  IMAD.X R5, R47, 0x1, R0, P1 ;  /* 0x000000012f057824 */ /* 0x000fe200008e0600 */
[----:B--2---:R0:W5:Y:S04]  /*22be0*/  LDL.LU R42, [R1+0x15a0] ;  /* 0x0015a000012a7983 */ /* 0x0041680000300800 */
[----:B------:R0:W5:Y:S04]  /*22bf0*/  LDL.LU.64 R40, [R1+0x1598] ;  /* 0x0015980001287983 */ /* 0x0001680000300a00 */
[----:B------:R-:W-:Y:S04]  /*22c00*/  STL [R1+0xb68], R29 ;  /* 0x000b681d01007387 */ /* 0x000fe80000100800 */
[----:B------:R-:W-:Y:S04]  /*22c10*/  STL.64 [R1+0x828], R34 ;  /* 0x0008282201007387 */ /* 0x000fe80000100a00 */
[----:B------:R-:W-:Y:S04]  /*22c20*/  STL.64 [R1+0x830], R32 ;  /* 0x0008302001007387 */ /* 0x000fe80000100a00 */
[----:B------:R-:W-:Y:S04]  /*22c30*/  STL.64 [R1+0x800], R14 ;  /* 0x0008000e01007387 */ /* 0x000fe80000100a00 */
[----:B------:R2:W-:Y:S04]  /*22c40*/  STL.64 [R1+0x808], R12 ;  /* 0x0008080c01007387 */ /* 0x0005e80000100a00 */
[----:B------:R3:W-:Y:S01]  /*22c50*/  STL.64 [R1+0x810], R10 ;  /* 0x0008100a01007387 */ /* 0x0007e20000100a00 */
[----:B-1----:R-:W-:-:S05]  /*22c60*/  VIADD R39, R39, 0x1f ;  /* 0x0000001f27277836 */ /* 0x002fca0000000000 */
[----:B------:R-:W-:-:S04]  /*22c70*/  SHF.R.S32.HI R21, RZ, 0x1f, R39 ;  /* 0x0000001fff157819 */ /* 0x000fc80000011427 */
[----:B------:R-:W-:-:S04]  /*22c80*/  LEA.HI R21, R21, R39, RZ, 0x5 ;  /* 0x0000002715157211 */ /* 0x000fc800078f28ff */
[----:B------:R-:W-:-:S04]  /*22c90*/  SHF.R.S32.HI R21, RZ, 0x5, R21 ;  /* 0x00000005ff157819 */ /* 0x000fc80000011415 */
[----:B------:R-:W-:Y:S02]  /*22ca0*/  ISETP.NE.U32.AND P0, PT, R29, R21, PT ;  /* 0x000000151d00720c */ /* 0x000fe40003f05070 */
[-C--:B------:R-:W-:Y:S02]  /*22cb0*/  IADD3 R28, P2, R28, R3.reuse, RZ ;  /* 0x000000031c1c7210 */ /* 0x080fe40007f5e0ff */
[-C--:B------:R-:W-:Y:S02]  /*22cc0*/  IADD3 R25, P1, R25, R3.reuse, RZ ;  /* 0x0000000319197210 */ /* 0x080fe40007f3e0ff */
[-C--:B------:R-:W-:Y:S02]  /*22cd0*/  IADD3 R24, P4, R24, R3.reuse, RZ ;  /* 0x0000000318187210 */ /* 0x080fe40007f9e0ff */
[-C--:B------:R-:W-:Y:S02]  /*22ce0*/  IADD3 R61, P6, R61, R3.reuse, RZ ;  /* 0x000000033d3d7210 */ /* 0x080fe40007fde0ff */
[-C--:B------:R-:W-:Y:S01]  /*22cf0*/  IADD3 R60, P5, R60, R3.reuse, RZ ;  /* 0x000000033c3c7210 */ /* 0x080fe20007fbe0ff */
[----:B------:R1:W-:Y:S04]  /*22d00*/  STL [R1+0xb74], R28 ;  /* 0x000b741c01007387 */ /* 0x0003e80000100800 */
[----:B------:R4:W-:Y:S04]  /*22d10*/  STL [R1+0x1308], R25 ;  /* 0x0013081901007387 */ /* 0x0009e80000100800 */
[----:B------:R0:W-:Y:S01]  /*22d20*/  STL [R1+0x1300], R24 ;  /* 0x0013001801007387 */ /* 0x0001e20000100800 */
[----:B------:R-:W-:-:S03]  /*22d30*/  IADD3 R2, P3, R2, R3, RZ ;  /* 0x0000000302027210 */ /* 0x000fc60007f7e0ff */
[----:B------:R-:W4:Y:S04]  /*22d40*/  LDL.LU R17, [R1+0xb70] ;  /* 0x000b700001117983 */ /* 0x000f280000300800 */
[----:B------:R0:W-:Y:S04]  /*22d50*/  STL [R1+0x12f8], R61 ;  /* 0x0012f83d01007387 */ /* 0x0001e80000100800 */
[----:B------:R-:W4:Y:S04]  /*22d60*/  LDL.LU R4, [R1+0x12e0] ;  /* 0x0012e00001047983 */ /* 0x000f280000300800 */
[----:B------:R0:W-:Y:S04]  /*22d70*/  STL [R1+0x12f0], R60 ;  /* 0x0012f03c01007387 */ /* 0x0001e80000100800 */
[----:B------:R-:W4:Y:S04]  /*22d80*/  LDL.LU R16, [R1+0x1304] ;  /* 0x0013040001107983 */ /* 0x000f280000300800 */
[----:B------:R0:W-:Y:S04]  /*22d90*/  STL [R1+0x12e8], R2 ;  /* 0x0012e80201007387 */ /* 0x0001e80000100800 */
[----:B--2---:R-:W2:Y:S04]  /*22da0*/  LDL.LU R12, [R1+0x12d8] ;  /* 0x0012d800010c7983 */ /* 0x004ea80000300800 */
[----:B------:R-:W2:Y:S04]  /*22db0*/  LDL.LU R15, [R1+0x12fc] ;  /* 0x0012fc00010f7983 */ /* 0x000ea80000300800 */
[----:B---3--:R-:W3:Y:S04]  /*22dc0*/  LDL.LU R11, [R1+0x12d0] ;  /* 0x0012d000010b7983 */ /* 0x008ee80000300800 */
        /* <DEDUP_REMOVED lines=20> */
[----:B----4-:R-:W4:Y:S04]  /*22f10*/  LDL.LU R25, [R1+0x12a4] ;  /* 0x0012a40001197983 */ /* 0x010f280000300800 */
[----:B0-----:R-:W4:Y:S04]  /*22f20*/  LDL.LU R24, [R1+0x1278] ;  /* 0x0012780001187983 */ /* 0x001f280000300800 */
[----:B------:R-:W4:Y:S04]  /*22f30*/  LDL.LU R61, [R1+0x129c] ;  /* 0x00129c00013d7983 */ /* 0x000f280000300800 */
[----:B------:R-:W4:Y:S04]  /*22f40*/  LDL.LU R60, [R1+0x1270] ;  /* 0x00127000013c7983 */ /* 0x000f280000300800 */
[----:B------:R-:W4:Y:S01]  /*22f50*/  LDL.LU R2, [R1+0x1294] ;  /* 0x0012940001027983 */ /* 0x000f220000300800 */
[--C-:B------:R-:W-:Y:S01]  /*22f60*/  IMAD.X R17, R17, 0x1, R0.reuse, P2 ;  /* 0x0000000111117824 */ /* 0x100fe200010e0600 */
[-C--:B------:R-:W-:Y:S01]  /*22f70*/  IADD3 R4, P2, R4, R3.reuse, RZ ;  /* 0x0000000304047210 */ /* 0x080fe20007f5e0ff */
[--C-:B------:R-:W-:Y:S01]  /*22f80*/  IMAD.X R16, R16, 0x1, R0.reuse, P1 ;  /* 0x0000000110107824 */ /* 0x100fe200008e0600 */
[-C--:B--2---:R-:W-:Y:S01]  /*22f90*/  IADD3 R12, P1, R12, R3.reuse, RZ ;  /* 0x000000030c0c7210 */ /* 0x084fe20007f3e0ff */
[----:B------:R-:W-:Y:S01]  /*22fa0*/  IMAD.X R15, R15, 0x1, R0, P4 ;  /* 0x000000010f0f7824 */ /* 0x000fe200020e0600 */
[----:B------:R0:W-:Y:S01]  /*22fb0*/  STL [R1+0xb70], R17 ;  /* 0x000b701101007387 */ /* 0x0001e20000100800 */
[----:B---3--:R-:W-:-:S03]  /*22fc0*/  IADD3 R11, P4, R11, R3, RZ ;  /* 0x000000030b0b7210 */ /* 0x008fc60007f9e0ff */
[----:B------:R1:W-:Y:S01]  /*22fd0*/  STL [R1+0x12e0], R4 ;  /* 0x0012e00401007387 */ /* 0x0003e20000100800 */
[----:B------:R-:W-:-:S03]  /*22fe0*/  IMAD.X R14, R14, 0x1, R0, P6 ;  /* 0x000000010e0e7824 */ /* 0x000fc600030e0600 */
[----:B------:R2:W-:Y:S01]  /*22ff0*/  STL [R1+0x1304], R16 ;  /* 0x0013041001007387 */ /* 0x0005e20000100800 */
[----:B------:R-:W-:-:S03]  /*23000*/  IADD3 R10, P6, R10, R3, RZ ;  /* 0x000000030a0a7210 */ /* 0x000fc60007fde0ff */
        /* <DEDUP_REMOVED lines=37> */
[----:B----4-:R-:W-:-:S03]  /*23260*/  IMAD.X R25, R25, 0x1, R0, P1 ;  /* 0x0000000119197824 */ /* 0x010fc600008e0600 */
[----:B------:R4:W-:Y:S01]  /*23270*/  STL [R1+0x12b4], R33 ;  /* 0x0012b42101007387 */ /* 0x0009e20000100800 */
[----:B------:R-:W-:-:S03]  /*23280*/  IADD3 R24, P1, R24, R3, RZ ;  /* 0x0000000318187210 */ /* 0x000fc60007f3e0ff */
[----:B------:R4:W-:Y:S04]  /*23290*/  STL [R1+0x1288], R32 ;  /* 0x0012882001007387 */ /* 0x0009e80000100800 */
[----:B------:R4:W-:Y:S01]  /*232a0*/  STL [R1+0x12ac], R29 ;  /* 0x0012ac1d01007387 */ /* 0x0009e20000100800 */
[----:B------:R-:W-:-:S03]  /*232b0*/  IMAD.X R61, R61, 0x1, R0, P4 ;  /* 0x000000013d3d7824 */ /* 0x000fc600020e0600 */
[----:B------:R4:W-:Y:S01]  /*232c0*/  STL [R1+0x1280], R28 ;  /* 0x0012801c01007387 */ /* 0x0009e20000100800 */
[----:B------:R-:W-:-:S03]  /*232d0*/  IADD3 R60, P4, R60, R3, RZ ;  /* 0x000000033c3c7210 */ /* 0x000fc60007f9e0ff */
[----:B------:R4:W-:Y:S04]  /*232e0*/  STL [R1+0x12a4], R25 ;  /* 0x0012a41901007387 */ /* 0x0009e80000100800 */
[----:B------:R4:W-:Y:S01]  /*232f0*/  STL [R1+0x1278], R24 ;  /* 0x0012781801007387 */ /* 0x0009e20000100800 */
[----:B------:R-:W-:-:S03]  /*23300*/  IMAD.X R2, R2, 0x1, R0, P6 ;  /* 0x0000000102027824 */ /* 0x000fc600030e0600 */
[----:B0-----:R-:W4:Y:S04]  /*23310*/  LDL.LU R17, [R1+0x1268] ;  /* 0x0012680001117983 */ /* 0x001f280000300800 */
[----:B------:R0:W-:Y:S04]  /*23320*/  STL [R1+0x129c], R61 ;  /* 0x00129c3d01007387 */ /* 0x0001e80000100800 */
[----:B-1----:R-:W4:Y:S04]  /*23330*/  LDL.LU R4, [R1+0x128c] ;  /* 0x00128c0001047983 */ /* 0x002f280000300800 */
[----:B------:R1:W-:Y:S04]  /*23340*/  STL [R1+0x1270], R60 ;  /* 0x0012703c01007387 */ /* 0x0003e80000100800 */
[----:B--2---:R-:W2:Y:S04]  /*23350*/  LDL.LU R16, [R1+0x1260] ;  /* 0x0012600001107983 */ /* 0x004ea80000300800 */
[----:B------:R1:W-:Y:S04]  /*23360*/  STL [R1+0x1294], R2 ;  /* 0x0012940201007387 */ /* 0x0003e80000100800 */
        /* <DEDUP_REMOVED lines=22> */
[----:B------:R-:W4:Y:S04]  /*234d0*/  LDL.LU R28, [R1+0x122c] ;  /* 0x00122c00011c7983 */ /* 0x000f280000300800 */
[----:B------:R-:W4:Y:S04]  /*234e0*/  LDL.LU R25, [R1+0x1200] ;  /* 0x0012000001197983 */ /* 0x000f280000300800 */
[----:B------:R-:W4:Y:S04]  /*234f0*/  LDL.LU R24, [R1+0x1224] ;  /* 0x0012240001187983 */ /* 0x000f280000300800 */
[----:B0-----:R-:W4:Y:S04]  /*23500*/  LDL.LU R61, [R1+0x11f8] ;  /* 0x0011f800013d7983 */ /* 0x001f280000300800 */
[----:B-1----:R-:W4:Y:S04]  /*23510*/  LDL.LU R60, [R1+0x121c] ;  /* 0x00121c00013c7983 */ /* 0x002f280000300800 */
[----:B------:R-:W4:Y:S01]  /*23520*/  LDL.LU R2, [R1+0x11f0] ;  /* 0x0011f00001027983 */ /* 0x000f220000300800 */
[-C--:B------:R-:W-:Y:S01]  /*23530*/  IADD3 R17, P6, R17, R3.reuse, RZ ;  /* 0x0000000311117210 */ /* 0x080fe20007fde0ff */
[--C-:B------:R-:W-:Y:S01]  /*23540*/  IMAD.X R4, R4, 0x1, R0.reuse, P5 ;  /* 0x0000000104047824 */ /* 0x100fe200028e0600 */
[-C--:B--2---:R-:W-:Y:S01]  /*23550*/  IADD3 R16, P5, R16, R3.reuse, RZ ;  /* 0x0000000310107210 */ /* 0x084fe20007fbe0ff */
[--C-:B---3--:R-:W-:Y:S01]  /*23560*/  IMAD.X R12, R12, 0x1, R0.reuse, P3 ;  /* 0x000000010c0c7824 */ /* 0x108fe200018e0600 */
[----:B------:R-:W-:Y:S01]  /*23570*/  IADD3 R15, P3, R15, R3, RZ ;  /* 0x000000030f0f7210 */ /* 0x000fe20007f7e0ff */
        /* <DEDUP_REMOVED lines=35> */
[----:B----4-:R-:W-:-:S03]  /*237b0*/  IADD3 R33, P4, R33, R3, RZ ;  /* 0x0000000321217210 */ /* 0x010fc60007f9e0ff */
        /* <DEDUP_REMOVED lines=10> */
[----:B------:R4:W-:Y:S04]  /*23860*/  STL [R1+0x1234], R32 ;  /* 0x0012342001007387 */ /* 0x0009e80000100800 */
[----:B------:R4:W-:Y:S01]  /*23870*/  STL [R1+0x1208], R29 ;  /* 0x0012081d01007387 */ /* 0x0009e20000100800 */
[----:B------:R-:W-:-:S03]  /*23880*/  IADD3 R61, P3, R61, R3, RZ ;  /* 0x000000033d3d7210 */ /* 0x000fc60007f7e0ff */
[----:B------:R4:W-:Y:S01]  /*23890*/  STL [R1+0x122c], R28 ;  /* 0x00122c1c01007387 */ /* 0x0009e20000100800 */
[----:B------:R-:W-:-:S03]  /*238a0*/  IMAD.X R60, R60, 0x1, R0, P2 ;  /* 0x000000013c3c7824 */ /* 0x000fc600010e0600 */
[----:B------:R4:W-:Y:S04]  /*238b0*/  STL [R1+0x1200], R25 ;  /* 0x0012001901007387 */ /* 0x0009e80000100800 */
[----:B------:R4:W-:Y:S01]  /*238c0*/  STL [R1+0x1224], R24 ;  /* 0x0012241801007387 */ /* 0x0009e20000100800 */
[----:B------:R-:W-:-:S03]  /*238d0*/  IADD3 R2, P2, R2, R3, RZ ;  /* 0x0000000302027210 */ /* 0x000fc60007f5e0ff */
        /* <DEDUP_REMOVED lines=34> */
[--C-:B------:R-:W-:Y:S01]  /*23b00*/  IMAD.X R17, R17, 0x1, R0.reuse, P1 ;  /* 0x0000000111117824 */ /* 0x100fe200008e0600 */
[-C--:B------:R-:W-:Y:S01]  /*23b10*/  IADD3 R4, P1, R4, R3.reuse, RZ ;  /* 0x0000000304047210 */ /* 0x080fe20007f3e0ff */
[--C-:B--2---:R-:W-:Y:S01]  /*23b20*/  IMAD.X R16, R16, 0x1, R0.reuse, P4 ;  /* 0x0000000110107824 */ /* 0x104fe200020e0600 */
[-C--:B---3--:R-:W-:Y:S01]  /*23b30*/  IADD3 R12, P4, R12, R3.reuse, RZ ;  /* 0x000000030c0c7210 */ /* 0x088fe20007f9e0ff */
[----:B------:R-:W-:Y:S01]  /*23b40*/  IMAD.X R15, R15, 0x1, R0, P6 ;  /* 0x000000010f0f7824 */ /* 0x000fe200030e0600 */
        /* <DEDUP_REMOVED lines=371> */
[----:B----4-:R-:W-:Y:S01]  /*25280*/  IMAD.X R15, R15, 0x1, R0, P3 ;  /* 0x000000010f0f7824 */ /* 0x010fe200018e0600 */
        /* <DEDUP_REMOVED lines=92> */
[----:B----4-:R-:W-:Y:S01]  /*25850*/  IADD3 R15, P4, R15, R3, RZ ;  /* 0x000000030f0f7210 */ /* 0x010fe20007f9e0ff */
        /* <DEDUP_REMOVED lines=651> */
[----:B------:R-:W-:Y:S01]  /*28110*/  STL [R1+0xc44], R17 ;  /* 0x000c441101007387 */ /* 0x000fe20000100800 */
[----:B------:R-:W-:-:S03]  /*28120*/  IADD3 R11, P6, R11, R3, RZ ;  /* 0x000000030b0b7210 */ /* 0x000fc60007fde0ff */
[----:B------:R-:W-:Y:S01]  /*28130*/  STL [R1+0xc18], R4 ;  /* 0x000c180401007387 */ /* 0x000fe20000100800 */
[----:B------:R-:W-:-:S03]  /*28140*/  IMAD.X R14, R14, 0x1, R0, P5 ;  /* 0x000000010e0e7824 */ /* 0x000fc600028e0600 */
        /* <DEDUP_REMOVED lines=52> */
[----:B------:R-:W4:Y:S04]  /*28490*/  LDL.LU R17, [R1+0xbc4] ;  /* 0x000bc40001117983 */ /* 0x000f280000300800 */
[----:B------:R0:W-:Y:S04]  /*284a0*/  STL [R1+0x131c], R60 ;  /* 0x00131c3c01007387 */ /* 0x0001e80000100800 */
[----:B------:R-:W4:Y:S04]  /*284b0*/  LDL.LU R4, [R1+0x132c] ;  /* 0x00132c0001047983 */ /* 0x000f280000300800 */
[----:B------:R0:W-:Y:S04]  /*284c0*/  STL [R1+0xbcc], R2 ;  /* 0x000bcc0201007387 */ /* 0x0001e80000100800 */
        /* <DEDUP_REMOVED lines=19> */
[----:B-1----:R-:W4:Y:S04]  /*28600*/  LDL.LU R33, [R1+0x1350] ;  /* 0x0013500001217983 */ /* 0x002f280000300800 */
[----:B--2---:R-:W2:Y:S04]  /*28610*/  LDL.LU R32, [R1+0xb9c] ;  /* 0x000b9c0001207983 */ /* 0x004ea80000300800 */
[----:B---3--:R-:W3:Y:S04]  /*28620*/  LDL.LU R29, [R1+0x1490] ;  /* 0x00149000011d7983 */ /* 0x008ee80000300800 */
[----:B----4-:R-:W4:Y:S04]  /*28630*/  LDL.LU R28, [R1+0xb94] ;  /* 0x000b9400011c7983 */ /* 0x010f280000300800 */
[----:B------:R-:W4:Y:S04]  /*28640*/  LDL.LU R25, [R1+0x148c] ;  /* 0x00148c0001197983 */ /* 0x000f280000300800 */
[----:B------:R-:W4:Y:S04]  /*28650*/  LDL.LU R24, [R1+0xb8c] ;  /* 0x000b8c0001187983 */ /* 0x000f280000300800 */
[----:B0-----:R-:W4:Y:S04]  /*28660*/  LDL.LU R61, [R1+0x1488] ;  /* 0x00148800013d7983 */ /* 0x001f280000300800 */
[----:B------:R-:W4:Y:S04]  /*28670*/  LDL.LU R60, [R1+0xb84] ;  /* 0x000b8400013c7983 */ /* 0x000f280000300800 */
[----:B------:R-:W4:Y:S01]  /*28680*/  LDL.LU R2, [R1+0x1484] ;  /* 0x0014840001027983 */ /* 0x000f220000300800 */
[-C--:B------:R-:W-:Y:S01]  /*28690*/  IADD3 R21, P5, R21, R3.reuse, RZ ;  /* 0x0000000315157210 */ /* 0x080fe20007fbe0ff */
[----:B------:R-:W-:Y:S01]  /*286a0*/  IMAD.X R17, R17, 0x1, R0, P3 ;  /* 0x0000000111117824 */ /* 0x000fe200018e0600 */
[----:B------:R-:W-:-:S03]  /*286b0*/  IADD3 R4, P3, R4, R3, RZ ;  /* 0x0000000304047210 */ /* 0x000fc60007f7e0ff */
[----:B------:R0:W-:Y:S01]  /*286c0*/  STL [R1+0x1320], R21 ;  /* 0x0013201501007387 */ /* 0x0001e20000100800 */
[--C-:B------:R-:W-:Y:S01]  /*286d0*/  IMAD.X R16, R16, 0x1, R0.reuse, P2 ;  /* 0x0000000110107824 */ /* 0x100fe200010e0600 */
[-C--:B------:R-:W-:Y:S01]  /*286e0*/  IADD3 R12, P2, R12, R3.reuse, RZ ;  /* 0x000000030c0c7210 */ /* 0x080fe20007f5e0ff */
[--C-:B------:R-:W-:Y:S01]  /*286f0*/  IMAD.X R15, R15, 0x1, R0.reuse, P1 ;  /* 0x000000010f0f7824 */ /* 0x100fe200008e0600 */
[-C--:B------:R-:W-:Y:S01]  /*28700*/  IADD3 R11, P1, R11, R3.reuse, RZ ;  /* 0x000000030b0b7210 */ /* 0x080fe20007f3e0ff */
[--C-:B------:R-:W-:Y:S01]  /*28710*/  IMAD.X R14, R14, 0x1, R0.reuse, P4 ;  /* 0x000000010e0e7824 */ /* 0x100fe200020e0600 */
[----:B------:R-:W-:Y:S01]  /*28720*/  IADD3 R10, P4, R10, R3, RZ ;  /* 0x000000030a0a7210 */ /* 0x000fe20007f9e0ff */
[----:B0-----:R0:W5:Y:S04]  /*28730*/  LDL.LU R21, [R1+0x1590] ;  /* 0x0015900001157983 */ /* 0x0011680000300800 */
[----:B------:R1:W-:Y:S04]  /*28740*/  STL [R1+0xbc4], R17 ;  /* 0x000bc41101007387 */ /* 0x0003e80000100800 */
[----:B------:R0:W-:Y:S04]  /*28750*/  STL [R1+0x132c], R4 ;  /* 0x00132c0401007387 */ /* 0x0001e80000100800 */
[----:B------:R0:W-:Y:S04]  /*28760*/  STL [R1+0xbbc], R16 ;  /* 0x000bbc1001007387 */ /* 0x0001e80000100800 */
        /* <DEDUP_REMOVED lines=27> */
[----:B------:R-:W-:-:S03]  /*28920*/  IADD3 R33, P6, R33, UR7, RZ ;  /* 0x0000000721217c10 */ /* 0x000fc6000ffde0ff */
[----:B------:R0:W-:Y:S01]  /*28930*/  STL [R1+0xb88], R47 ;  /* 0x000b882f01007387 */ /* 0x0001e20000100800 */
[----:B--2---:R-:W-:-:S03]  /*28940*/  IMAD.X R32, R32, 0x1, R0, P5 ;  /* 0x0000000120207824 */ /* 0x004fc600028e0600 */
[----:B------:R2:W-:Y:S01]  /*28950*/  STL [R1+0xbac], R43 ;  /* 0x000bac2b01007387 */ /* 0x0005e20000100800 */
[----:B---3--:R-:W-:-:S03]  /*28960*/  IADD3 R29, P5, R29, UR7, RZ ;  /* 0x000000071d1d7c10 */ /* 0x008fc6000ffbe0ff */
[----:B------:R3:W-:Y:S01]  /*28970*/  STL [R1+0xb80], R38 ;  /* 0x000b802601007387 */ /* 0x0007e20000100800 */
[----:B----4-:R-:W-:-:S03]  /*28980*/  IMAD.X R28, R28, 0x1, R0, P3 ;  /* 0x000000011c1c7824 */ /* 0x010fc600018e0600 */
[----:B------:R4:W-:Y:S01]  /*28990*/  STL [R1+0xba4], R39 ;  /* 0x000ba42701007387 */ /* 0x0009e20000100800 */
[----:B------:R-:W-:-:S03]  /*289a0*/  IADD3 R25, P3, R25, UR7, RZ ;  /* 0x0000000719197c10 */ /* 0x000fc6000ff7e0ff */
[----:B------:R4:W-:Y:S01]  /*289b0*/  STL [R1+0x1350], R33 ;  /* 0x0013502101007387 */ /* 0x0009e20000100800 */
[----:B------:R-:W-:-:S03]  /*289c0*/  IMAD.X R24, R24, 0x1, R0, P2 ;  /* 0x0000000118187824 */ /* 0x000fc600010e0600 */
[----:B------:R4:W-:Y:S04]  /*289d0*/  STL [R1+0xb9c], R32 ;  /* 0x000b9c2001007387 */ /* 0x0009e80000100800 */
[----:B------:R4:W-:Y:S01]  /*289e0*/  STL [R1+0x1490], R29 ;  /* 0x0014901d01007387 */ /* 0x0009e20000100800 */
[----:B------:R-:W-:-:S03]  /*289f0*/  IADD3 R61, P2, R61, UR7, RZ ;  /* 0x000000073d3d7c10 */ /* 0x000fc6000ff5e0ff */
[----:B------:R4:W-:Y:S01]  /*28a00*/  STL [R1+0xb94], R28 ;  /* 0x000b941c01007387 */ /* 0x0009e20000100800 */
[----:B------:R-:W-:-:S03]  /*28a10*/  IMAD.X R60, R60, 0x1, R0, P1 ;  /* 0x000000013c3c7824 */ /* 0x000fc600008e0600 */
[----:B------:R4:W-:Y:S04]  /*28a20*/  STL [R1+0x148c], R25 ;  /* 0x00148c1901007387 */ /* 0x0009e80000100800 */
[----:B------:R4:W-:Y:S01]  /*28a30*/  STL [R1+0xb8c], R24 ;  /* 0x000b8c1801007387 */ /* 0x0009e20000100800 */
[----:B------:R-:W-:-:S03]  /*28a40*/  IADD3 R2, P1, R2, UR7, RZ ;  /* 0x0000000702027c10 */ /* 0x000fc6000ff3e0ff */
[----:B------:R-:W4:Y:S04]  /*28a50*/  LDL.LU R3, [R1+0xb7c] ;  /* 0x000b7c0001037983 */ /* 0x000f280000300800 */
[----:B------:R4:W-:Y:S04]  /*28a60*/  STL [R1+0x1488], R61 ;  /* 0x0014883d01007387 */ /* 0x0009e80000100800 */
[----:B-1----:R-:W4:Y:S04]  /*28a70*/  LDL.LU R17, [R1+0x1480] ;  /* 0x0014800001117983 */ /* 0x002f280000300800 */
[----:B------:R1:W-:Y:S04]  /*28a80*/  STL [R1+0xb84], R60 ;  /* 0x000b843c01007387 */ /* 0x0003e80000100800 */
[----:B0-----:R-:W4:Y:S04]  /*28a90*/  LDL.LU R4, [R1+0xb78] ;  /* 0x000b780001047983 */ /* 0x001f280000300800 */
        /* <DEDUP_REMOVED lines=17> */
[----:B--2---:R-:W2:Y:S04]  /*28bb0*/  LDL.LU R43, [R1+0x143c] ;  /* 0x00143c00012b7983 */ /* 0x004ea80000300800 */
        /* <DEDUP_REMOVED lines=10> */
[----:B0-----:R-:W4:Y:S01]  /*28c60*/  LDL.LU R2, [R1+0x1438] ;  /* 0x0014380001027983 */ /* 0x001f220000300800 */
[----:B------:R-:W-:Y:S01]  /*28c70*/  IMAD.X R3, R3, 0x1, R0, P4 ;  /* 0x0000000103037824 */ /* 0x000fe200020e0600 */
[----:B------:R-:W-:-:S02]  /*28c80*/  IADD3 R17, P4, R17, UR7, RZ ;  /* 0x0000000711117c10 */ /* 0x000fc4000ff9e0ff */
[----:B------:R-:W-:Y:S02]  /*28c90*/  IADD3.X R4, R4, UR6, RZ, P6, !PT ;  /* 0x0000000604047c10 */ /* 0x000fe4000b7fe4ff */
[----:B------:R-:W-:Y:S02]  /*28ca0*/  IADD3 R16, P6, R16, UR7, RZ ;  /* 0x0000000710107c10 */ /* 0x000fe4000ffde0ff */
[----:B------:R-:W-:Y:S01]  /*28cb0*/  IADD3.X R12, R12, UR6, RZ, P5, !PT ;  /* 0x000000060c0c7c10 */ /* 0x000fe2000affe4ff */
[----:B------:R0:W-:Y:S01]  /*28cc0*/  STL [R1+0xb7c], R3 ;  /* 0x000b7c0301007387 */ /* 0x0001e20000100800 */
[----:B------:R-:W-:-:S03]  /*28cd0*/  IADD3 R15, P5, R15, UR7, RZ ;  /* 0x000000070f0f7c10 */ /* 0x000fc6000ffbe0ff */
[----:B------:R1:W-:Y:S01]  /*28ce0*/  STL [R1+0x1480], R17 ;  /* 0x0014801101007387 */ /* 0x0003e20000100800 */
[----:B------:R-:W-:-:S03]  /*28cf0*/  IADD3.X R11, R11, UR6, RZ, P3, !PT ;  /* 0x000000060b0b7c10 */ /* 0x000fc60009ffe4ff */
        /* <DEDUP_REMOVED lines=25> */
[----:B--2---:R-:W-:-:S03]  /*28e90*/  IADD3 R43, P3, R43, UR7, RZ ;  /* 0x000000072b2b7c10 */ /* 0x004fc6000ff7e0ff */
[----:B------:R2:W-:Y:S01]  /*28ea0*/  STL [R1+0x144c], R50 ;  /* 0x00144c3201007387 */ /* 0x0005e20000100800 */
[----:B---3--:R-:W-:-:S03]  /*28eb0*/  IADD3.X R38, R38, UR6, RZ, P2, !PT ;  /* 0x0000000626267c10 */ /* 0x008fc600097fe4ff */
[----:B------:R3:W-:Y:S01]  /*28ec0*/  STL [R1+0x1470], R51 ;  /* 0x0014703301007387 */ /* 0x0007e20000100800 */
[----:B----4-:R-:W-:-:S03]  /*28ed0*/  IADD3 R39, P2, R39, UR7, RZ ;  /* 0x0000000727277c10 */ /* 0x010fc6000ff5e0ff */
        /* <DEDUP_REMOVED lines=12> */
[----:B------:R4:W-:Y:S04]  /*28fa0*/  STL [R1+0x142c], R32 ;  /* 0x00142c2001007387 */ /* 0x0009e80000100800 */
[----:B------:R4:W-:Y:S01]  /*28fb0*/  STL [R1+0x1450], R29 ;  /* 0x0014501d01007387 */ /* 0x0009e20000100800 */
[----:B------:R-:W-:-:S03]  /*28fc0*/  IADD3.X R61, R61, UR6, RZ, P5, !PT ;  /* 0x000000063d3d7c10 */ /* 0x000fc6000affe4ff */
[----:B------:R4:W-:Y:S01]  /*28fd0*/  STL [R1+0x1424], R28 ;  /* 0x0014241c01007387 */ /* 0x0009e20000100800 */
[----:B------:R-:W-:-:S03]  /*28fe0*/  IADD3 R60, P5, R60, UR7, RZ ;  /* 0x000000073c3c7c10 */ /* 0x000fc6000ffbe0ff */
[----:B------:R4:W-:Y:S04]  /*28ff0*/  STL [R1+0x1448], R25 ;  /* 0x0014481901007387 */ /* 0x0009e80000100800 */
[----:B------:R4:W-:Y:S01]  /*29000*/  STL [R1+0x141c], R24 ;  /* 0x00141c1801007387 */ /* 0x0009e20000100800 */
[----:B------:R-:W-:-:S03]  /*29010*/  IADD3.X R2, R2, UR6, RZ, P3, !PT ;  /* 0x0000000602027c10 */ /* 0x000fc60009ffe4ff */
[----:B0-----:R-:W4:Y:S04]  /*29020*/  LDL.LU R3, [R1+0x140c] ;  /* 0x00140c0001037983 */ /* 0x001f280000300800 */
[----:B------:R0:W-:Y:S04]  /*29030*/  STL [R1+0x1440], R61 ;  /* 0x0014403d01007387 */ /* 0x0001e80000100800 */
[----:B-1----:R-:W4:Y:S04]  /*29040*/  LDL.LU R17, [R1+0x1430] ;  /* 0x0014300001117983 */ /* 0x002f280000300800 */
        /* <DEDUP_REMOVED lines=31> */
[----:B------:R-:W-:-:S02]  /*29240*/  IADD3 R3, P3, R3, UR7, RZ ;  /* 0x0000000703037c10 */ /* 0x000fc4000ff7e0ff */
[----:B------:R-:W-:Y:S02]  /*29250*/  IADD3.X R17, R17, UR6, RZ, P2, !PT ;  /* 0x0000000611117c10 */ /* 0x000fe400097fe4ff */
[----:B------:R-:W-:Y:S02]  /*29260*/  IADD3 R4, P2, R4, UR7, RZ ;  /* 0x0000000704047c10 */ /* 0x000fe4000ff5e0ff */
[----:B------:R-:W-:Y:S02]  /*29270*/  IADD3.X R16, R16, UR6, RZ, P1, !PT ;  /* 0x0000000610107c10 */ /* 0x000fe40008ffe4ff */
[----:B------:R-:W-:Y:S01]  /*29280*/  IADD3 R12, P1, R12, UR7, RZ ;  /* 0x000000070c0c7c10 */ /* 0x000fe2000ff3e0ff */
        /* <DEDUP_REMOVED lines=21> */
[----:B--2---:R-:W-:-:S03]  /*293e0*/  IADD3.X R50, R50, UR6, RZ, P1, !PT ;  /* 0x0000000632327c10 */ /* 0x004fc60008ffe4ff */
[----:B------:R2:W-:Y:S01]  /*293f0*/  STL [R1+0x1408], R34 ;  /* 0x0014082201007387 */ /* 0x0005e20000100800 */
[----:B---3--:R-:W-:-:S03]  /*29400*/  IADD3 R51, P1, R51, UR7, RZ ;  /* 0x0000000733337c10 */ /* 0x008fc6000ff3e0ff */
[----:B------:R3:W-:Y:S01]  /*29410*/  STL [R1+0x13dc], R35 ;  /* 0x0013dc2301007387 */ /* 0x0007e20000100800 */
[----:B----4-:R-:W-:-:S03]  /*29420*/  IADD3.X R46, R46, UR6, RZ, P4, !PT ;  /* 0x000000062e2e7c10 */ /* 0x010fc6000a7fe4ff */
        /* <DEDUP_REMOVED lines=20> */
[----:B------:R4:W-:Y:S04]  /*29570*/  STL [R1+0x13d8], R32 ;  /* 0x0013d82001007387 */ /* 0x0009e80000100800 */
[----:B------:R4:W-:Y:S01]  /*29580*/  STL [R1+0x13ac], R29 ;  /* 0x0013ac1d01007387 */ /* 0x0009e20000100800 */
[----:B------:R-:W-:-:S03]  /*29590*/  IADD3 R61, P1, R61, UR7, RZ ;  /* 0x000000073d3d7c10 */ /* 0x000fc6000ff3e0ff */
[----:B------:R4:W-:Y:S01]  /*295a0*/  STL [R1+0x13d0], R28 ;  /* 0x0013d01c01007387 */ /* 0x0009e20000100800 */
[----:B------:R-:W-:-:S03]  /*295b0*/  IADD3.X R60, R60, UR6, RZ, P4, !PT ;  /* 0x000000063c3c7c10 */ /* 0x000fc6000a7fe4ff */
[----:B------:R4:W-:Y:S04]  /*295c0*/  STL [R1+0x13a4], R25 ;  /* 0x0013a41901007387 */ /* 0x0009e80000100800 */
[----:B------:R4:W-:Y:S01]  /*295d0*/  STL [R1+0x13c8], R24 ;  /* 0x0013c81801007387 */ /* 0x0009e20000100800 */
[----:B------:R-:W-:-:S03]  /*295e0*/  IADD3 R2, P4, R2, UR7, RZ ;  /* 0x0000000702027c10 */ /* 0x000fc6000ff9e0ff */
        /* <DEDUP_REMOVED lines=34> */
[----:B------:R-:W-:-:S02]  /*29810*/  IADD3.X R3, R3, UR6, RZ, P6, !PT ;  /* 0x0000000603037c10 */ /* 0x000fc4000b7fe4ff */
[----:B------:R-:W-:Y:S02]  /*29820*/  IADD3 R17, P6, R17, UR7, RZ ;  /* 0x0000000711117c10 */ /* 0x000fe4000ffde0ff */
[----:B------:R-:W-:Y:S02]  /*29830*/  IADD3.X R4, R4, UR6, RZ, P5, !PT ;  /* 0x0000000604047c10 */ /* 0x000fe4000affe4ff */
[----:B------:R-:W-:Y:S02]  /*29840*/  IADD3 R16, P5, R16, UR7, RZ ;  /* 0x0000000710107c10 */ /* 0x000fe4000ffbe0ff */
[----:B------:R-:W-:Y:S01]  /*29850*/  IADD3.X R12, R12, UR6, RZ, P3, !PT ;  /* 0x000000060c0c7c10 */ /* 0x000fe20009ffe4ff */
[----:B------:R-:W-:Y:S01]  /*29860*/  STL [R1+0x13b8], R3 ;  /* 0x0013b80301007387 */ /* 0x000fe20000100800 */
[----:B------:R-:W-:-:S03]  /*29870*/  IADD3 R15, P3, R15, UR7, RZ ;  /* 0x000000070f0f7c10 */ /* 0x000fc6000ff7e0ff */
[----:B------:R-:W-:Y:S01]  /*29880*/  STL [R1+0x138c], R17 ;  /* 0x00138c1101007387 */ /* 0x000fe20000100800 */
[----:B------:R-:W-:-:S03]  /*29890*/  IADD3.X R11, R11, UR6, RZ, P2, !PT ;  /* 0x000000060b0b7c10 */ /* 0x000fc600097fe4ff */
        /* <DEDUP_REMOVED lines=9> */
[----:B--2---:R-:W-:-:S03]  /*29930*/  IADD3 R34, P4, R34, UR7, RZ ;  /* 0x0000000722227c10 */ /* 0x004fc6000ff9e0ff */
[----:B------:R-:W-:Y:S01]  /*29940*/  STL [R1+0x1374], R14 ;  /* 0x0013740e01007387 */ /* 0x000fe20000100800 */
[----:B---3--:R-:W-:-:S03]  /*29950*/  IADD3.X R35, R35, UR6, RZ, P6, !PT ;  /* 0x0000000623237c10 */ /* 0x008fc6000b7fe4ff */
[----:B------:R-:W-:Y:S01]  /*29960*/  STL [R1+0x1398], R10 ;  /* 0x0013980a01007387 */ /* 0x000fe20000100800 */
[----:B----4-:R-:W-:-:S03]  /*29970*/  IADD3 R48, P6, R48, UR7, RZ ;  /* 0x0000000730307c10 */ /* 0x010fc6000ffde0ff */
        /* <DEDUP_REMOVED lines=28> */
[----:B------:R0:W-:Y:S04]  /*29b40*/  STL [R1+0x14d8], R32 ;  /* 0x0014d82001007387 */ /* 0x0001e80000100800 */
[----:B------:R-:W-:Y:S01]  /*29b50*/  STL [R1+0x1364], R29 ;  /* 0x0013641d01007387 */ /* 0x000fe20000100800 */
[----:B------:R-:W-:-:S03]  /*29b60*/  IADD3.X R61, R61, UR6, RZ, P3, !PT ;  /* 0x000000063d3d7c10 */ /* 0x000fc60009ffe4ff */
[----:B------:R1:W-:Y:S01]  /*29b70*/  STL [R1+0x14e0], R28 ;  /* 0x0014e01c01007387 */ /* 0x0003e20000100800 */
[----:B------:R-:W-:-:S03]  /*29b80*/  IADD3 R60, P3, R60, UR7, RZ ;  /* 0x000000073c3c7c10 */ /* 0x000fc6000ff7e0ff */
[----:B------:R-:W-:Y:S04]  /*29b90*/  STL [R1+0x1360], R25 ;  /* 0x0013601901007387 */ /* 0x000fe80000100800 */
[----:B------:R2:W-:Y:S01]  /*29ba0*/  STL [R1+0x14e8], R24 ;  /* 0x0014e81801007387 */ /* 0x0005e20000100800 */
[----:B------:R-:W-:-:S03]  /*29bb0*/  IADD3.X R2, R2, UR6, RZ, P2, !PT ;  /* 0x0000000602027c10 */ /* 0x000fc600097fe4ff */
[----:B0-----:R-:W3:Y:S04]  /*29bc0*/  LDL.LU R32, [R1+0x14f8] ;  /* 0x0014f80001207983 */ /* 0x001ee80000300800 */
[----:B------:R0:W-:Y:S04]  /*29bd0*/  STL [R1+0x135c], R61 ;  /* 0x00135c3d01007387 */ /* 0x0001e80000100800 */
[----:B------:R-:W4:Y:S04]  /*29be0*/  LDL.LU R33, [R1+0x1354] ;  /* 0x0013540001217983 */ /* 0x000f280000300800 */
[----:B------:R0:W-:Y:S04]  /*29bf0*/  STL [R1+0x14f0], R60 ;  /* 0x0014f03c01007387 */ /* 0x0001e80000100800 */
[----:B-1----:R-:W4:Y:S04]  /*29c00*/  LDL.LU R28, [R1+0x1500] ;  /* 0x00150000011c7983 */ /* 0x002f280000300800 */
[----:B------:R1:W-:Y:S04]  /*29c10*/  STL [R1+0x1358], R2 ;  /* 0x0013580201007387 */ /* 0x0003e80000100800 */
[----:B------:R-:W4:Y:S04]  /*29c20*/  LDL.LU R29, [R1+0x1494] ;  /* 0x00149400011d7983 */ /* 0x000f280000300800 */
[----:B--2---:R-:W2:Y:S04]  /*29c30*/  LDL.LU R24, [R1+0x1508] ;  /* 0x0015080001187983 */ /* 0x004ea80000300800 */
[----:B------:R-:W2:Y:S04]  /*29c40*/  LDL.LU R25, [R1+0x149c] ;  /* 0x00149c0001197983 */ /* 0x000ea80000300800 */
[----:B0-----:R-:W2:Y:S04]  /*29c50*/  LDL.LU R61, [R1+0x1510] ;  /* 0x00151000013d7983 */ /* 0x001ea80000300800 */
[----:B------:R-:W2:Y:S04]  /*29c60*/  LDL.LU R60, [R1+0x14a8] ;  /* 0x0014a800013c7983 */ /* 0x000ea80000300800 */
[----:B------:R-:W2:Y:S04]  /*29c70*/  LDL.LU R3, [R1+0x1518] ;  /* 0x0015180001037983 */ /* 0x000ea80000300800 */
[----:B-1----:R-:W2:Y:S04]  /*29c80*/  LDL.LU R2, [R1+0x14b0] ;  /* 0x0014b00001027983 */ /* 0x002ea80000300800 */
        /* <DEDUP_REMOVED lines=21> */
[----:B---3--:R-:W-:-:S02]  /*29de0*/  IADD3 R32, P2, R32, UR7, RZ ;  /* 0x0000000720207c10 */ /* 0x008fc4000ff5e0ff */
[----:B----4-:R-:W-:Y:S02]  /*29df0*/  IADD3.X R33, R33, UR6, RZ, P1, !PT ;  /* 0x0000000621217c10 */ /* 0x010fe40008ffe4ff */
[----:B------:R-:W-:Y:S01]  /*29e00*/  IADD3 R28, P1, R28, UR7, RZ ;  /* 0x000000071c1c7c10 */ /* 0x000fe2000ff3e0ff */
[----:B------:R0:W-:Y:S01]  /*29e10*/  STL [R1+0x14f8], R32 ;  /* 0x0014f82001007387 */ /* 0x0001e20000100800 */
[----:B------:R-:W-:Y:S02]  /*29e20*/  IADD3.X R29, R29, UR6, RZ, P4, !PT ;  /* 0x000000061d1d7c10 */ /* 0x000fe4000a7fe4ff */
[----:B--2---:R-:W-:Y:S02]  /*29e30*/  IADD3 R24, P4, R24, UR7, RZ ;  /* 0x0000000718187c10 */ /* 0x004fe4000ff9e0ff */
[----:B------:R-:W-:Y:S02]  /*29e40*/  IADD3.X R25, R25, UR6, RZ, P6, !PT ;  /* 0x0000000619197c10 */ /* 0x000fe4000b7fe4ff */
[----:B------:R-:W-:Y:S01]  /*29e50*/  IADD3 R61, P6, R61, UR7, RZ ;  /* 0x000000073d3d7c10 */ /* 0x000fe2000ffde0ff */
[----:B0-----:R0:W5:Y:S04]  /*29e60*/  LDL.LU R32, [R1+0x158c] ;  /* 0x00158c0001207983 */ /* 0x0011680000300800 */
[----:B------:R1:W-:Y:S01]  /*29e70*/  STL [R1+0x1354], R33 ;  /* 0x0013542101007387 */ /* 0x0003e20000100800 */
[----:B------:R-:W-:-:S02]  /*29e80*/  IADD3.X R60, R60, UR6, RZ, P5, !PT ;  /* 0x000000063c3c7c10 */ /* 0x000fc4000affe4ff */
[----:B------:R-:W-:Y:S01]  /*29e90*/  IADD3 R3, P5, R3, UR7, RZ ;  /* 0x0000000703037c10 */ /* 0x000fe2000ffbe0ff */
[----:B-1----:R0:W5:Y:S04]  /*29ea0*/  LDL.LU R33, [R1+0x1588] ;  /* 0x0015880001217983 */ /* 0x0021680000300800 */
[----:B------:R1:W-:Y:S01]  /*29eb0*/  STL [R1+0x1500], R28 ;  /* 0x0015001c01007387 */ /* 0x0003e20000100800 */
[----:B------:R-:W-:Y:S02]  /*29ec0*/  IADD3.X R2, R2, UR6, RZ, P3, !PT ;  /* 0x0000000602027c10 */ /* 0x000fe40009ffe4ff */
[----:B------:R-:W-:Y:S01]  /*29ed0*/  IADD3 R17, P3, R17, UR7, RZ ;  /* 0x0000000711117c10 */ /* 0x000fe2000ff7e0ff */
[----:B-1----:R0:W5:Y:S04]  /*29ee0*/  LDL.LU R28, [R1+0x1584] ;  /* 0x00158400011c7983 */ /* 0x0021680000300800 */
        /* <DEDUP_REMOVED lines=20> */
[----:B------:R-:W-:Y:S04]  /*2a030*/  STL [R1+0x1518], R3 ;  /* 0x0015180301007387 */ /* 0x000fe80000100800 */
[----:B------:R1:W-:Y:S04]  /*2a040*/  STL [R1+0x14b0], R2 ;  /* 0x0014b00201007387 */ /* 0x0003e80000100800 */
[----:B------:R-:W-:Y:S04]  /*2a050*/  STL [R1+0x1528], R17 ;  /* 0x0015281101007387 */ /* 0x000fe80000100800 */
[----:B------:R-:W-:Y:S04]  /*2a060*/  STL [R1+0x14b8], R4 ;  /* 0x0014b80401007387 */ /* 0x000fe80000100800 */
[----:B------:R-:W-:Y:S04]  /*2a070*/  STL [R1+0x1544], R16 ;  /* 0x0015441001007387 */ /* 0x000fe80000100800 */
[----:B------:R-:W-:Y:S04]  /*2a080*/  STL [R1+0x14c0], R12 ;  /* 0x0014c00c01007387 */ /* 0x000fe80000100800 */
[----:B------:R-:W-:Y:S04]  /*2a090*/  STL [R1+0x1540], R15 ;  /* 0x0015400f01007387 */ /* 0x000fe80000100800 */
[----:B------:R2:W-:Y:S04]  /*2a0a0*/  STL [R1+0x14cc], R11 ;  /* 0x0014cc0b01007387 */ /* 0x0005e80000100800 */
[----:B------:R-:W-:Y:S01]  /*2a0b0*/  STL [R1+0x153c], R14 ;  /* 0x00153c0e01007387 */ /* 0x000fe20000100800 */
[----:B------:R-:W-:-:S02]  /*2a0c0*/  IADD3.X R35, R35, UR6, RZ, P3, !PT ;  /* 0x0000000623237c10 */ /* 0x000fc40009ffe4ff */
[----:B------:R-:W-:Y:S01]  /*2a0d0*/  IADD3.X R49, R49, UR6, RZ, P2, !PT ;  /* 0x0000000631317c10 */ /* 0x000fe200097fe4ff */
[----:B-1----:R-:W1:Y:S01]  /*2a0e0*/  S2R R2, SR_TID.X ;  /* 0x0000000000027919 */ /* 0x002e620000002100 */
[----:B------:R3:W-:Y:S01]  /*2a0f0*/  STL [R1+0x14d4], R10 ;  /* 0x0014d40a01007387 */ /* 0x0007e20000100800 */
[----:B------:R-:W-:-:S03]  /*2a100*/  IADD3 R48, P3, R48, UR7, RZ ;  /* 0x0000000730307c10 */ /* 0x000fc6000ff7e0ff */
[----:B------:R0:W-:Y:S04]  /*2a110*/  STL [R1+0x1538], R13 ;  /* 0x0015380d01007387 */ /* 0x0001e80000100800 */
[----:B------:R0:W-:Y:S01]  /*2a120*/  STL [R1+0x14dc], R9 ;  /* 0x0014dc0901007387 */ /* 0x0001e20000100800 */
[----:B------:R-:W-:-:S03]  /*2a130*/  IADD3 R50, P2, R50, UR7, RZ ;  /* 0x0000000732327c10 */ /* 0x000fc6000ff5e0ff */
[----:B------:R0:W-:Y:S01]  /*2a140*/  STL [R1+0x1534], R34 ;  /* 0x0015342201007387 */ /* 0x0001e20000100800 */
[----:B------:R-:W-:-:S03]  /*2a150*/  IADD3.X R51, R51, UR6, RZ, P1, !PT ;  /* 0x0000000633337c10 */ /* 0x000fc60008ffe4ff */
[----:B------:R0:W-:Y:S01]  /*2a160*/  STL [R1+0x14e4], R35 ;  /* 0x0014e42301007387 */ /* 0x0001e20000100800 */
[----:B------:R-:W-:-:S03]  /*2a170*/  IADD3.X R46, R46, UR6, RZ, P4, !PT ;  /* 0x000000062e2e7c10 */ /* 0x000fc6000a7fe4ff */
[----:B------:R0:W-:Y:S01]  /*2a180*/  STL [R1+0x1530], R48 ;  /* 0x0015303001007387 */ /* 0x0001e20000100800 */
[----:B------:R-:W-:-:S03]  /*2a190*/  IADD3.X R47, R47, UR6, RZ, P6, !PT ;  /* 0x000000062f2f7c10 */ /* 0x000fc6000b7fe4ff */
[----:B------:R0:W-:Y:S01]  /*2a1a0*/  STL [R1+0x14ec], R49 ;  /* 0x0014ec3101007387 */ /* 0x0001e20000100800 */
[----:B------:R-:W-:Y:S01]  /*2a1b0*/  IADD3.X R43, R43, UR6, RZ, P5, !PT ;  /* 0x000000062b2b7c10 */ /* 0x000fe2000affe4ff */
[----:B------:R-:W4:Y:S02]  /*2a1c0*/  LDC R3, c[0x0][0x238] ;  /* 0x00008e00ff037b82 */ /* 0x000f240000000800 */
[----:B------:R0:W-:Y:S01]  /*2a1d0*/  STL [R1+0x152c], R50 ;  /* 0x00152c3201007387 */ /* 0x0001e20000100800 */
[----:B------:R-:W-:Y:S01]  /*2a1e0*/  IADD3.X R38, R38, UR6, RZ, P3, !PT ;  /* 0x0000000626267c10 */ /* 0x000fe20009ffe4ff */
[----:B--2---:R-:W-:Y:S02]  /*2a1f0*/  IMAD.MOV.U32 R11, RZ, RZ, R5 ;  /* 0x000000ffff0b7224 */ /* 0x004fe400078e0005 */
[----:B------:R0:W-:Y:S01]  /*2a200*/  STL [R1+0x14f4], R51 ;  /* 0x0014f43301007387 */ /* 0x0001e20000100800 */
[----:B------:R-:W-:Y:S02]  /*2a210*/  IMAD.MOV.U32 R4, RZ, RZ, R8 ;  /* 0x000000ffff047224 */ /* 0x000fe400078e0008 */
[----:B------:R-:W-:Y:S01]  /*2a220*/  IMAD.MOV.U32 R5, RZ, RZ, R6 ;  /* 0x000000ffff057224 */ /* 0x000fe200078e0006 */
[----:B------:R0:W-:Y:S01]  /*2a230*/  STL [R1+0x14fc], R46 ;  /* 0x0014fc2e01007387 */ /* 0x0001e20000100800 */
[----:B------:R-:W-:-:S03]  /*2a240*/  IADD3.X R39, R39, UR6, RZ, P2, !PT ;  /* 0x0000000627277c10 */ /* 0x000fc600097fe4ff */
[----:B------:R0:W-:Y:S01]  /*2a250*/  STL [R1+0x1504], R47 ;  /* 0x0015042f01007387 */ /* 0x0001e20000100800 */
[----:B---3--:R-:W-:-:S03]  /*2a260*/  IMAD.MOV.U32 R10, RZ, RZ, R7 ;  /* 0x000000ffff0a7224 */ /* 0x008fc600078e0007 */
[----:B------:R0:W-:Y:S04]  /*2a270*/  STL [R1+0x150c], R43 ;  /* 0x00150c2b01007387 */ /* 0x0001e80000100800 */
[----:B------:R0:W-:Y:S04]  /*2a280*/  STL [R1+0x1514], R38 ;  /* 0x0015142601007387 */ /* 0x0001e80000100800 */
[----:B------:R0:W-:Y:S04]  /*2a290*/  STL.64 [R1+0x820], R4 ;  /* 0x0008200401007387 */ /* 0x0001e80000100a00 */
[----:B------:R0:W-:Y:S04]  /*2a2a0*/  STL [R1+0x1524], R39 ;  /* 0x0015242701007387 */ /* 0x0001e80000100800 */
[----:B------:R0:W-:Y:S01]  /*2a2b0*/  STL.64 [R1+0x818], R10 ;  /* 0x0008180a01007387 */ /* 0x0001e20000100a00 */
[----:B-1----:R-:W-:Y:S01]  /*2a2c0*/  LOP3.LUT R2, R2, 0x1f, RZ, 0xc0, !PT ;  /* 0x0000001f02027812 */ /* 0x002fe200078ec0ff */
[----:B----4-:R-:W-:-:S04]  /*2a2d0*/  IMAD.SHL.U32 R3, R3, 0x20, RZ ;  /* 0x0000002003037824 */ /* 0x010fc800078e00ff */
[----:B------:R-:W-:Y:S02]  /*2a2e0*/  IMAD.SHL.U32 R2, R2, 0x2, RZ ;  /* 0x0000000202027824 */ /* 0x000fe400078e00ff */
[----:B------:R-:W-:Y:S01]  /*2a2f0*/  IMAD.SHL.U32 R3, R3, 0x2, RZ ;  /* 0x0000000203037824 */ /* 0x000fe200078e00ff */
[----:B0-----:R-:W-:Y:S06]  /*2a300*/  @P0 BRA `(.L_x_1) ;  /* 0xfffffe2400a80947 */ /* 0x001fec000383ffff */
[----:B-----5:R-:W2:Y:S04]  /*2a310*/  LDL.LU R60, [R1+0x24] ;  /* 0x00002400013c7983 */ /* 0x020ea80000300800 */
[----:B------:R-:W3:Y:S04]  /*2a320*/  LDL.LU R2, [R1+0x1c] ;  /* 0x00001c0001027983 */ /* 0x000ee80000300800 */
[----:B------:R-:W3:Y:S04]  /*2a330*/  LDL.LU R0, [R1+0x4c] ;  /* 0x00004c0001007983 */ /* 0x000ee80000300800 */
        /* <DEDUP_REMOVED lines=26> */
[----:B------:R0:W-:Y:S04]  /*2a4e0*/  STL [R1+0x1694], R52 ;  /* 0x0016943401007387 */ /* 0x0001e80000100800 */
[----:B0-----:R-:W4:Y:S04]  /*2a4f0*/  LDL.LU R52, [R1+0x2c] ;  /* 0x00002c0001347983 */ /* 0x001f280000300800 */
        /* <DEDUP_REMOVED lines=23> */
[----:B------:R-:W-:Y:S01]  /*2a670*/  STL [R1+0x1570], R61 ;  /* 0x0015703d01007387 */ /* 0x000fe20000100800 */
[----:B--2---:R-:W-:-:S02]  /*2a680*/  F2FP.F16.F32.PACK_AB R18, R57, R60 ;  /* 0x0000003c3912723e */ /* 0x004fc400000000ff */
[----:B---3--:R-:W-:Y:S02]  /*2a690*/  F2FP.F16.F32.PACK_AB R0, R2, R0 ;  /* 0x000000000200723e */ /* 0x008fe400000000ff */
[----:B----4-:R-:W-:Y:S02]  /*2a6a0*/  F2FP.F16.F32.PACK_AB R3, R3, R8 ;  /* 0x000000080303723e */ /* 0x010fe400000000ff */
[----:B------:R-:W-:Y:S02]  /*2a6b0*/  F2FP.F16.F32.PACK_AB R2, R55, R6 ;  /* 0x000000063702723e */ /* 0x000fe400000000ff */
[----:B------:R-:W-:-:S05]  /*2a6c0*/  F2FP.F16.F32.PACK_AB R19, R59, R52 ;  /* 0x000000343b13723e */ /* 0x000fca00000000ff */
[----:B------:R-:W-:Y:S04]  /*2a6d0*/  STL [R1+0x8ec], R19 ;  /* 0x0008ec1301007387 */ /* 0x000fe80000100800 */
[----:B------:R-:W-:Y:S04]  /*2a6e0*/  STL [R1+0x8e8], R18 ;  /* 0x0008e81201007387 */ /* 0x000fe80000100800 */
[----:B------:R0:W-:Y:S04]  /*2a6f0*/  STL [R1+0x8e4], R0 ;  /* 0x0008e40001007387 */ /* 0x0001e80000100800 */
[----:B------:R1:W-:Y:S04]  /*2a700*/  STL [R1+0x8e0], R3 ;  /* 0x0008e00301007387 */ /* 0x0003e80000100800 */
[----:B------:R2:W-:Y:S01]  /*2a710*/  STL [R1+0x8dc], R2 ;  /* 0x0008dc0201007387 */ /* 0x0005e20000100800 */
[----:B0-----:R-:W-:-:S02]  /*2a720*/  F2FP.F16.F32.PACK_AB R0, R53, R7 ;  /* 0x000000073500723e */ /* 0x001fc400000000ff */
[----:B-1----:R-:W-:-:S03]  /*2a730*/  F2FP.F16.F32.PACK_AB R3, R5, R17 ;  /* 0x000000110503723e */ /* 0x002fc600000000ff */
[----:B------:R0:W-:Y:S01]  /*2a740*/  STL [R1+0x8d8], R0 ;  /* 0x0008d80001007387 */ /* 0x0001e20000100800 */
[----:B--2---:R-:W-:-:S03]  /*2a750*/  F2FP.F16.F32.PACK_AB R2, R4, R16 ;  /* 0x000000100402723e */ /* 0x004fc600000000ff */
[----:B------:R1:W-:Y:S04]  /*2a760*/  STL [R1+0x8d4], R3 ;  /* 0x0008d40301007387 */ /* 0x0003e80000100800 */
[----:B------:R2:W-:Y:S01]  /*2a770*/  STL [R1+0x8d0], R2 ;  /* 0x0008d00201007387 */ /* 0x0005e20000100800 */
[----:B0-----:R-:W-:Y:S02]  /*2a780*/  F2FP.F16.F32.PACK_AB R0, R12, R15 ;  /* 0x0000000f0c00723e */ /* 0x001fe400000000ff */
        /* <DEDUP_REMOVED lines=15> */
[----:B------:R-:W-:Y:S04]  /*2a880*/  STL [R1+0x8b0], R3 ;  /* 0x0008b00301007387 */ /* 0x000fe80000100800 */
[----:B------:R-:W2:Y:S01]  /*2a890*/  LDL.LU R52, [R1+0x18] ;  /* 0x0000180001347983 */ /* 0x000ea20000300800 */
[----:B0-----:R-:W-:-:S03]  /*2a8a0*/  F2FP.F16.F32.PACK_AB R0, R56, R39 ;  /* 0x000000273800723e */ /* 0x001fc600000000ff */
[----:B------:R0:W-:Y:S04]  /*2a8b0*/  STL [R1+0x8ac], R2 ;  /* 0x0008ac0201007387 */ /* 0x0001e80000100800 */
[----:B------:R-:W2:Y:S04]  /*2a8c0*/  LDL.LU R31, [R1+0x48] ;  /* 0x00004800011f7983 */ /* 0x000ea80000300800 */
[----:B------:R1:W-:Y:S04]  /*2a8d0*/  STL [R1+0x8a8], R0 ;  /* 0x0008a80001007387 */ /* 0x0003e80000100800 */
        /* <DEDUP_REMOVED lines=58> */
[----:B--2---:R-:W-:-:S03]  /*2ac80*/  F2FP.F16.F32.PACK_AB R31, R52, R31 ;  /* 0x0000001f341f723e */ /* 0x004fc600000000ff */
[----:B------:R-:W2:Y:S04]  /*2ac90*/  LDL.LU R52, [R1+0x1694] ;  /* 0x0016940001347983 */ /* 0x000ea80000300800 */
[----:B------:R0:W-:Y:S04]  /*2aca0*/  STL [R1+0x8a4], R31 ;  /* 0x0008a41f01007387 */ /* 0x0001e80000100800 */
[----:B0-----:R-:W2:Y:S01]  /*2acb0*/  LDL.LU R31, [R1+0x1690] ;  /* 0x00169000011f7983 */ /* 0x001ea20000300800 */
[----:B---3--:R-:W-:-:S03]  /*2acc0*/  F2FP.F16.F32.PACK_AB R56, R30, R56 ;  /* 0x000000381e38723e */ /* 0x008fc600000000ff */
[----:B------:R-:W3:Y:S04]  /*2acd0*/  LDL.LU R30, [R1+0x168c] ;  /* 0x00168c00011e7983 */ /* 0x000ee80000300800 */
[----:B------:R4:W-:Y:S02]  /*2ace0*/  STL [R1+0x8a0], R56 ;  /* 0x0008a03801007387 */ /* 0x0009e40000100800 */
[----:B----4-:R-:W-:-:S05]  /*2acf0*/  F2FP.F16.F32.PACK_AB R56, R54, R58 ;  /* 0x0000003a3638723e */ /* 0x010fca00000000ff */
[----:B------:R-:W-:Y:S01]  /*2ad00*/  STL [R1+0x89c], R56 ;  /* 0x00089c3801007387 */ /* 0x000fe20000100800 */
[----:B------:R-:W-:Y:S02]  /*2ad10*/  F2FP.F16.F32.PACK_AB R20, R20, R21 ;  /* 0x000000151414723e */ /* 0x000fe400000000ff */
[----:B------:R-:W-:Y:S02]  /*2ad20*/  F2FP.F16.F32.PACK_AB R21, R24, R25 ;  /* 0x000000191815723e */ /* 0x000fe400000000ff */
[----:B------:R-:W-:Y:S02]  /*2ad30*/  F2FP.F16.F32.PACK_AB R24, R28, R29 ;  /* 0x0000001d1c18723e */ /* 0x000fe400000000ff */
[----:B--2---:R-:W-:Y:S02]  /*2ad40*/  F2FP.F16.F32.PACK_AB R54, R52, R53 ;  /* 0x000000353436723e */ /* 0x004fe400000000ff */
[----:B------:R-:W-:Y:S02]  /*2ad50*/  F2FP.F16.F32.PACK_AB R53, R55, R57 ;  /* 0x000000393735723e */ /* 0x000fe400000000ff */
[----:B------:R-:W-:Y:S01]  /*2ad60*/  F2FP.F16.F32.PACK_AB R52, R59, R61 ;  /* 0x0000003d3b34723e */ /* 0x000fe200000000ff */
[----:B------:R-:W-:Y:S04]  /*2ad70*/  STL [R1+0x898], R54 ;  /* 0x0008983601007387 */ /* 0x000fe80000100800 */
[----:B------:R-:W-:Y:S04]  /*2ad80*/  STL [R1+0x894], R53 ;  /* 0x0008943501007387 */ /* 0x000fe80000100800 */
[----:B------:R-:W-:Y:S04]  /*2ad90*/  STL [R1+0x890], R52 ;  /* 0x0008903401007387 */ /* 0x000fe80000100800 */
[----:B------:R0:W-:Y:S04]  /*2ada0*/  STL [R1+0x88c], R20 ;  /* 0x00088c1401007387 */ /* 0x0001e80000100800 */
[----:B------:R1:W-:Y:S01]  /*2adb0*/  STL [R1+0x888], R21 ;  /* 0x0008881501007387 */ /* 0x0003e20000100800 */
[----:B0-----:R-:W-:-:S03]  /*2adc0*/  F2FP.F16.F32.PACK_AB R20, R32, R33 ;  /* 0x000000212014723e */ /* 0x001fc600000000ff */
[----:B------:R0:W-:Y:S01]  /*2add0*/  STL [R1+0x884], R24 ;  /* 0x0008841801007387 */ /* 0x0001e20000100800 */
[----:B-1----:R-:W-:-:S03]  /*2ade0*/  F2FP.F16.F32.PACK_AB R21, R40, R41 ;  /* 0x000000292815723e */ /* 0x002fc600000000ff */
[----:B------:R1:W-:Y:S04]  /*2adf0*/  STL [R1+0x880], R20 ;  /* 0x0008801401007387 */ /* 0x0003e80000100800 */
[----:B------:R2:W-:Y:S01]  /*2ae00*/  STL [R1+0x87c], R21 ;  /* 0x00087c1501007387 */ /* 0x0005e20000100800 */
[----:B0-----:R-:W-:Y:S02]  /*2ae10*/  F2FP.F16.F32.PACK_AB R24, R42, R36 ;  /* 0x000000242a18723e */ /* 0x001fe400000000ff */
[----:B-1----:R-:W-:-:S03]  /*2ae20*/  F2FP.F16.F32.PACK_AB R20, R37, R44 ;  /* 0x0000002c2514723e */ /* 0x002fc600000000ff */
[----:B------:R-:W-:Y:S01]  /*2ae30*/  STL [R1+0x878], R24 ;  /* 0x0008781801007387 */ /* 0x000fe20000100800 */
[----:B--2---:R-:W-:Y:S02]  /*2ae40*/  F2FP.F16.F32.PACK_AB R21, R45, R18 ;  /* 0x000000122d15723e */ /* 0x004fe400000000ff */
[----:B------:R-:W-:Y:S01]  /*2ae50*/  F2FP.F16.F32.PACK_AB R18, R19, R22 ;  /* 0x000000161312723e */ /* 0x000fe200000000ff */
[----:B------:R0:W-:Y:S01]  /*2ae60*/  STL [R1+0x874], R20 ;  /* 0x0008741401007387 */ /* 0x0001e20000100800 */
[----:B------:R-:W-:-:S03]  /*2ae70*/  F2FP.F16.F32.PACK_AB R19, R27, R60 ;  /* 0x0000003c1b13723e */ /* 0x000fc600000000ff */
[----:B------:R-:W-:Y:S04]  /*2ae80*/  STL [R1+0x870], R21 ;  /* 0x0008701501007387 */ /* 0x000fe80000100800 */
[----:B------:R1:W-:Y:S01]  /*2ae90*/  STL [R1+0x82c], R18 ;  /* 0x00082c1201007387 */ /* 0x0003e20000100800 */
[----:B0-----:R-:W-:-:S05]  /*2aea0*/  F2FP.F16.F32.PACK_AB R20, R23, R26 ;  /* 0x0000001a1714723e */ /* 0x001fca00000000ff */
[----:B------:R-:W-:Y:S01]  /*2aeb0*/  STL [R1+0x828], R20 ;  /* 0x0008281401007387 */ /* 0x000fe20000100800 */
[----:B-1----:R-:W-:Y:S02]  /*2aec0*/  F2FP.F16.F32.PACK_AB R18, R2, R0 ;  /* 0x000000000212723e */ /* 0x002fe400000000ff */
[----:B------:R-:W-:Y:S01]  /*2aed0*/  F2FP.F16.F32.PACK_AB R2, R3, R8 ;  /* 0x000000080302723e */ /* 0x000fe200000000ff */
[----:B------:R-:W-:Y:S01]  /*2aee0*/  STL [R1+0x824], R19 ;  /* 0x0008241301007387 */ /* 0x000fe20000100800 */
[----:B------:R-:W-:Y:S02]  /*2aef0*/  F2FP.F16.F32.PACK_AB R0, R6, R7 ;  /* 0x000000070600723e */ /* 0x000fe400000000ff */
[----:B------:R-:W-:Y:S01]  /*2af00*/  F2FP.F16.F32.PACK_AB R3, R5, R17 ;  /* 0x000000110503723e */ /* 0x000fe200000000ff */
[----:B------:R-:W-:Y:S04]  /*2af10*/  STL [R1+0x820], R18 ;  /* 0x0008201201007387 */ /* 0x000fe80000100800 */
[----:B------:R0:W-:Y:S04]  /*2af20*/  STL [R1+0x83c], R2 ;  /* 0x00083c0201007387 */ /* 0x0001e80000100800 */
[----:B------:R1:W-:Y:S01]  /*2af30*/  STL [R1+0x838], R0 ;  /* 0x0008380001007387 */ /* 0x0003e20000100800 */
[----:B0-----:R-:W-:-:S03]  /*2af40*/  F2FP.F16.F32.PACK_AB R2, R4, R16 ;  /* 0x000000100402723e */ /* 0x001fc600000000ff */
[----:B------:R0:W-:Y:S01]  /*2af50*/  STL [R1+0x834], R3 ;  /* 0x0008340301007387 */ /* 0x0001e20000100800 */
[----:B-1----:R-:W-:-:S03]  /*2af60*/  F2FP.F16.F32.PACK_AB R0, R12, R15 ;  /* 0x0000000f0c00723e */ /* 0x002fc600000000ff */
        /* <DEDUP_REMOVED lines=17> */
[----:B------:R-:W2:Y:S04]  /*2b080*/  LDL.LU R27, [R1+0x458] ;  /* 0x00045800011b7983 */ /* 0x000ea80000300800 */
[----:B------:R-:W-:Y:S04]  /*2b090*/  STL [R1+0x81c], R2 ;  /* 0x00081c0201007387 */ /* 0x000fe80000100800 */
[----:B------:R-:W4:Y:S01]  /*2b0a0*/  LDL.LU R26, [R1+0x6f0] ;  /* 0x0006f000011a7983 */ /* 0x000f220000300800 */
[----:B---3--:R-:W-:-:S05]  /*2b0b0*/  F2FP.F16.F32.PACK_AB R0, R30, R39 ;  /* 0x000000271e00723e */ /* 0x008fca00000000ff */
[----:B------:R-:W-:Y:S04]  /*2b0c0*/  STL [R1+0x818], R0 ;  /* 0x0008180001007387 */ /* 0x000fe80000100800 */
[----:B----4-:R0:W-:Y:S04]  /*2b0d0*/  STL [R1+0x1688], R26 ;  /* 0x0016881a01007387 */ /* 0x0101e80000100800 */
[----:B0-----:R-:W2:Y:S04]  /*2b0e0*/  LDL.LU R26, [R1+0x6f8] ;  /* 0x0006f800011a7983 */ /* 0x001ea80000300800 */
        /* <DEDUP_REMOVED lines=63> */
[----:B---3--:R-:W-:Y:S02]  /*2b4e0*/  F2FP.F16.F32.PACK_AB R21, R20, R21 ;  /* 0x000000151415723e */ /* 0x008fe400000000ff */
[----:B----4-:R-:W-:-:S02]  /*2b4f0*/  F2FP.F16.F32.PACK_AB R20, R24, R25 ;  /* 0x000000191814723e */ /* 0x010fc400000000ff */
[----:B------:R-:W-:Y:S02]  /*2b500*/  F2FP.F16.F32.PACK_AB R24, R28, R29 ;  /* 0x0000001d1c18723e */ /* 0x000fe400000000ff */
[----:B------:R-:W-:Y:S02]  /*2b510*/  F2FP.F16.F32.PACK_AB R19, R19, R22 ;  /* 0x000000161313723e */ /* 0x000fe400000000ff */
[----:B------:R-:W-:Y:S02]  /*2b520*/  F2FP.F16.F32.PACK_AB R0, R2, R0 ;  /* 0x000000000200723e */ /* 0x000fe400000000ff */
[----:B------:R-:W-:Y:S02]  /*2b530*/  F2FP.F16.F32.PACK_AB R3, R3, R8 ;  /* 0x000000080303723e */ /* 0x000fe400000000ff */
[----:B------:R-:W-:Y:S02]  /*2b540*/  F2FP.F16.F32.PACK_AB R2, R6, R7 ;  /* 0x000000070602723e */ /* 0x000fe400000000ff */
[----:B--2---:R-:W-:-:S02]  /*2b550*/  F2FP.F16.F32.PACK_AB R52, R26, R52 ;  /* 0x000000341a34723e */ /* 0x004fc400000000ff */
[----:B------:R-:W2:Y:S04]  /*2b560*/  LDL.LU R26, [R1+0x1680] ;  /* 0x00168000011a7983 */ /* 0x000ea80000300800 */
[----:B------:R0:W-:Y:S02]  /*2b570*/  STL [R1+0x810], R52 ;  /* 0x0008103401007387 */ /* 0x0001e40000100800 */
[----:B0-----:R-:W-:Y:S02]  /*2b580*/  F2FP.F16.F32.PACK_AB R52, R54, R56 ;  /* 0x000000383634723e */ /* 0x001fe400000000ff */
[----:B------:R-:W-:Y:S02]  /*2b590*/  F2FP.F16.F32.PACK_AB R54, R58, R53 ;  /* 0x000000353a36723e */ /* 0x000fe400000000ff */
[----:B------:R-:W-:Y:S01]  /*2b5a0*/  F2FP.F16.F32.PACK_AB R53, R55, R57 ;  /* 0x000000393735723e */ /* 0x000fe200000000ff */
[----:B------:R0:W-:Y:S04]  /*2b5b0*/  STL [R1+0x80c], R52 ;  /* 0x00080c3401007387 */ /* 0x0001e80000100800 */
[----:B------:R-:W-:Y:S01]  /*2b5c0*/  STL [R1+0x808], R54 ;  /* 0x0008083601007387 */ /* 0x000fe20000100800 */
[----:B0-----:R-:W-:-:S03]  /*2b5d0*/  F2FP.F16.F32.PACK_AB R52, R59, R61 ;  /* 0x0000003d3b34723e */ /* 0x001fc600000000ff */
        /* <DEDUP_REMOVED lines=12> */
[----:B---3--:R-:W-:Y:S02]  /*2b6a0*/  F2FP.F16.F32.PACK_AB R20, R45, R18 ;  /* 0x000000122d14723e */ /* 0x008fe400000000ff */
[----:B------:R-:W-:Y:S01]  /*2b6b0*/  F2FP.F16.F32.PACK_AB R18, R23, R60 ;  /* 0x0000003c1712723e */ /* 0x000fe200000000ff */
[----:B------:R-:W-:Y:S04]  /*2b6c0*/  STL [R1+0x544], R21 ;  /* 0x0005441501007387 */ /* 0x000fe80000100800 */
[----:B------:R-:W-:Y:S04]  /*2b6d0*/  STL [R1+0x540], R20 ;  /* 0x0005401401007387 */ /* 0x000fe80000100800 */
        /* <DEDUP_REMOVED lines=8> */
[----:B---3--:R-:W-:-:S03]  /*2b760*/  F2FP.F16.F32.PACK_AB R2, R12, R15 ;  /* 0x0000000f0c02723e */ /* 0x008fc600000000ff */
[----:B------:R1:W-:Y:S04]  /*2b770*/  STL [R1+0x494], R3 ;  /* 0x0004940301007387 */ /* 0x0003e80000100800 */
[----:B------:R3:W-:Y:S01]  /*2b780*/  STL [R1+0x490], R2 ;  /* 0x0004900201007387 */ /* 0x0007e20000100800 */
[----:B0-----:R-:W-:Y:S02]  /*2b790*/  F2FP.F16.F32.PACK_AB R0, R11, R14 ;  /* 0x0000000e0b00723e */ /* 0x001fe400000000ff */
        /* <DEDUP_REMOVED lines=15> */
[----:B------:R-:W-:Y:S04]  /*2b890*/  STL [R1+0x520], R3 ;  /* 0x0005200301007387 */ /* 0x000fe80000100800 */
[----:B------:R-:W3:Y:S04]  /*2b8a0*/  LDL.LU R23, [R1+0x468] ;  /* 0x0004680001177983 */ /* 0x000ee80000300800 */
[----:B------:R-:W-:Y:S04]  /*2b8b0*/  STL [R1+0x43c], R2 ;  /* 0x00043c0201007387 */ /* 0x000fe80000100800 */
[----:B------:R-:W4:Y:S01]  /*2b8c0*/  LDL.LU R22, [R1+0x700] ;  /* 0x0007000001167983 */ /* 0x000f220000300800 */
[----:B--2---:R-:W-:-:S05]  /*2b8d0*/  F2FP.F16.F32.PACK_AB R0, R26, R39 ;  /* 0x000000271a00723e */ /* 0x004fca00000000ff */
[----:B------:R-:W-:Y:S04]  /*2b8e0*/  STL [R1+0x438], R0 ;  /* 0x0004380001007387 */ /* 0x000fe80000100800 */
[----:B----4-:R0:W-:Y:S04]  /*2b8f0*/  STL [R1+0x167c], R22 ;  /* 0x00167c1601007387 */ /* 0x0101e80000100800 */
[----:B0-----:R-:W3:Y:S04]  /*2b900*/  LDL.LU R22, [R1+0x708] ;  /* 0x0007080001167983 */ /* 0x001ee80000300800 */
        /* <DEDUP_REMOVED lines=59> */
[----:B---3--:R-:W-:-:S03]  /*2bcc0*/  F2FP.F16.F32.PACK_AB R23, R22, R23 ;  /* 0x000000171617723e */ /* 0x008fc600000000ff */
[----:B------:R-:W3:Y:S04]  /*2bcd0*/  LDL.LU R22, [R1+0x167c] ;  /* 0x00167c0001167983 */ /* 0x000ee80000300800 */
[----:B------:R0:W-:Y:S04]  /*2bce0*/  STL [R1+0x434], R23 ;  /* 0x0004341701007387 */ /* 0x0001e80000100800 */
[----:B0-----:R-:W3:Y:S01]  /*2bcf0*/  LDL.LU R23, [R1+0x1678] ;  /* 0x0016780001177983 */ /* 0x001ee20000300800 */
[----:B--2---:R-:W-:Y:S02]  /*2bd00*/  F2FP.F16.F32.PACK_AB R21, R20, R21 ;  /* 0x000000151415723e */ /* 0x004fe400000000ff */
[----:B----4-:R-:W-:-:S02]  /*2bd10*/  F2FP.F16.F32.PACK_AB R20, R24, R25 ;  /* 0x000000191814723e */ /* 0x010fc400000000ff */
[----:B------:R-:W-:Y:S02]  /*2bd20*/  F2FP.F16.F32.PACK_AB R24, R28, R29 ;  /* 0x0000001d1c18723e */ /* 0x000fe400000000ff */
[----:B------:R-:W-:Y:S02]  /*2bd30*/  F2FP.F16.F32.PACK_AB R2, R2, R0 ;  /* 0x000000000202723e */ /* 0x000fe400000000ff */
[----:B------:R-:W-:Y:S02]  /*2bd40*/  F2FP.F16.F32.PACK_AB R0, R3, R8 ;  /* 0x000000080300723e */ /* 0x000fe400000000ff */
[----:B------:R-:W-:Y:S02]  /*2bd50*/  F2FP.F16.F32.PACK_AB R3, R6, R7 ;  /* 0x000000070603723e */ /* 0x000fe400000000ff */
[----:B---3--:R-:W-:Y:S02]  /*2bd60*/  F2FP.F16.F32.PACK_AB R52, R22, R52 ;  /* 0x000000341634723e */ /* 0x008fe400000000ff */
[----:B------:R-:W2:Y:S04]  /*2bd70*/  LDL.LU R22, [R1+0x1674] ;  /* 0x0016740001167983 */ /* 0x000ea80000300800 */
[----:B------:R0:W-:Y:S02]  /*2bd80*/  STL [R1+0x430], R52 ;  /* 0x0004303401007387 */ /* 0x0001e40000100800 */
[----:B0-----:R-:W-:-:S02]  /*2bd90*/  F2FP.F16.F32.PACK_AB R52, R54, R56 ;  /* 0x000000383634723e */ /* 0x001fc400000000ff */
        /* <DEDUP_REMOVED lines=116> */
[----:B---3--:R-:W-:-:S03]  /*2c4e0*/  F2FP.F16.F32.PACK_AB R19, R18, R19 ;  /* 0x000000131213723e */ /* 0x008fc600000000ff */
[----:B------:R-:W3:Y:S04]  /*2c4f0*/  LDL.LU R18, [R1+0x1670] ;  /* 0x0016700001127983 */ /* 0x000ee80000300800 */
[----:B------:R0:W-:Y:S04]  /*2c500*/  STL [R1+0x294], R19 ;  /* 0x0002941301007387 */ /* 0x0001e80000100800 */
[----:B0-----:R-:W3:Y:S01]  /*2c510*/  LDL.LU R19, [R1+0x166c] ;  /* 0x00166c0001137983 */ /* 0x001ee20000300800 */
[----:B----4-:R-:W-:Y:S02]  /*2c520*/  F2FP.F16.F32.PACK_AB R37, R44, R37 ;  /* 0x000000252c25723e */ /* 0x010fe400000000ff */
[----:B--2---:R-:W-:-:S02]  /*2c530*/  F2FP.F16.F32.PACK_AB R42, R36, R42 ;  /* 0x0000002a242a723e */ /* 0x004fc400000000ff */
[----:B------:R-:W-:Y:S02]  /*2c540*/  F2FP.F16.F32.PACK_AB R40, R41, R40 ;  /* 0x000000282928723e */ /* 0x000fe400000000ff */
[----:B------:R-:W-:Y:S02]  /*2c550*/  F2FP.F16.F32.PACK_AB R32, R33, R32 ;  /* 0x000000202120723e */ /* 0x000fe400000000ff */
[----:B------:R-:W-:Y:S02]  /*2c560*/  F2FP.F16.F32.PACK_AB R28, R29, R28 ;  /* 0x0000001c1d1c723e */ /* 0x000fe400000000ff */
[----:B---3--:R-:W-:Y:S02]  /*2c570*/  F2FP.F16.F32.PACK_AB R45, R18, R45 ;  /* 0x0000002d122d723e */ /* 0x008fe400000000ff */
[----:B------:R-:W2:Y:S04]  /*2c580*/  LDL.LU R18, [R1+0x1668] ;  /* 0x0016680001127983 */ /* 0x000ea80000300800 */
[----:B------:R0:W-:Y:S04]  /*2c590*/  STL [R1+0x290], R45 ;  /* 0x0002902d01007387 */ /* 0x0001e80000100800 */
[----:B0-----:R-:W3:Y:S04]  /*2c5a0*/  LDL.LU R45, [R1+0x1664] ;  /* 0x00166400012d7983 */ /* 0x001ee80000300800 */
[----:B------:R-:W4:Y:S04]  /*2c5b0*/  LDL.LU R44, [R1+0x1660] ;  /* 0x00166000012c7983 */ /* 0x000f280000300800 */
[----:B------:R0:W-:Y:S01]  /*2c5c0*/  STL [R1+0x23c], R37 ;  /* 0x00023c2501007387 */ /* 0x0001e20000100800 */
[----:B------:R-:W-:-:S03]  /*2c5d0*/  F2FP.F16.F32.PACK_AB R24, R25, R24 ;  /* 0x000000181918723e */ /* 0x000fc600000000ff */
[----:B0-----:R-:W4:Y:S04]  /*2c5e0*/  LDL.LU R37, [R1+0x165c] ;  /* 0x00165c0001257983 */ /* 0x001f280000300800 */
        /* <DEDUP_REMOVED lines=9> */
[----:B------:R0:W-:Y:S04]  /*2c680*/  STL [R1+0x230], R32 ;  /* 0x0002302001007387 */ /* 0x0001e80000100800 */
        /* <DEDUP_REMOVED lines=8> */
[----:B------:R0:W-:Y:S04]  /*2c710*/  STL [R1+0x224], R54 ;  /* 0x0002243601007387 */ /* 0x0001e80000100800 */
[----:B------:R1:W-:Y:S01]  /*2c720*/  STL [R1+0x220], R52 ;  /* 0x0002203401007387 */ /* 0x0003e20000100800 */
[----:B0-----:R-:W-:-:S02]  /*2c730*/  F2FP.F16.F32.PACK_AB R54, R53, R55 ;  /* 0x000000373536723e */ /* 0x001fc400000000ff */
[----:B------:R-:W-:Y:S02]  /*2c740*/  F2FP.F16.F32.PACK_AB R53, R57, R59 ;  /* 0x0000003b3935723e */ /* 0x000fe400000000ff */
[----:B-1----:R-:W-:Y:S01]  /*2c750*/  F2FP.F16.F32.PACK_AB R52, R61, R20 ;  /* 0x000000143d34723e */ /* 0x002fe200000000ff */
[----:B------:R-:W-:Y:S01]  /*2c760*/  STL [R1+0x1bc], R54 ;  /* 0x0001bc3601007387 */ /* 0x000fe20000100800 */
[----:B------:R-:W-:Y:S02]  /*2c770*/  F2FP.F16.F32.PACK_AB R20, R2, R0 ;  /* 0x000000000214723e */ /* 0x000fe400000000ff */
[----:B------:R-:W-:Y:S01]  /*2c780*/  F2FP.F16.F32.PACK_AB R2, R3, R8 ;  /* 0x000000080302723e */ /* 0x000fe200000000ff */
[----:B------:R-:W-:Y:S01]  /*2c790*/  STL [R1+0x1b8], R53 ;  /* 0x0001b83501007387 */ /* 0x000fe20000100800 */
[----:B------:R-:W-:-:S03]  /*2c7a0*/  F2FP.F16.F32.PACK_AB R0, R6, R7 ;  /* 0x000000070600723e */ /* 0x000fc600000000ff */
[----:B------:R-:W-:Y:S01]  /*2c7b0*/  STL [R1+0x1b4], R52 ;  /* 0x0001b43401007387 */ /* 0x000fe20000100800 */
[----:B------:R-:W-:-:S03]  /*2c7c0*/  F2FP.F16.F32.PACK_AB R3, R5, R17 ;  /* 0x000000110503723e */ /* 0x000fc600000000ff */
        /* <DEDUP_REMOVED lines=29> */
[----:B------:R-:W-:Y:S04]  /*2c9a0*/  STL [R1+0x1a0], R3 ;  /* 0x0001a00301007387 */ /* 0x000fe80000100800 */
[----:B------:R-:W3:Y:S04]  /*2c9b0*/  LDL.LU R53, [R1+0x728] ;  /* 0x0007280001357983 */ /* 0x000ee80000300800 */
[----:B------:R0:W-:Y:S04]  /*2c9c0*/  STL [R1+0x10c], R2 ;  /* 0x00010c0201007387 */ /* 0x0001e80000100800 */
[----:B------:R-:W3:Y:S01]  /*2c9d0*/  LDL.LU R50, [R1+0x68] ;  /* 0x0000680001327983 */ /* 0x000ee20000300800 */
[----:B--2---:R-:W-:-:S05]  /*2c9e0*/  F2FP.F16.F32.PACK_AB R0, R18, R39 ;  /* 0x000000271200723e */ /* 0x004fca00000000ff */
[----:B------:R1:W-:Y:S04]  /*2c9f0*/  STL [R1+0x108], R0 ;  /* 0x0001080001007387 */ /* 0x0003e80000100800 */
        /* <DEDUP_REMOVED lines=42> */
[----:B---3--:R-:W-:-:S05]  /*2cca0*/  F2FP.F16.F32.PACK_AB R50, R53, R50 ;  /* 0x000000323532723e */ /* 0x008fca00000000ff */
[----:B------:R0:W-:Y:S01]  /*2ccb0*/  STL [R1+0x104], R50 ;  /* 0x0001043201007387 */ /* 0x0001e20000100800 */
[----:B--2---:R-:W-:Y:S02]  /*2ccc0*/  F2FP.F16.F32.PACK_AB R46, R51, R46 ;  /* 0x0000002e332e723e */ /* 0x004fe400000000ff */
[----:B----4-:R-:W-:-:S03]  /*2ccd0*/  F2FP.F16.F32.PACK_AB R45, R45, R47 ;  /* 0x0000002f2d2d723e */ /* 0x010fc600000000ff */
[----:B------:R-:W-:Y:S01]  /*2cce0*/  STL [R1+0x100], R46 ;  /* 0x0001002e01007387 */ /* 0x000fe20000100800 */
[----:B------:R-:W-:-:S03]  /*2ccf0*/  F2FP.F16.F32.PACK_AB R43, R44, R43 ;  /* 0x0000002b2c2b723e */ /* 0x000fc600000000ff */
[----:B0-----:R-:W2:Y:S04]  /*2cd00*/  LDL.LU R50, [R1+0x33c] ;  /* 0x00033c0001327983 */ /* 0x001ea80000300800 */
[----:B------:R0:W-:Y:S04]  /*2cd10*/  STL [R1+0xcc], R45 ;  /* 0x0000cc2d01007387 */ /* 0x0001e80000100800 */
[----:B------:R-:W2:Y:S01]  /*2cd20*/  LDL.LU R51, [R1+0x36c] ;  /* 0x00036c0001337983 */ /* 0x000ea20000300800 */
[----:B------:R-:W-:-:S03]  /*2cd30*/  F2FP.F16.F32.PACK_AB R53, R55, R57 ;  /* 0x000000393735723e */ /* 0x000fc600000000ff */
[----:B------:R1:W-:Y:S01]  /*2cd40*/  STL [R1+0xc8], R43 ;  /* 0x0000c82b01007387 */ /* 0x0003e20000100800 */
[----:B------:R-:W-:-:S03]  /*2cd50*/  F2FP.F16.F32.PACK_AB R52, R59, R61 ;  /* 0x0000003d3b34723e */ /* 0x000fc600000000ff */
[----:B------:R-:W3:Y:S04]  /*2cd60*/  LDL.LU R44, [R1+0x334] ;  /* 0x00033400012c7983 */ /* 0x000ee80000300800 */
[----:B0-----:R-:W3:Y:S01]  /*2cd70*/  LDL.LU R45, [R1+0x364] ;  /* 0x00036400012d7983 */ /* 0x001ee20000300800 */
[----:B------:R-:W-:-:S03]  /*2cd80*/  F2FP.F16.F32.PACK_AB R21, R20, R21 ;  /* 0x000000151415723e */ /* 0x000fc600000000ff */
[----:B------:R-:W4:Y:S04]  /*2cd90*/  LDL.LU R46, [R1+0x5ec] ;  /* 0x0005ec00012e7983 */ /* 0x000f280000300800 */
[----:B------:R-:W4:Y:S01]  /*2cda0*/  LDL.LU R47, [R1+0x65c] ;  /* 0x00065c00012f7983 */ /* 0x000f220000300800 */
[----:B------:R-:W-:-:S03]  /*2cdb0*/  F2FP.F16.F32.PACK_AB R20, R60, R2 ;  /* 0x000000023c14723e */ /* 0x000fc600000000ff */
[----:B-1----:R-:W4:Y:S04]  /*2cdc0*/  LDL.LU R43, [R1+0x654] ;  /* 0x00065400012b7983 */ /* 0x002f280000300800 */
[----:B------:R-:W-:Y:S01]  /*2cdd0*/  STL [R1+0xc4], R53 ;  /* 0x0000c43501007387 */ /* 0x000fe20000100800 */
[----:B------:R-:W-:-:S03]  /*2cde0*/  F2FP.F16.F32.PACK_AB R2, R0, R3 ;  /* 0x000000030002723e */ /* 0x000fc600000000ff */
[----:B------:R-:W-:Y:S04]  /*2cdf0*/  STL [R1+0xc0], R52 ;  /* 0x0000c03401007387 */ /* 0x000fe80000100800 */
[----:B------:R-:W-:Y:S01]  /*2ce00*/  STL [R1+0xbc], R21 ;  /* 0x0000bc1501007387 */ /* 0x000fe20000100800 */
[----:B------:R-:W-:-:S03]  /*2ce10*/  F2FP.F16.F32.PACK_AB R0, R8, R6 ;  /* 0x000000060800723e */ /* 0x000fc600000000ff */
[----:B------:R-:W-:Y:S04]  /*2ce20*/  STL [R1+0xb8], R20 ;  /* 0x0000b81401007387 */ /* 0x000fe80000100800 */
[----:B------:R0:W-:Y:S01]  /*2ce30*/  STL [R1+0xb4], R2 ;  /* 0x0000b40201007387 */ /* 0x0001e20000100800 */
[----:B------:R-:W-:-:S03]  /*2ce40*/  F2FP.F16.F32.PACK_AB R3, R7, R5 ;  /* 0x000000050703723e */ /* 0x000fc600000000ff */
[----:B------:R1:W-:Y:S01]  /*2ce50*/  STL [R1+0xb0], R0 ;  /* 0x0000b00001007387 */ /* 0x0003e20000100800 */
[----:B0-----:R-:W-:-:S03]  /*2ce60*/  F2FP.F16.F32.PACK_AB R2, R17, R4 ;  /* 0x000000041102723e */ /* 0x001fc600000000ff */
[----:B------:R0:W-:Y:S04]  /*2ce70*/  STL [R1+0xac], R3 ;  /* 0x0000ac0301007387 */ /* 0x0001e80000100800 */
[----:B------:R0:W-:Y:S01]  /*2ce80*/  STL [R1+0xa8], R2 ;  /* 0x0000a80201007387 */ /* 0x0001e20000100800 */
[----:B-1----:R-:W-:-:S05]  /*2ce90*/  F2FP.F16.F32.PACK_AB R0, R16, R12 ;  /* 0x0000000c1000723e */ /* 0x002fca00000000ff */
[----:B------:R1:W-:Y:S01]  /*2cea0*/  STL [R1+0xa4], R0 ;  /* 0x0000a40001007387 */ /* 0x0003e20000100800 */
[----:B0-----:R-:W-:Y:S02]  /*2ceb0*/  F2FP.F16.F32.PACK_AB R3, R15, R11 ;  /* 0x0000000b0f03723e */ /* 0x001fe400000000ff */
[----:B------:R-:W-:-:S03]  /*2cec0*/  F2FP.F16.F32.PACK_AB R2, R14, R10 ;  /* 0x0000000a0e02723e */ /* 0x000fc600000000ff */
        /* <DEDUP_REMOVED lines=12> */
[----:B------:R-:W-:Y:S04]  /*2cf90*/  STL [R1+0x88], R3 ;  /* 0x0000880301007387 */ /* 0x000fe80000100800 */
[----:B------:R4:W-:Y:S01]  /*2cfa0*/  STL [R1+0x84], R2 ;  /* 0x0000840201007387 */ /* 0x0009e20000100800 */
[----:B-1----:R-:W-:Y:S02]  /*2cfb0*/  F2FP.F16.F32.PACK_AB R0, R48, R49 ;  /* 0x000000313000723e */ /* 0x002fe400000000ff */
[----:B------:R-:W-:Y:S02]  /*2cfc0*/  F2FP.F16.F32.PACK_AB R59, R37, R38 ;  /* 0x00000026253b723e */ /* 0x000fe400000000ff */
[----:B------:R-:W-:-:S03]  /*2cfd0*/  F2FP.F16.F32.PACK_AB R58, R36, R39 ;  /* 0x00000027243a723e */ /* 0x000fc600000000ff */
[----:B------:R-:W-:Y:S04]  /*2cfe0*/  STL [R1+0x1574], R59 ;  /* 0x0015743b01007387 */ /* 0x000fe80000100800 */
[----:B------:R0:W-:Y:S04]  /*2cff0*/  STL [R1+0x80], R0 ;  /* 0x0000800001007387 */ /* 0x0001e80000100800 */
[----:B------:R-:W4:Y:S04]  /*2d000*/  LDL.LU R36, [R1+0x3ec] ;  /* 0x0003ec0001247983 */ /* 0x000f280000300800 */
[----:B------:R-:W4:Y:S04]  /*2d010*/  LDL.LU R37, [R1+0x6cc] ;  /* 0x0006cc0001257983 */ /* 0x000f280000300800 */
[----:B------:R-:W4:Y:S04]  /*2d020*/  LDL.LU R38, [R1+0x3e4] ;  /* 0x0003e40001267983 */ /* 0x000f280000300800 */
[----:B------:R-:W4:Y:S04]  /*2d030*/  LDL.LU R39, [R1+0x6c4] ;  /* 0x0006c40001277983 */ /* 0x000f280000300800 */
[----:B------:R-:W-:Y:S01]  /*2d040*/  STL [R1+0x1578], R58 ;  /* 0x0015783a01007387 */ /* 0x000fe20000100800 */
[----:B--2---:R-:W-:-:S05]  /*2d050*/  F2FP.F16.F32.PACK_AB R57, R50, R51 ;  /* 0x000000333239723e */ /* 0x004fca00000000ff */
[----:B------:R-:W-:Y:S01]  /*2d060*/  STL [R1+0x157c], R57 ;  /* 0x00157c3901007387 */ /* 0x000fe20000100800 */
[----:B---3--:R-:W-:-:S05]  /*2d070*/  F2FP.F16.F32.PACK_AB R56, R44, R45 ;  /* 0x0000002d2c38723e */ /* 0x008fca00000000ff */
[----:B------:R-:W-:Y:S01]  /*2d080*/  STL [R1+0x1580], R56 ;  /* 0x0015803801007387 */ /* 0x000fe20000100800 */
[----:B----4-:R-:W-:-:S03]  /*2d090*/  F2FP.F16.F32.PACK_AB R2, R46, R47 ;  /* 0x0000002f2e02723e */ /* 0x010fc600000000ff */
        /* <DEDUP_REMOVED lines=29> */
[----:B0-----:R-:W-:-:S05]  /*2d270*/  F2FP.F16.F32.PACK_AB R2, R36, R37 ;  /* 0x000000252402723e */ /* 0x001fca00000000ff */
[----:B------:R-:W-:Y:S01]  /*2d280*/  STL [R1+0x74], R2 ;  /* 0x0000740201007387 */ /* 0x000fe20000100800 */
[----:B-1----:R-:W-:-:S03]  /*2d290*/  F2FP.F16.F32.PACK_AB R0, R38, R39 ;  /* 0x000000272600723e */ /* 0x002fc600000000ff */
[----:B------:R-:W4:Y:S04]  /*2d2a0*/  LDL.LU R36, [R1+0x3e8] ;  /* 0x0003e80001247983 */ /* 0x000f280000300800 */
[----:B------:R-:W-:Y:S04]  /*2d2b0*/  STL [R1+0x70], R0 ;  /* 0x0000700001007387 */ /* 0x000fe80000100800 */
[----:B------:R-:W4:Y:S04]  /*2d2c0*/  LDL.LU R37, [R1+0x6c8] ;  /* 0x0006c80001257983 */ /* 0x000f280000300800 */
[----:B------:R-:W4:Y:S04]  /*2d2d0*/  LDL.LU R38, [R1+0x3e0] ;  /* 0x0003e00001267983 */ /* 0x000f280000300800 */
[----:B------:R-:W4:Y:S01]  /*2d2e0*/  LDL.LU R39, [R1+0x6c0] ;  /* 0x0006c00001277983 */ /* 0x000f220000300800 */
[----:B--2---:R-:W-:-:S05]  /*2d2f0*/  F2FP.F16.F32.PACK_AB R55, R15, R11 ;  /* 0x0000000b0f37723e */ /* 0x004fca00000000ff */
[----:B------:R-:W-:Y:S01]  /*2d300*/  STL [R1+0x1584], R55 ;  /* 0x0015843701007387 */ /* 0x000fe20000100800 */
[----:B---3--:R-:W-:Y:S02]  /*2d310*/  F2FP.F16.F32.PACK_AB R54, R14, R10 ;  /* 0x0000000a0e36723e */ /* 0x008fe400000000ff */
[----:B----4-:R-:W-:-:S03]  /*2d320*/  F2FP.F16.F32.PACK_AB R53, R13, R9 ;  /* 0x000000090d35723e */ /* 0x010fc600000000ff */
[----:B------:R-:W-:Y:S01]  /*2d330*/  STL [R1+0x1588], R54 ;  /* 0x0015883601007387 */ /* 0x000fe20000100800 */
[----:B------:R-:W-:-:S03]  /*2d340*/  F2FP.F16.F32.PACK_AB R52, R34, R35 ;  /* 0x000000232234723e */ /* 0x000fc600000000ff */
        /* <DEDUP_REMOVED lines=20> */
[----:B------:R-:W-:Y:S04]  /*2d490*/  STL [R1+0x15b4], R43 ;  /* 0x0015b42b01007387 */ /* 0x000fe80000100800 */
[----:B------:R-:W-:Y:S01]  /*2d4a0*/  STL [R1+0x15b8], R42 ;  /* 0x0015b82a01007387 */ /* 0x000fe20000100800 */
[----:B------:R-:W-:-:S05]  /*2d4b0*/  F2FP.F16.F32.PACK_AB R41, R36, R37 ;  /* 0x000000252429723e */ /* 0x000fca00000000ff */
[----:B------:R0:W-:Y:S01]  /*2d4c0*/  STL [R1+0x15bc], R41 ;  /* 0x0015bc2901007387 */ /* 0x0001e20000100800 */
[----:B------:R-:W-:-:S03]  /*2d4d0*/  F2FP.F16.F32.PACK_AB R40, R38, R39 ;  /* 0x000000272628723e */ /* 0x000fc600000000ff */
[----:B------:R-:W2:Y:S04]  /*2d4e0*/  LDL.LU R21, [R1+0xec] ;  /* 0x0000ec0001157983 */ /* 0x000ea80000300800 */
[----:B------:R-:W2:Y:S04]  /*2d4f0*/  LDL.LU R39, [R1+0x1dc] ;  /* 0x0001dc0001277983 */ /* 0x000ea80000300800 */
[----:B------:R-:W3:Y:S04]  /*2d500*/  LDL.LU R20, [R1+0xe4] ;  /* 0x0000e40001147983 */ /* 0x000ee80000300800 */
[----:B------:R-:W3:Y:S04]  /*2d510*/  LDL.LU R38, [R1+0x1d4] ;  /* 0x0001d40001267983 */ /* 0x000ee80000300800 */
[----:B------:R-:W4:Y:S04]  /*2d520*/  LDL.LU R37, [R1+0x20c] ;  /* 0x00020c0001257983 */ /* 0x000f280000300800 */
        /* <DEDUP_REMOVED lines=50> */
[----:B0-----:R-:W4:Y:S01]  /*2d850*/  LDL.LU R40, [R1+0x744] ;  /* 0x0007440001287983 */ /* 0x001f220000300800 */
[----:B--2---:R-:W-:-:S03]  /*2d860*/  F2FP.F16.F32.PACK_AB R39, R21, R39 ;  /* 0x000000271527723e */ /* 0x004fc600000000ff */
[----:B------:R-:W2:Y:S04]  /*2d870*/  LDL.LU R21, [R1+0x1630] ;  /* 0x0016300001157983 */ /* 0x000ea80000300800 */
[----:B------:R0:W-:Y:S04]  /*2d880*/  STL [R1+0x15c4], R39 ;  /* 0x0015c42701007387 */ /* 0x0001e80000100800 */
[----:B0-----:R-:W2:Y:S01]  /*2d890*/  LDL.LU R39, [R1+0x74c] ;  /* 0x00074c0001277983 */ /* 0x001ea20000300800 */
[----:B---3--:R-:W-:-:S03]  /*2d8a0*/  F2FP.F16.F32.PACK_AB R38, R20, R38 ;  /* 0x000000261426723e */ /* 0x008fc600000000ff */
[----:B------:R-:W3:Y:S01]  /*2d8b0*/  LDL.LU R20, [R1+0x162c] ;  /* 0x00162c0001147983 */ /* 0x000ee20000300800 */
[----:B----4-:R-:W-:-:S03]  /*2d8c0*/  F2FP.F16.F32.PACK_AB R35, R41, R35 ;  /* 0x000000232923723e */ /* 0x010fc600000000ff */
[----:B------:R-:W-:Y:S01]  /*2d8d0*/  STL [R1+0x15c8], R38 ;  /* 0x0015c82601007387 */ /* 0x000fe20000100800 */
[----:B------:R-:W-:Y:S02]  /*2d8e0*/  F2FP.F16.F32.PACK_AB R34, R42, R34 ;  /* 0x000000222a22723e */ /* 0x000fe400000000ff */
[----:B------:R-:W-:Y:S02]  /*2d8f0*/  F2FP.F16.F32.PACK_AB R33, R43, R33 ;  /* 0x000000212b21723e */ /* 0x000fe400000000ff */
[----:B------:R-:W-:Y:S02]  /*2d900*/  F2FP.F16.F32.PACK_AB R32, R44, R32 ;  /* 0x000000202c20723e */ /* 0x000fe400000000ff */
[----:B------:R-:W-:Y:S02]  /*2d910*/  F2FP.F16.F32.PACK_AB R31, R45, R31 ;  /* 0x0000001f2d1f723e */ /* 0x000fe400000000ff */
[----:B------:R-:W-:Y:S02]  /*2d920*/  F2FP.F16.F32.PACK_AB R30, R46, R30 ;  /* 0x0000001e2e1e723e */ /* 0x000fe400000000ff */
[----:B------:R-:W-:-:S02]  /*2d930*/  F2FP.F16.F32.PACK_AB R29, R47, R29 ;  /* 0x0000001d2f1d723e */ /* 0x000fc400000000ff */
        /* <DEDUP_REMOVED lines=15> */
[----:B--2---:R-:W-:-:S05]  /*2da30*/  F2FP.F16.F32.PACK_AB R37, R39, R37 ;  /* 0x000000252725723e */ /* 0x004fca00000000ff */
        /* <DEDUP_REMOVED lines=8> */
[----:B------:R-:W-:-:S03]  /*2dac0*/  F2FP.F16.F32.PACK_AB R21, R55, R21 ;  /* 0x000000153715723e */ /* 0x000fc600000000ff */
[----:B------:R-:W-:Y:S01]  /*2dad0*/  STL [R1+0x15ec], R29 ;  /* 0x0015ec1d01007387 */ /* 0x000fe20000100800 */
[----:B---3--:R-:W-:-:S03]  /*2dae0*/  F2FP.F16.F32.PACK_AB R20, R56, R20 ;  /* 0x000000143814723e */ /* 0x008fc600000000ff */
        /* <DEDUP_REMOVED lines=22> */
[----:B------:R-:W-:Y:S04]  /*2dc50*/  STL [R1+0x68], R3 ;  /* 0x0000680301007387 */ /* 0x000fe80000100800 */
[----:B------:R-:W2:Y:S04]  /*2dc60*/  LDL.LU R15, [R1+0x1ec] ;  /* 0x0001ec00010f7983 */ /* 0x000ea80000300800 */
[----:B------:R-:W-:Y:S04]  /*2dc70*/  STL [R1+0x64], R2 ;  /* 0x0000640201007387 */ /* 0x000fe80000100800 */
[----:B------:R-:W3:Y:S01]  /*2dc80*/  LDL.LU R14, [R1+0x1e4] ;  /* 0x0001e400010e7983 */ /* 0x000ee20000300800 */
[----:B0-----:R-:W-:-:S05]  /*2dc90*/  F2FP.F16.F32.PACK_AB R0, R13, R9 ;  /* 0x000000090d00723e */ /* 0x001fca00000000ff */
[----:B------:R-:W-:Y:S04]  /*2dca0*/  STL [R1+0x60], R0 ;  /* 0x0000600001007387 */ /* 0x000fe80000100800 */
[----:B---3--:R0:W-:Y:S04]  /*2dcb0*/  STL [R1+0x1628], R14 ;  /* 0x0016280e01007387 */ /* 0x0081e80000100800 */
[----:B0-----:R-:W2:Y:S04]  /*2dcc0*/  LDL.LU R14, [R1+0xfc] ;  /* 0x0000fc00010e7983 */ /* 0x001ea80000300800 */
[----:B------:R-:W3:Y:S04]  /*2dcd0*/  LDL.LU R16, [R1+0x75c] ;  /* 0x00075c0001107983 */ /* 0x000ee80000300800 */
[----:B---3--:R0:W-:Y:S04]  /*2dce0*/  STL [R1+0x1624], R16 ;  /* 0x0016241001007387 */ /* 0x0081e80000100800 */
[----:B0-----:R-:W3:Y:S04]  /*2dcf0*/  LDL.LU R16, [R1+0xf4] ;  /* 0x0000f40001107983 */ /* 0x001ee80000300800 */
        /* <DEDUP_REMOVED lines=56> */
[----:B------:R-:W2:Y:S04]  /*2e080*/  LDL.LU R2, [R1+0x408] ;  /* 0x0004080001027983 */ /* 0x000ea80000300800 */
[----:B------:R-:W2:Y:S04]  /*2e090*/  LDL.LU R0, [R1+0x6e8] ;  /* 0x0006e80001007983 */ /* 0x000ea80000300800 */
[----:B------:R-:W2:Y:S04]  /*2e0a0*/  LDL.LU R3, [R1+0x400] ;  /* 0x0004000001037983 */ /* 0x000ea80000300800 */
[----:B------:R-:W3:Y:S02]  /*2e0b0*/  LDL.LU R14, [R1+0x1628] ;  /* 0x00162800010e7983 */ /* 0x000ee40000300800 */
[----:B---3--:R-:W-:-:S02]  /*2e0c0*/  F2FP.F16.F32.PACK_AB R14, R16, R14 ;  /* 0x0000000e100e723e */ /* 0x008fc400000000ff */
[----:B------:R-:W3:Y:S01]  /*2e0d0*/  LDL.LU R16, [R1+0x1624] ;  /* 0x0016240001107983 */ /* 0x000ee20000300800 */
[----:B----4-:R-:W-:Y:S02]  /*2e0e0*/  F2FP.F16.F32.PACK_AB R12, R17, R12 ;  /* 0x0000000c110c723e */ /* 0x010fe400000000ff */
        /* <DEDUP_REMOVED lines=25> */
[----:B--2---:R-:W-:Y:S02]  /*2e280*/  F2FP.F16.F32.PACK_AB R60, R61, R60 ;  /* 0x0000003c3d3c723e */ /* 0x004fe400000000ff */
[----:B---3--:R-:W-:Y:S02]  /*2e290*/  F2FP.F16.F32.PACK_AB R13, R16, R13 ;  /* 0x0000000d100d723e */ /* 0x008fe400000000ff */
[----:B------:R1:W5:Y:S04]  /*2e2a0*/  LDL.LU R16, [R1+0x1620] ;  /* 0x0016200001107983 */ /* 0x0003680000300800 */
        /* <DEDUP_REMOVED lines=10> */
[----:B------:R0:W-:Y:S04]  /*2e350*/  STL [R1+0xc], R27 ;  /* 0x00000c1b01007387 */ /* 0x0001e80000100800 */
[----:B0-----:R1:W5:Y:S04]  /*2e360*/  LDL.LU R27, [R1+0x15f4] ;  /* 0x0015f400011b7983 */ /* 0x0013680000300800 */
[----:B------:R1:W5:Y:S04]  /*2e370*/  LDL.LU R28, [R1+0x15f0] ;  /* 0x0015f000011c7983 */ /* 0x0003680000300800 */
[----:B------:R0:W-:Y:S04]  /*2e380*/  STL [R1+0x8], R29 ;  /* 0x0000081d01007387 */ /* 0x0001e80000100800 */
[----:B0-----:R1:W5:Y:S04]  /*2e390*/  LDL.LU R29, [R1+0x15ec] ;  /* 0x0015ec00011d7983 */ /* 0x0013680000300800 */
[----:B------:R1:W5:Y:S04]  /*2e3a0*/  LDL.LU R30, [R1+0x15e8] ;  /* 0x0015e800011e7983 */ /* 0x0003680000300800 */
[----:B------:R0:W-:Y:S04]  /*2e3b0*/  STL [R1+0x4], R31 ;  /* 0x0000041f01007387 */ /* 0x0001e80000100800 */
[----:B0-----:R1:W5:Y:S04]  /*2e3c0*/  LDL.LU R31, [R1+0x15e4] ;  /* 0x0015e400011f7983 */ /* 0x0013680000300800 */
[----:B------:R1:W5:Y:S04]  /*2e3d0*/  LDL.LU R32, [R1+0x15e0] ;  /* 0x0015e00001207983 */ /* 0x0003680000300800 */
[----:B------:R0:W-:Y:S04]  /*2e3e0*/  STL [R1], R33 ;  /* 0x0000002101007387 */ /* 0x0001e80000100800 */
        /* <DEDUP_REMOVED lines=40> */
[----:B------:R-:W2:Y:S01]  /*2e670*/  LDL.LU R61, [R1+0x1570] ;  /* 0x00157000013d7983 */ /* 0x000ea20000300800 */
[----:B------:R-:W-:-:S03]  /*2e680*/  F2FP.F16.F32.PACK_AB R2, R2, R0 ;  /* 0x000000000202723e */ /* 0x000fc600000000ff */
[----:B------:R1:W-:Y:S01]  /*2e690*/  STL [R1+0x48], R60 ;  /* 0x0000483c01007387 */ /* 0x0003e20000100800 */
[----:B--2---:R-:W-:-:S05]  /*2e6a0*/  F2FP.F16.F32.PACK_AB R0, R3, R61 ;  /* 0x0000003d0300723e */ /* 0x004fca00000000ff */
[----:B------:R1:W-:Y:S04]  /*2e6b0*/  STL [R1+0x40], R0 ;  /* 0x0000400001007387 */ /* 0x0003e80000100800 */
[----:B------:R1:W-:Y:S02]  /*2e6c0*/  STL [R1+0x44], R2 ;  /* 0x0000440201007387 */ /* 0x0003e40000100800 */
.L_x_0:
[----:B-1----:R-:W2:Y:S01]  /*2e6d0*/  LDL.LU R60, [R1+0x4] ;  /* 0x00000400013c7983 */ /* 0x002ea20000300800 */
[----:B------:R-:W1:Y:S01]  /*2e6e0*/  S2R R0, SR_TID.X ;  /* 0x0000000000007919 */ /* 0x000e620000002100 */
[----:B------:R-:W3:Y:S01]  /*2e6f0*/  S2UR UR5, SR_CgaCtaId ;  /* 0x00000000000579c3 */ /* 0x000ee20000008800 */
[----:B------:R-:W-:Y:S01]  /*2e700*/  UMOV UR4, 0x400 ;  /* 0x0000040000047882 */ /* 0x000fe20000000000 */
[----:B------:R-:W-:Y:S01]  /*2e710*/  ULDC.64 UR20, c[0x0][0x220] ;  /* 0x0000880000147ab9 */ /* 0x000fe20000000a00 */
[----:B-----5:R-:W4:Y:S01]  /*2e720*/  LDL.LU R3, [R1+0x8] ;  /* 0x0000080001037983 */ /* 0x020f220000300800 */
[----:B------:R-:W-:Y:S01]  /*2e730*/  ULDC.64 UR30, c[0x0][0x228] ;  /* 0x00008a00001e7ab9 */ /* 0x000fe20000000a00 */
[----:B------:R-:W-:Y:S01]  /*2e740*/  ULDC UR26, c[0x0][0x248] ;  /* 0x00009200001a7ab9 */ /* 0x000fe20000000800 */
[----:B------:R-:W-:Y:S01]  /*2e750*/  ULDC.64 UR18, c[0x0][0x228] ;  /* 0x00008a0000127ab9 */ /* 0x000fe20000000a00 */
[----:B------:R-:W4:Y:S01]  /*2e760*/  LDL.LU R2, [R1+0xc] ;  /* 0x00000c0001027983 */ /* 0x000f220000300800 */
[----:B------:R-:W-:Y:S01]  /*2e770*/  ULDC.64 UR16, c[0x0][0x228] ;  /* 0x00008a0000107ab9 */ /* 0x000fe20000000a00 */
[----:B------:R-:W-:Y:S01]  /*2e780*/  ULDC.64 UR14, c[0x0][0x228] ;  /* 0x00008a00000e7ab9 */ /* 0x000fe20000000a00 */
[----:B------:R-:W-:Y:S01]  /*2e790*/  ULDC.64 UR12, c[0x0][0x228] ;  /* 0x00008a00000c7ab9 */ /* 0x000fe20000000a00 */
[----:B------:R-:W-:Y:S01]  /*2e7a0*/  STL.64 [R1+0x1608], R42 ;  /* 0x0016082a01007387 */ /* 0x000fe20000100a00 */
[----:B------:R-:W-:Y:S01]  /*2e7b0*/  ULDC.64 UR28, c[0x0][0x228] ;  /* 0x00008a00001c7ab9 */ /* 0x000fe20000000a00 */
[----:B------:R-:W-:Y:S01]  /*2e7c0*/  ULDC.64 UR10, c[0x0][0x228] ;  /* 0x00008a00000a7ab9 */ /* 0x000fe20000000a00 */
[----:B------:R-:W-:Y:S01]  /*2e7d0*/  ULDC.64 UR6, c[0x0][0x228] ;  /* 0x00008a0000067ab9 */ /* 0x000fe20000000a00 */
[----:B------:R0:W-:Y:S01]  /*2e7e0*/  STL.64 [R1+0x1600], R40 ;  /* 0x0016002801007387 */ /* 0x0001e20000100a00 */
[----:B------:R-:W-:Y:S01]  /*2e7f0*/  ULDC.64 UR24, c[0x0][0x228] ;  /* 0x00008a0000187ab9 */ /* 0x000fe20000000a00 */
[----:B------:R-:W-:-:S02]  /*2e800*/  ULDC.64 UR22, c[0x0][0x228] ;  /* 0x00008a0000167ab9 */ /* 0x000fc40000000a00 */
[----:B0-----:R-:W4:Y:S04]  /*2e810*/  LDL.LU R40, [R1+0x40] ;  /* 0x0000400001287983 */ /* 0x001f280000300800 */
[----:B------:R-:W4:Y:S04]  /*2e820*/  LDL.LU R41, [R1+0x44] ;  /* 0x0000440001297983 */ /* 0x000f280000300800 */
[----:B------:R-:W4:Y:S04]  /*2e830*/  LDL.LU R42, [R1+0x48] ;  /* 0x00004800012a7983 */ /* 0x000f280000300800 */
[----:B------:R-:W4:Y:S04]  /*2e840*/  LDL.LU R43, [R1+0x4c] ;  /* 0x00004c00012b7983 */ /* 0x000f280000300800 */
[----:B------:R-:W-:Y:S04]  /*2e850*/  STL.64 [R1+0x15f8], R46 ;  /* 0x0015f82e01007387 */ /* 0x000fe80000100a00 */
[----:B------:R0:W-:Y:S04]  /*2e860*/  STL.64 [R1+0x15f0], R44 ;  /* 0x0015f02c01007387 */ /* 0x0001e80000100a00 */
        /* <DEDUP_REMOVED lines=18> */
[----:B0-----:R-:W4:Y:S01]  /*2e990*/  LDL.LU R56, [R1] ;  /* 0x0000000001387983 */ /* 0x001f220000300800 */
[----:B---3--:R-:W-:Y:S01]  /*2e9a0*/  ULEA UR4, UR5, UR4, 0x18 ;  /* 0x0000000405047291 */ /* 0x008fe2000f8ec03f */
[----:B-1----:R-:W-:-:S05]  /*2e9b0*/  LOP3.LUT R0, R0, 0x1f, RZ, 0xc0, !PT ;  /* 0x0000001f00007812 */ /* 0x002fca00078ec0ff */
[----:B------:R-:W-:Y:S01]  /*2e9c0*/  LEA R0, R0, UR4, 0x4 ;  /* 0x0000000400007c11 */ /* 0x000fe2000f8e20ff */
[----:B------:R-:W-:Y:S06]  /*2e9d0*/  BAR.SYNC.DEFER_BLOCKING 0x0 ;  /* 0x0000000000007b1d */ /* 0x000fec0000010000 */
[----:B------:R-:W-:Y:S01]  /*2e9e0*/  ULDC.64 UR4, c[0x0][0x228] ;  /* 0x00008a0000047ab9 */ /* 0x000fe20000000a00 */
[----:B--2---:R-:W-:Y:S02]  /*2e9f0*/  IMAD.MOV.U32 R57, RZ, RZ, R60 ;  /* 0x000000ffff397224 */ /* 0x004fe400078e003c */
[----:B----4-:R-:W-:-:S02]  /*2ea00*/  IMAD.MOV.U32 R58, RZ, RZ, R3 ;  /* 0x000000ffff3a7224 */ /* 0x010fc400078e0003 */
[----:B------:R-:W-:Y:S01]  /*2ea10*/  IMAD.MOV.U32 R59, RZ, RZ, R2 ;  /* 0x000000ffff3b7224 */ /* 0x000fe200078e0002 */
[----:B------:R-:W-:Y:S01]  /*2ea20*/  STSM.16.M88.4 [R0], R40 ;  /* 0x0000002800007844 */ /* 0x000fe20000000200 */
[----:B------:R-:W-:-:S03]  /*2ea30*/  NOP ;  /* 0x0000000000007918 */ /* 0x000fc60000000000 */
[----:B------:R-:W0:Y:S01]  /*2ea40*/  LDS.128 R40, [R0] ;  /* 0x0000000000287984 */ /* 0x000e220000000c00 */
[----:B------:R-:W-:-:S03]  /*2ea50*/  NOP ;  /* 0x0000000000007918 */ /* 0x000fc60000000000 */
[----:B------:R-:W-:Y:S01]  /*2ea60*/  STSM.16.M88.4 [R0], R44 ;  /* 0x0000002c00007844 */ /* 0x000fe20000000200 */
[----:B------:R-:W-:-:S03]  /*2ea70*/  NOP ;  /* 0x0000000000007918 */ /* 0x000fc60000000000 */
[----:B------:R-:W1:Y:S01]  /*2ea80*/  LDS.128 R44, [R0] ;  /* 0x00000000002c7984 */ /* 0x000e620000000c00 */
[----:B------:R-:W-:-:S03]  /*2ea90*/  NOP ;  /* 0x0000000000007918 */ /* 0x000fc60000000000 */
[----:B0-----:R-:W-:Y:S04]  /*2eaa0*/  STL.64 [R1+0x40], R40 ;  /* 0x0000402801007387 */ /* 0x001fe80000100a00 */
[----:B------:R0:W-:Y:S04]  /*2eab0*/  STL.64 [R1+0x48], R42 ;  /* 0x0000482a01007387 */ /* 0x0001e80000100a00 */
[----:B0-----:R-:W2:Y:S04]  /*2eac0*/  LDL.LU.64 R42, [R1+0x1608] ;  /* 0x00160800012a7983 */ /* 0x001ea80000300a00 */
[----:B------:R-:W-:Y:S01]  /*2ead0*/  STSM.16.M88.4 [R0], R48 ;  /* 0x0000003000007844 */ /* 0x000fe20000000200 */
[----:B------:R-:W-:-:S03]  /*2eae0*/  NOP ;  /* 0x0000000000007918 */ /* 0x000fc60000000000 */
[----:B------:R-:W0:Y:S01]  /*2eaf0*/  LDS.128 R48, [R0] ;  /* 0x0000000000307984 */ /* 0x000e220000000c00 */
[----:B------:R-:W-:-:S03]  /*2eb00*/  NOP ;  /* 0x0000000000007918 */ /* 0x000fc60000000000 */
[----:B------:R-:W2:Y:S04]  /*2eb10*/  LDL.LU.64 R40, [R1+0x1600] ;  /* 0x0016000001287983 */ /* 0x000ea80000300a00 */
[----:B-1----:R-:W-:Y:S04]  /*2eb20*/  STL.64 [R1+0x30], R44 ;  /* 0x0000302c01007387 */ /* 0x002fe80000100a00 */
[----:B------:R1:W-:Y:S04]  /*2eb30*/  STL.64 [R1+0x38], R46 ;  /* 0x0000382e01007387 */ /* 0x0003e80000100a00 */
[----:B------:R-:W-:Y:S01]  /*2eb40*/  STSM.16.M88.4 [R0], R52 ;  /* 0x0000003400007844 */ /* 0x000fe20000000200 */
[----:B------:R-:W-:-:S03]  /*2eb50*/  NOP ;  /* 0x0000000000007918 */ /* 0x000fc60000000000 */
[----:B------:R-:W3:Y:S01]  /*2eb60*/  LDS.128 R52, [R0] ;  /* 0x0000000000347984 */ /* 0x000ee20000000c00 */
[----:B------:R-:W-:-:S03]  /*2eb70*/  NOP ;  /* 0x0000000000007918 */ /* 0x000fc60000000000 */
[----:B-1----:R-:W4:Y:S04]  /*2eb80*/  LDL.LU.64 R46, [R1+0x15f8] ;  /* 0x0015f800012e7983 */ /* 0x002f280000300a00 */
[----:B------:R-:W4:Y:S04]  /*2eb90*/  LDL.LU.64 R44, [R1+0x15f0] ;  /* 0x0015f000012c7983 */ /* 0x000f280000300a00 */
[----:B------:R-:W-:Y:S01]  /*2eba0*/  STSM.16.M88.4 [R0], R56 ;  /* 0x0000003800007844 */ /* 0x000fe20000000200 */
[----:B------:R-:W-:-:S03]  /*2ebb0*/  NOP ;  /* 0x0000000000007918 */ /* 0x000fc60000000000 */
[----:B------:R-:W1:Y:S01]  /*2ebc0*/  LDS.128 R56, [R0] ;  /* 0x0000000000387984 */ /* 0x000e620000000c00 */
[----:B------:R-:W-:-:S03]  /*2ebd0*/  NOP ;  /* 0x0000000000007918 */ /* 0x000fc60000000000 */
[----:B------:R-:W-:Y:S01]  /*2ebe0*/  STSM.16.M88.4 [R0], R4 ;  /* 0x0000000400007844 */ /* 0x000fe20000000200 */
[----:B------:R-:W-:-:S03]  /*2ebf0*/  NOP ;  /* 0x0000000000007918 */ /* 0x000fc60000000000 */
[----:B------:R-:W1:Y:S01]  /*2ec00*/  LDS.128 R4, [R0] ;  /* 0x0000000000047984 */ /* 0x000e620000000c00 */
[----:B------:R-:W-:-:S03]  /*2ec10*/  NOP ;  /* 0x0000000000007918 */ /* 0x000fc60000000000 */
[----:B0-----:R-:W-:Y:S04]  /*2ec20*/  STL.64 [R1+0x20], R48 ;  /* 0x0000203001007387 */ /* 0x001fe80000100a00 */
[----:B------:R0:W-:Y:S04]  /*2ec30*/  STL.64 [R1+0x28], R50 ;  /* 0x0000283201007387 */ /* 0x0001e80000100a00 */
[----:B0-----:R-:W4:Y:S04]  /*2ec40*/  LDL.LU.64 R50, [R1+0x15e8] ;  /* 0x0015e80001327983 */ /* 0x001f280000300a00 */
[----:B------:R-:W4:Y:S04]  /*2ec50*/  LDL.LU.64 R48, [R1+0x15e0] ;  /* 0x0015e00001307983 */ /* 0x000f280000300a00 */
[----:B---3--:R-:W-:Y:S04]  /*2ec60*/  STL.64 [R1+0x10], R52 ;  /* 0x0000103401007387 */ /* 0x008fe80000100a00 */
[----:B------:R0:W-:Y:S04]  /*2ec70*/  STL.64 [R1+0x18], R54 ;  /* 0x0000183601007387 */ /* 0x0001e80000100a00 */
[----:B------:R-:W-:Y:S01]  /*2ec80*/  STSM.16.M88.4 [R0], R8 ;  /* 0x0000000800007844 */ /* 0x000fe20000000200 */
[----:B------:R-:W-:-:S03]  /*2ec90*/  NOP ;  /* 0x0000000000007918 */ /* 0x000fc60000000000 */
[----:B0-----:R-:W3:Y:S04]  /*2eca0*/  LDL.LU.64 R54, [R1+0x15d8] ;  /* 0x0015d80001367983 */ /* 0x001ee80000300a00 */
[----:B------:R-:W3:Y:S04]  /*2ecb0*/  LDL.LU.64 R52, [R1+0x15d0] ;  /* 0x0015d00001347983 */ /* 0x000ee80000300a00 */
[----:B-1----:R-:W-:Y:S04]  /*2ecc0*/  STL.64 [R1], R56 ;  /* 0x0000003801007387 */ /* 0x002fe80000100a00 */
[----:B------:R0:W-:Y:S04]  /*2ecd0*/  STL.64 [R1+0x8], R58 ;  /* 0x0000083a01007387 */ /* 0x0001e80000100a00 */
[----:B0-----:R-:W3:Y:S04]  /*2ece0*/  LDL.LU.64 R58, [R1+0x15c8] ;  /* 0x0015c800013a7983 */ /* 0x001ee80000300a00 */
[----:B------:R-:W3:Y:S04]  /*2ecf0*/  LDL.LU.64 R56, [R1+0x15c0] ;  /* 0x0015c00001387983 */ /* 0x000ee80000300a00 */
[----:B------:R-:W-:Y:S04]  /*2ed00*/  STL.64 [R1+0xd0], R4 ;  /* 0x0000d00401007387 */ /* 0x000fe80000100a00 */
[----:B------:R-:W-:Y:S04]  /*2ed10*/  STL.64 [R1+0xd8], R6 ;  /* 0x0000d80601007387 */ /* 0x000fe80000100a00 */
[----:B------:R-:W0:Y:S01]  /*2ed20*/  LDS.128 R4, [R0] ;  /* 0x0000000000047984 */ /* 0x000e220000000c00 */
[----:B------:R-:W-:-:S03]  /*2ed30*/  NOP ;  /* 0x0000000000007918 */ /* 0x000fc60000000000 */
[----:B------:R-:W-:Y:S01]  /*2ed40*/  STSM.16.M88.4 [R0], R12 ;  /* 0x0000000c00007844 */ /* 0x000fe20000000200 */
[----:B------:R-:W-:-:S03]  /*2ed50*/  NOP ;  /* 0x0000000000007918 */ /* 0x000fc60000000000 */
[----:B------:R-:W1:Y:S04]  /*2ed60*/  LDS.128 R8, [R0] ;  /* 0x0000000000087984 */ /* 0x000e680000000c00 */
[----:B0-----:R-:W-:Y:S04]  /*2ed70*/  STL.64 [R1+0x15a8], R6 ;  /* 0x0015a80601007387 */ /* 0x001fe80000100a00 */
[----:B------:R0:W-:Y:S04]  /*2ed80*/  STL.64 [R1+0x15a0], R4 ;  /* 0x0015a00401007387 */ /* 0x0001e80000100a00 */
[----:B0-----:R-:W2:Y:S04]  /*2ed90*/  LDL.LU R4, [R1+0x50] ;  /* 0x0000500001047983 */ /* 0x001ea80000300800 */
[----:B------:R-:W2:Y:S04]  /*2eda0*/  LDL.LU R5, [R1+0x54] ;  /* 0x0000540001057983 */ /* 0x000ea80000300800 */
[----:B------:R-:W2:Y:S04]  /*2edb0*/  LDL.LU R6, [R1+0x58] ;  /* 0x0000580001067983 */ /* 0x000ea80000300800 */
[----:B------:R-:W2:Y:S01]  /*2edc0*/  LDL.LU R7, [R1+0x5c] ;  /* 0x00005c0001077983 */ /* 0x000ea20000300800 */
[----:B------:R-:W-:-:S03]  /*2edd0*/  NOP ;  /* 0x0000000000007918 */ /* 0x000fc60000000000 */
[----:B------:R-:W4:Y:S04]  /*2ede0*/  LDL.LU R12, [R1+0x60] ;  /* 0x00006000010c7983 */ /* 0x000f280000300800 */
[----:B------:R-:W4:Y:S04]  /*2edf0*/  LDL.LU R13, [R1+0x64] ;  /* 0x00006400010d7983 */ /* 0x000f280000300800 */
[----:B------:R-:W4:Y:S04]  /*2ee00*/  LDL.LU R14, [R1+0x68] ;  /* 0x00006800010e7983 */ /* 0x000f280000300800 */
[----:B------:R-:W4:Y:S04]  /*2ee10*/  LDL.LU R15, [R1+0x6c] ;  /* 0x00006c00010f7983 */ /* 0x000f280000300800 */
[----:B-1----:R-:W-:Y:S04]  /*2ee20*/  STL.64 [R1+0x15b8], R10 ;  /* 0x0015b80a01007387 */ /* 0x002fe80000100a00 */
[----:B------:R-:W-:Y:S04]  /*2ee30*/  STL.64 [R1+0x15b0], R8 ;  /* 0x0015b00801007387 */ /* 0x000fe80000100a00 */
[----:B----4-:R-:W-:Y:S01]  /*2ee40*/  STSM.16.M88.4 [R0], R12 ;  /* 0x0000000c00007844 */ /* 0x010fe20000000200 */
[----:B------:R-:W-:-:S03]  /*2ee50*/  NOP ;  /* 0x0000000000007918 */ /* 0x000fc60000000000 */
[----:B------:R-:W0:Y:S01]  /*2ee60*/  LDS.128 R8, [R0] ;  /* 0x0000000000087984 */ /* 0x000e220000000c00 */
[----:B------:R-:W-:-:S03]  /*2ee70*/  NOP ;  /* 0x0000000000007918 */ /* 0x000fc60000000000 */
[----:B--2---:R-:W-:Y:S01]  /*2ee80*/  STSM.16.M88.4 [R0], R4 ;  /* 0x0000000400007844 */ /* 0x004fe20000000200 */
[----:B------:R-:W-:-:S03]  /*2ee90*/  NOP ;  /* 0x0000000000007918 */ /* 0x000fc60000000000 */
[----:B------:R-:W1:Y:S01]  /*2eea0*/  LDS.128 R4, [R0] ;  /* 0x0000000000047984 */ /* 0x000e620000000c00 */
[----:B------:R-:W-:-:S03]  /*2eeb0*/  NOP ;  /* 0x0000000000007918 */ /* 0x000fc60000000000 */
[----:B------:R-:W-:Y:S01]  /*2eec0*/  STSM.16.M88.4 [R0], R16 ;  /* 0x0000001000007844 */ /* 0x000fe20000000200 */
[----:B------:R-:W-:-:S03]  /*2eed0*/  NOP ;  /* 0x0000000000007918 */ /* 0x000fc60000000000 */
[----:B0-----:R-:W-:Y:S04]  /*2eee0*/  STL.64 [R1+0xf0], R8 ;  /* 0x0000f00801007387 */ /* 0x001fe80000100a00 */
[----:B------:R-:W-:Y:S04]  /*2eef0*/  STL.64 [R1+0xf8], R10 ;  /* 0x0000f80a01007387 */ /* 0x000fe80000100a00 */
[----:B-1----:R-:W-:Y:S04]  /*2ef00*/  STL.64 [R1+0xe0], R4 ;  /* 0x0000e00401007387 */ /* 0x002fe80000100a00 */
[----:B------:R-:W-:Y:S04]  /*2ef10*/  STL.64 [R1+0xe8], R6 ;  /* 0x0000e80601007387 */ /* 0x000fe80000100a00 */
[----:B------:R-:W0:Y:S01]  /*2ef20*/  LDS.128 R4, [R0] ;  /* 0x0000000000047984 */ /* 0x000e220000000c00 */
[----:B------:R-:W-:-:S03]  /*2ef30*/  NOP ;  /* 0x0000000000007918 */ /* 0x000fc60000000000 */
[----:B------:R-:W-:Y:S04]  /*2ef40*/  STSM.16.M88.4 [R0], R20 ;  /* 0x0000001400007844 */ /* 0x000fe80000000200 */
[----:B0-----:R-:W-:Y:S04]  /*2ef50*/  STL.64 [R1+0x150], R4 ;  /* 0x0001500401007387 */ /* 0x001fe80000100a00 */
[----:B------:R-:W-:Y:S01]  /*2ef60*/  STL.64 [R1+0x158], R6 ;  /* 0x0001580601007387 */ /* 0x000fe20000100a00 */
[----:B------:R-:W-:-:S03]  /*2ef70*/  NOP ;  /* 0x0000000000007918 */ /* 0x000fc60000000000 */
        /* <DEDUP_REMOVED lines=14> */
[----:B------:R-:W2:Y:S04]  /*2f060*/  LDL.LU R8, [R1+0x70] ;  /* 0x0000700001087983 */ /* 0x000ea80000300800 */
[----:B------:R-:W-:Y:S01]  /*2f070*/  STSM.16.M88.4 [R0], R32 ;  /* 0x0000002000007844 */ /* 0x000fe20000000200 */
[----:B------:R-:W-:-:S03]  /*2f080*/  NOP ;  /* 0x0000000000007918 */ /* 0x000fc60000000000 */
[----:B0-----:R-:W-:Y:S04]  /*2f090*/  STL.64 [R1+0x160], R4 ;  /* 0x0001600401007387 */ /* 0x001fe80000100a00 */
[----:B------:R-:W-:Y:S04]  /*2f0a0*/  STL.64 [R1+0x168], R6 ;  /* 0x0001680601007387 */ /* 0x000fe80000100a00 */
[----:B------:R-:W2:Y:S04]  /*2f0b0*/  LDL.LU R9, [R1+0x74] ;  /* 0x0000740001097983 */ /* 0x000ea80000300800 */
[----:B------:R-:W2:Y:S04]  /*2f0c0*/  LDL.LU R10, [R1+0x78] ;  /* 0x00007800010a7983 */ /* 0x000ea80000300800 */
[----:B------:R-:W2:Y:S04]  /*2f0d0*/  LDL.LU R11, [R1+0x7c] ;  /* 0x00007c00010b7983 */ /* 0x000ea80000300800 */
[----:B------:R-:W0:Y:S01]  /*2f0e0*/  LDS.128 R4, [R0] ;  /* 0x0000000000047984 */ /* 0x000e220000000c00 */
[----:B------:R-:W-:-:S03]  /*2f0f0*/  NOP ;  /* 0x0000000000007918 */ /* 0x000fc60000000000 */
[----:B------:R-:W-:Y:S01]  /*2f100*/  STSM.16.M88.4 [R0], R36 ;  /* 0x0000002400007844 */ /* 0x000fe20000000200 */
[----:B------:R-:W-:-:S03]  /*2f110*/  NOP ;  /* 0x0000000000007918 */ /* 0x000fc60000000000 */
[----:B------:R-:W1:Y:S01]  /*2f120*/  LDS.128 R12, [R0] ;  /* 0x00000000000c7984 */ /* 0x000e620000000c00 */
[----:B------:R-:W-:-:S03]  /*2f130*/  NOP ;  /* 0x0000000000007918 */ /* 0x000fc60000000000 */
[----:B0-----:R0:W-:Y:S04]  /*2f140*/  STL.64 [R1+0x60], R4 ;  /* 0x0000600401007387 */ /* 0x0011e80000100a00 */
[----:B------:R4:W-:Y:S04]  /*2f150*/  STL.64 [R1+0x68], R6 ;  /* 0x0000680601007387 */ /* 0x0009e80000100a00 */
[----:B0-----:R-:W2:Y:S04]  /*2f160*/  LDL.LU R4, [R1+0x80] ;  /* 0x0000800001047983 */ /* 0x001ea80000300800 */
[----:B-1----:R-:W-:Y:S04]  /*2f170*/  STL.64 [R1+0x50], R12 ;  /* 0x0000500c01007387 */ /* 0x002fe80000100a00 */
[----:B------:R-:W-:Y:S04]  /*2f180*/  STL.64 [R1+0x58], R14 ;  /* 0x0000580e01007387 */ /* 0x000fe80000100a00 */
[----:B------:R-:W2:Y:S04]  /*2f190*/  LDL.LU R5, [R1+0x84] ;  /* 0x0000840001057983 */ /* 0x000ea80000300800 */
[----:B----4-:R-:W4:Y:S04]  /*2f1a0*/  LDL.LU R6, [R1+0x88] ;  /* 0x0000880001067983 */ /* 0x010f280000300800 */
[----:B------:R-:W4:Y:S04]  /*2f1b0*/  LDL.LU R7, [R1+0x8c] ;  /* 0x00008c0001077983 */ /* 0x000f280000300800 */
[----:B------:R-:W-:Y:S01]  /*2f1c0*/  STSM.16.M88.4 [R0], R40 ;  /* 0x0000002800007844 */ /* 0x000fe20000000200 */
        /* <DEDUP_REMOVED lines=9> */
[----:B------:R-:W-:Y:S01]  /*2f260*/  STSM.16.M88.4 [R0], R48 ;  /* 0x0000003000007844 */ /* 0x000fe20000000200 */
[----:B------:R-:W-:-:S03]  /*2f270*/  NOP ;  /* 0x0000000000007918 */ /* 0x000fc60000000000 */
[----:B------:R-:W1:Y:S01]  /*2f280*/  LDS.128 R16, [R0] ;  /* 0x0000000000107984 */ /* 0x000e620000000c00 */
[----:B------:R-:W-:-:S03]  /*2f290*/  NOP ;  /* 0x0000000000007918 */ /* 0x000fc60000000000 */
[----:B---3--:R3:W-:Y:S02]  /*2f2a0*/  STSM.16.M88.4 [R0], R52 ;  /* 0x0000003400007844 */ /* 0x0087e40000000200 */
[----:B---3--:R-:W3:Y:S02]  /*2f2b0*/  LDC R54, c[0x0][0x244] ;  /* 0x00009100ff367b82 */ /* 0x008ee40000000800 */
[----:B0-----:R0:W-:Y:S04]  /*2f2c0*/  STL.64 [R1+0x1c0], R12 ;  /* 0x0001c00c01007387 */ /* 0x0011e80000100a00 */
[----:B------:R1:W-:Y:S04]  /*2f2d0*/  STL.64 [R1+0x1c8], R14 ;  /* 0x0001c80e01007387 */ /* 0x0003e80000100a00 */
[----:B0-----:R-:W3:Y:S04]  /*2f2e0*/  LDL.LU R12, [R1+0x90] ;  /* 0x00009000010c7983 */ /* 0x001ee80000300800 */
[----:B-1----:R-:W-:Y:S04]  /*2f2f0*/  STL.64 [R1+0x190], R16 ;  /* 0x0001901001007387 */ /* 0x002fe80000100a00 */
[----:B------:R-:W-:Y:S01]  /*2f300*/  STL.64 [R1+0x198], R18 ;  /* 0x0001981201007387 */ /* 0x000fe20000100a00 */
[----:B------:R-:W-:-:S03]  /*2f310*/  NOP ;  /* 0x0000000000007918 */ /* 0x000fc60000000000 */
[----:B------:R-:W3:Y:S04]  /*2f320*/  LDL.LU R13, [R1+0x94] ;  /* 0x00009400010d7983 */ /* 0x000ee80000300800 */
[----:B------:R-:W3:Y:S04]  /*2f330*/  LDL.LU R14, [R1+0x98] ;  /* 0x00009800010e7983 */ /* 0x000ee80000300800 */
[----:B------:R-:W0:Y:S01]  /*2f340*/  LDS.128 R16, [R0] ;  /* 0x0000000000107984 */ /* 0x000e220000000c00 */
[----:B------:R-:W-:-:S03]  /*2f350*/  NOP ;  /* 0x0000000000007918 */ /* 0x000fc60000000000 */
[----:B------:R-:W3:Y:S04]  /*2f360*/  LDL.LU R15, [R1+0x9c] ;  /* 0x00009c00010f7983 */ /* 0x000ee80000300800 */
[----:B0-----:R-:W-:Y:S04]  /*2f370*/  STL.64 [R1+0x180], R16 ;  /* 0x0001801001007387 */ /* 0x001fe80000100a00 */
[----:B------:R-:W-:Y:S04]  /*2f380*/  STL.64 [R1+0x188], R18 ;  /* 0x0001881201007387 */ /* 0x000fe80000100a00 */
[----:B--2---:R-:W-:Y:S01]  /*2f390*/  STSM.16.M88.4 [R0], R8 ;  /* 0x0000000800007844 */ /* 0x004fe20000000200 */
        /* <DEDUP_REMOVED lines=8> */
[----:B------:R-:W-:Y:S04]  /*2f420*/  STL.64 [R1+0x78], R10 ;  /* 0x0000780a01007387 */ /* 0x000fe80000100a00 */
[----:B-1----:R-:W-:Y:S04]  /*2f430*/  STL [R1+0x1590], R40 ;  /* 0x0015902801007387 */ /* 0x002fe80000100800 */
[----:B------:R-:W-:Y:S04]  /*2f440*/  STL [R1+0x1588], R41 ;  /* 0x0015882901007387 */ /* 0x000fe80000100800 */
[----:B------:R-:W-:Y:S04]  /*2f450*/  STL [R1+0x1584], R42 ;  /* 0x0015842a01007387 */ /* 0x000fe80000100800 */
[----:B------:R-:W-:Y:S04]  /*2f460*/  STL [R1+0x1580], R43 ;  /* 0x0015802b01007387 */ /* 0x000fe80000100800 */
[----:B----4-:R0:W-:Y:S01]  /*2f470*/  STSM.16.M88.4 [R0], R4 ;  /* 0x0000000400007844 */ /* 0x0101e20000000200 */
[----:B------:R-:W-:-:S03]  /*2f480*/  NOP ;  /* 0x0000000000007918 */ /* 0x000fc60000000000 */
[----:B------:R-:W1:Y:S01]  /*2f490*/  LDS.128 R32, [R0] ;  /* 0x0000000000207984 */ /* 0x000e620000000c00 */
[----:B------:R-:W-:-:S03]  /*2f4a0*/  NOP ;  /* 0x0000000000007918 */ /* 0x000fc60000000000 */
        /* <DEDUP_REMOVED lines=8> */
[----:B-1----:R-:W-:Y:S04]  /*2f530*/  STL [R1+0x159c], R32 ;  /* 0x00159c2001007387 */ /* 0x002fe80000100800 */
[----:B------:R-:W-:Y:S04]  /*2f540*/  STL [R1+0x1598], R33 ;  /* 0x0015982101007387 */ /* 0x000fe80000100800 */
[----:B------:R-:W-:Y:S04]  /*2f550*/  STL [R1+0x1594], R34 ;  /* 0x0015942201007387 */ /* 0x000fe80000100800 */
        /* <DEDUP_REMOVED lines=17> */
[----:B---3--:R0:W-:Y:S01]  /*2f670*/  STSM.16.M88.4 [R0], R12 ;  /* 0x0000000c00007844 */ /* 0x0081e20000000200 */
[----:B------:R-:W-:-:S03]  /*2f680*/  NOP ;  /* 0x0000000000007918 */ /* 0x000fc60000000000 */
[----:B------:R-:W-:Y:S01]  /*2f690*/  LDS.128 R36, [R0] ;  /* 0x0000000000247984 */ /* 0x000fe20000000c00 */
[----:B------:R-:W-:-:S03]  /*2f6a0*/  NOP ;  /* 0x0000000000007918 */ /* 0x000fc60000000000 */
[----:B0-----:R-:W3:Y:S04]  /*2f6b0*/  LDL.LU R12, [R1+0x120] ;  /* 0x00012000010c7983 */ /* 0x001ee80000300800 */
[----:B------:R-:W3:Y:S04]  /*2f6c0*/  LDL.LU R13, [R1+0x124] ;  /* 0x00012400010d7983 */ /* 0x000ee80000300800 */
[----:B------:R-:W3:Y:S04]  /*2f6d0*/  LDL.LU R14, [R1+0x128] ;  /* 0x00012800010e7983 */ /* 0x000ee80000300800 */
[----:B------:R-:W3:Y:S04]  /*2f6e0*/  LDL.LU R15, [R1+0x12c] ;  /* 0x00012c00010f7983 */ /* 0x000ee80000300800 */
[----:B----4-:R-:W-:Y:S01]  /*2f6f0*/  STSM.16.M88.4 [R0], R28 ;  /* 0x0000001c00007844 */ /* 0x010fe20000000200 */
[----:B------:R-:W-:-:S03]  /*2f700*/  NOP ;  /* 0x0000000000007918 */ /* 0x000fc60000000000 */
[----:B------:R-:W0:Y:S01]  /*2f710*/  LDS.128 R28, [R0] ;  /* 0x00000000001c7984 */ /* 0x000e220000000c00 */
[----:B------:R-:W-:-:S03]  /*2f720*/  NOP ;  /* 0x0000000000007918 */ /* 0x000fc60000000000 */
[----:B--2---:R1:W-:Y:S04]  /*2f730*/  STSM.16.M88.4 [R0], R4 ;  /* 0x0000000400007844 */ /* 0x0043e80000000200 */
[----:B0-----:R-:W-:Y:S04]  /*2f740*/  STL.64 [R1+0xa0], R28 ;  /* 0x0000a01c01007387 */ /* 0x001fe80000100a00 */
[----:B------:R-:W-:Y:S01]  /*2f750*/  STL.64 [R1+0xa8], R30 ;  /* 0x0000a81e01007387 */ /* 0x000fe20000100a00 */
[----:B------:R-:W-:-:S03]  /*2f760*/  NOP ;  /* 0x0000000000007918 */ /* 0x000fc60000000000 */
[----:B-1----:R-:W2:Y:S04]  /*2f770*/  LDL.LU R4, [R1+0x110] ;  /* 0x0001100001047983 */ /* 0x002ea80000300800 */
        /* <DEDUP_REMOVED lines=9> */
[----:B------:R-:W-:Y:S01]  /*2f810*/  STSM.16.M88.4 [R0], R20 ;  /* 0x0000001400007844 */ /* 0x000fe20000000200 */
[----:B------:R-:W-:-:S03]  /*2f820*/  NOP ;  /* 0x0000000000007918 */ /* 0x000fc60000000000 */
[----:B------:R-:W4:Y:S01]  /*2f830*/  LDS.128 R20, [R0] ;  /* 0x0000000000147984 */ /* 0x000f220000000c00 */
[----:B------:R-:W-:-:S03]  /*2f840*/  NOP ;  /* 0x0000000000007918 */ /* 0x000fc60000000000 */
[----:B------:R-:W-:Y:S01]  /*2f850*/  STSM.16.M88.4 [R0], R16 ;  /* 0x0000001000007844 */ /* 0x000fe20000000200 */
[----:B------:R-:W-:-:S03]  /*2f860*/  NOP ;  /* 0x0000000000007918 */ /* 0x000fc60000000000 */
[----:B------:R-:W3:Y:S01]  /*2f870*/  LDS.128 R16, [R0] ;  /* 0x0000000000107984 */ /* 0x000ee20000000c00 */
[----:B------:R-:W-:-:S03]  /*2f880*/  NOP ;  /* 0x0000000000007918 */ /* 0x000fc60000000000 */
[----:B------:R-:W-:Y:S01]  /*2f890*/  STSM.16.M88.4 [R0], R8 ;  /* 0x0000000800007844 */ /* 0x000fe20000000200 */
[----:B------:R-:W-:-:S03]  /*2f8a0*/  NOP ;  /* 0x0000000000007918 */ /* 0x000fc60000000000 */
[----:B------:R-:W3:Y:S01]  /*2f8b0*/  LDS.128 R8, [R0] ;  /* 0x0000000000087984 */ /* 0x000ee20000000c00 */
[----:B------:R-:W-:-:S03]  /*2f8c0*/  NOP ;  /* 0x0000000000007918 */ /* 0x000fc60000000000 */
[----:B0-----:R-:W-:Y:S04]  /*2f8d0*/  STL.64 [R1+0x90], R28 ;  /* 0x0000901c01007387 */ /* 0x001fe80000100a00 */
[----:B------:R-:W-:Y:S04]  /*2f8e0*/  STL.64 [R1+0x98], R30 ;  /* 0x0000981e01007387 */ /* 0x000fe80000100a00 */
[----:B-1----:R-:W-:Y:S04]  /*2f8f0*/  STL.64 [R1+0x1e0], R24 ;  /* 0x0001e01801007387 */ /* 0x002fe80000100a00 */
[----:B------:R-:W-:Y:S04]  /*2f900*/  STL.64 [R1+0x1e8], R26 ;  /* 0x0001e81a01007387 */ /* 0x000fe80000100a00 */
[----:B----4-:R-:W-:Y:S04]  /*2f910*/  STL.64 [R1+0xc0], R20 ;  /* 0x0000c01401007387 */ /* 0x010fe80000100a00 */
[----:B------:R-:W-:Y:S04]  /*2f920*/  STL.64 [R1+0xc8], R22 ;  /* 0x0000c81601007387 */ /* 0x000fe80000100a00 */
[----:B---3--:R-:W-:Y:S04]  /*2f930*/  STL.64 [R1+0xb0], R16 ;  /* 0x0000b01001007387 */ /* 0x008fe80000100a00 */
[----:B------:R-:W-:Y:S04]  /*2f940*/  STL.64 [R1+0xb8], R18 ;  /* 0x0000b81201007387 */ /* 0x000fe80000100a00 */
[----:B------:R-:W-:Y:S04]  /*2f950*/  STL.64 [R1+0x100], R8 ;  /* 0x0001000801007387 */ /* 0x000fe80000100a00 */
[----:B------:R-:W-:Y:S04]  /*2f960*/  STL.64 [R1+0x108], R10 ;  /* 0x0001080a01007387 */ /* 0x000fe80000100a00 */
[----:B------:R-:W3:Y:S04]  /*2f970*/  LDL.LU R40, [R1+0x1b0] ;  /* 0x0001b00001287983 */ /* 0x000ee80000300800 */
[----:B------:R-:W3:Y:S04]  /*2f980*/  LDL.LU R41, [R1+0x1b4] ;  /* 0x0001b40001297983 */ /* 0x000ee80000300800 */
[----:B------:R0:W-:Y:S01]  /*2f990*/  STSM.16.M88.4 [R0], R12 ;  /* 0x0000000c00007844 */ /* 0x0001e20000000200 */
[----:B------:R-:W-:-:S03]  /*2f9a0*/  NOP ;  /* 0x0000000000007918 */ /* 0x000fc60000000000 */
[----:B------:R-:W3:Y:S04]  /*2f9b0*/  LDL.LU R42, [R1+0x1b8] ;  /* 0x0001b800012a7983 */ /* 0x000ee80000300800 */
[----:B------:R-:W3:Y:S04]  /*2f9c0*/  LDL.LU R43, [R1+0x1bc] ;  /* 0x0001bc00012b7983 */ /* 0x000ee80000300800 */
[----:B------:R-:W1:Y:S01]  /*2f9d0*/  LDS.128 R8, [R0] ;  /* 0x0000000000087984 */ /* 0x000e620000000c00 */
[----:B------:R-:W-:-:S03]  /*2f9e0*/  NOP ;  /* 0x0000000000007918 */ /* 0x000fc60000000000 */
[----:B0-----:R-:W4:Y:S04]  /*2f9f0*/  LDL.LU R12, [R1+0x220] ;  /* 0x00022000010c7983 */ /* 0x001f280000300800 */
[----:B------:R-:W4:Y:S04]  /*2fa00*/  LDL.LU R13, [R1+0x224] ;  /* 0x00022400010d7983 */ /* 0x000f280000300800 */
[----:B------:R-:W4:Y:S04]  /*2fa10*/  LDL.LU R14, [R1+0x228] ;  /* 0x00022800010e7983 */ /* 0x000f280000300800 */
[----:B------:R-:W4:Y:S04]  /*2fa20*/  LDL.LU R15, [R1+0x22c] ;  /* 0x00022c00010f7983 */ /* 0x000f280000300800 */
[----:B-1----:R0:W-:Y:S04]  /*2fa30*/  STL.64 [R1+0x80], R8 ;  /* 0x0000800801007387 */ /* 0x0021e80000100a00 */
[----:B------:R1:W-:Y:S04]  /*2fa40*/  STL.64 [R1+0x88], R10 ;  /* 0x0000880a01007387 */ /* 0x0003e80000100a00 */
        /* <DEDUP_REMOVED lines=13> */
[----:B------:R-:W4:Y:S04]  /*2fb20*/  LDL.LU R9, [R1+0x344] ;  /* 0x0003440001097983 */ /* 0x000f280000300800 */
[----:B-1----:R-:W4:Y:S04]  /*2fb30*/  LDL.LU R10, [R1+0x348] ;  /* 0x00034800010a7983 */ /* 0x002f280000300800 */
[----:B------:R-:W4:Y:S04]  /*2fb40*/  LDL.LU R11, [R1+0x34c] ;  /* 0x00034c00010b7983 */ /* 0x000f280000300800 */
[----:B--2---:R0:W-:Y:S01]  /*2fb50*/  STSM.16.M88.4 [R0], R4 ;  /* 0x0000000400007844 */ /* 0x0041e20000000200 */
[----:B------:R-:W-:-:S03]  /*2fb60*/  NOP ;  /* 0x0000000000007918 */ /* 0x000fc60000000000 */
[----:B------:R-:W-:Y:S01]  /*2fb70*/  LDS.128 R28, [R0] ;  /* 0x00000000001c7984 */ /* 0x000fe20000000c00 */
[----:B------:R-:W-:-:S03]  /*2fb80*/  NOP ;  /* 0x0000000000007918 */ /* 0x000fc60000000000 */
[----:B0-----:R-:W2:Y:S04]  /*2fb90*/  LDL.LU R4, [R1+0x300] ;  /* 0x0003000001047983 */ /* 0x001ea80000300800 */
[----:B------:R-:W2:Y:S04]  /*2fba0*/  LDL.LU R5, [R1+0x304] ;  /* 0x0003040001057983 */ /* 0x000ea80000300800 */
[----:B------:R-:W2:Y:S04]  /*2fbb0*/  LDL.LU R6, [R1+0x308] ;  /* 0x0003080001067983 */ /* 0x000ea80000300800 */
[----:B------:R-:W2:Y:S04]  /*2fbc0*/  LDL.LU R7, [R1+0x30c] ;  /* 0x00030c0001077983 */ /* 0x000ea80000300800 */
[----:B---3--:R-:W-:Y:S01]  /*2fbd0*/  STSM.16.M88.4 [R0], R40 ;  /* 0x0000002800007844 */ /* 0x008fe20000000200 */
[----:B------:R-:W-:-:S03]  /*2fbe0*/  NOP ;  /* 0x0000000000007918 */ /* 0x000fc60000000000 */
[----:B------:R-:W0:Y:S01]  /*2fbf0*/  LDS.128 R32, [R0] ;  /* 0x0000000000207984 */ /* 0x000e220000000c00 */
[----:B------:R-:W-:-:S03]  /*2fc00*/  NOP ;  /* 0x0000000000007918 */ /* 0x000fc60000000000 */
[----:B----4-:R1:W-:Y:S04]  /*2fc10*/  STSM.16.M88.4 [R0], R12 ;  /* 0x0000000c00007844 */ /* 0x0103e80000000200 */
[----:B0-----:R-:W-:Y:S04]  /*2fc20*/  STL.64 [R1+0x1a0], R32 ;  /* 0x0001a02001007387 */ /* 0x001fe80000100a00 */
[----:B------:R-:W-:Y:S01]  /*2fc30*/  STL.64 [R1+0x1a8], R34 ;  /* 0x0001a82201007387 */ /* 0x000fe20000100a00 */
[----:B------:R-:W-:-:S03]  /*2fc40*/  NOP ;  /* 0x0000000000007918 */ /* 0x000fc60000000000 */
[----:B------:R-:W0:Y:S01]  /*2fc50*/  LDS.128 R32, [R0] ;  /* 0x0000000000207984 */ /* 0x000e220000000c00 */
[----:B------:R-:W-:-:S03]  /*2fc60*/  NOP ;  /* 0x0000000000007918 */ /* 0x000fc60000000000 */
[----:B------:R-:W-:Y:S01]  /*2fc70*/  STSM.16.M88.4 [R0], R24 ;  /* 0x0000001800007844 */ /* 0x000fe20000000200 */
[----:B------:R-:W-:-:S03]  /*2fc80*/  NOP ;  /* 0x0000000000007918 */ /* 0x000fc60000000000 */
[----:B------:R-:W3:Y:S01]  /*2fc90*/  LDS.128 R24, [R0] ;  /* 0x0000000000187984 */ /* 0x000ee20000000c00 */
[----:B------:R-:W-:-:S03]  /*2fca0*/  NOP ;  /* 0x0000000000007918 */ /* 0x000fc60000000000 */
[----:B-1----:R-:W4:Y:S04]  /*2fcb0*/  LDL.LU R12, [R1+0x2a0] ;  /* 0x0002a000010c7983 */ /* 0x002f280000300800 */
        /* <DEDUP_REMOVED lines=8> */
[----:B------:R-:W4:Y:S04]  /*2fd40*/  LDL.LU R13, [R1+0x2a4] ;  /* 0x0002a400010d7983 */ /* 0x000f280000300800 */
[----:B------:R-:W-:Y:S01]  /*2fd50*/  STSM.16.M88.4 [R0], R8 ;  /* 0x0000000800007844 */ /* 0x000fe20000000200 */
[----:B------:R-:W-:-:S03]  /*2fd60*/  NOP ;  /* 0x0000000000007918 */ /* 0x000fc60000000000 */
[----:B------:R-:W1:Y:S01]  /*2fd70*/  LDS.128 R8, [R0] ;  /* 0x0000000000087984 */ /* 0x000e620000000c00 */
[----:B------:R-:W-:-:S03]  /*2fd80*/  NOP ;  /* 0x0000000000007918 */ /* 0x000fc60000000000 */
[----:B------:R-:W4:Y:S04]  /*2fd90*/  LDL.LU R14, [R1+0x2a8] ;  /* 0x0002a800010e7983 */ /* 0x000f280000300800 */
[----:B------:R-:W4:Y:S04]  /*2fda0*/  LDL.LU R15, [R1+0x2ac] ;  /* 0x0002ac00010f7983 */ /* 0x000f280000300800 */
[----:B0-----:R-:W-:Y:S04]  /*2fdb0*/  STL.64 [R1+0x170], R32 ;  /* 0x0001702001007387 */ /* 0x001fe80000100a00 */
[----:B------:R-:W-:Y:S04]  /*2fdc0*/  STL.64 [R1+0x178], R34 ;  /* 0x0001782201007387 */ /* 0x000fe80000100a00 */
[----:B---3--:R-:W-:Y:S04]  /*2fdd0*/  STL.64 [R1+0x200], R24 ;  /* 0x0002001801007387 */ /* 0x008fe80000100a00 */
[----:B------:R-:W-:Y:S04]  /*2fde0*/  STL.64 [R1+0x208], R26 ;  /* 0x0002081a01007387 */ /* 0x000fe80000100a00 */
[----:B-1----:R-:W-:Y:S04]  /*2fdf0*/  STL.64 [R1+0x1f0], R20 ;  /* 0x0001f01401007387 */ /* 0x002fe80000100a00 */
[----:B------:R-:W-:Y:S04]  /*2fe00*/  STL.64 [R1+0x1f8], R22 ;  /* 0x0001f81601007387 */ /* 0x000fe80000100a00 */
[----:B------:R-:W-:Y:S04]  /*2fe10*/  STL.64 [R1+0x1b0], R16 ;  /* 0x0001b01001007387 */ /* 0x000fe80000100a00 */
[----:B------:R-:W-:Y:S04]  /*2fe20*/  STL.64 [R1+0x1b8], R18 ;  /* 0x0001b81201007387 */ /* 0x000fe80000100a00 */
[----:B------:R-:W-:Y:S04]  /*2fe30*/  STL.64 [R1+0x210], R8 ;  /* 0x0002100801007387 */ /* 0x000fe80000100a00 */
[----:B------:R-:W-:Y:S04]  /*2fe40*/  STL.64 [R1+0x218], R10 ;  /* 0x0002180a01007387 */ /* 0x000fe80000100a00 */
[----:B------:R-:W3:Y:S04]  /*2fe50*/  LDL.LU R40, [R1+0x3a0] ;  /* 0x0003a00001287983 */ /* 0x000ee80000300800 */
[----:B------:R-:W3:Y:S04]  /*2fe60*/  LDL.LU R41, [R1+0x3a4] ;  /* 0x0003a40001297983 */ /* 0x000ee80000300800 */
[----:B------:R-:W3:Y:S04]  /*2fe70*/  LDL.LU R42, [R1+0x3a8] ;  /* 0x0003a800012a7983 */ /* 0x000ee80000300800 */
[----:B------:R-:W3:Y:S04]  /*2fe80*/  LDL.LU R43, [R1+0x3ac] ;  /* 0x0003ac00012b7983 */ /* 0x000ee80000300800 */
[----:B--2---:R0:W-:Y:S01]  /*2fe90*/  STSM.16.M88.4 [R0], R4 ;  /* 0x0000000400007844 */ /* 0x0041e20000000200 */
[----:B------:R-:W-:-:S03]  /*2fea0*/  NOP ;  /* 0x0000000000007918 */ /* 0x000fc60000000000 */
[----:B------:R-:W1:Y:S01]  /*2feb0*/  LDS.128 R8, [R0] ;  /* 0x0000000000087984 */ /* 0x000e620000000c00 */
[----:B------:R-:W-:-:S03]  /*2fec0*/  NOP ;  /* 0x0000000000007918 */ /* 0x000fc60000000000 */
[----:B0-----:R-:W2:Y:S04]  /*2fed0*/  LDL.LU R4, [R1+0x410] ;  /* 0x0004100001047983 */ /* 0x001ea80000300800 */
[----:B------:R-:W2:Y:S04]  /*2fee0*/  LDL.LU R5, [R1+0x414] ;  /* 0x0004140001057983 */ /* 0x000ea80000300800 */
[----:B------:R-:W2:Y:S04]  /*2fef0*/  LDL.LU R6, [R1+0x418] ;  /* 0x0004180001067983 */ /* 0x000ea80000300800 */
[----:B------:R-:W2:Y:S04]  /*2ff00*/  LDL.LU R7, [R1+0x41c] ;  /* 0x00041c0001077983 */ /* 0x000ea80000300800 */
[----:B-1----:R0:W-:Y:S04]  /*2ff10*/  STL.64 [R1+0x120], R8 ;  /* 0x0001200801007387 */ /* 0x0021e80000100a00 */
        /* <DEDUP_REMOVED lines=15> */
[----:B-1----:R-:W2:Y:S04]  /*30010*/  LDL.LU R10, [R1+0x508] ;  /* 0x00050800010a7983 */ /* 0x002ea80000300800 */
[----:B------:R-:W2:Y:S04]  /*30020*/  LDL.LU R11, [R1+0x50c] ;  /* 0x00050c00010b7983 */ /* 0x000ea80000300800 */
[----:B----4-:R0:W-:Y:S01]  /*30030*/  STSM.16.M88.4 [R0], R12 ;  /* 0x0000000c00007844 */ /* 0x0101e20000000200 */
[----:B------:R-:W-:-:S03]  /*30040*/  NOP ;  /* 0x0000000000007918 */ /* 0x000fc60000000000 */
[----:B------:R-:W1:Y:S01]  /*30050*/  LDS.128 R32, [R0] ;  /* 0x0000000000207984 */ /* 0x000e620000000c00 */
[----:B------:R-:W-:-:S03]  /*30060*/  NOP ;  /* 0x0000000000007918 */ /* 0x000fc60000000000 */
[----:B0-----:R-:W4:Y:S04]  /*30070*/  LDL.LU R12, [R1+0x490] ;  /* 0x00049000010c7983 */ /* 0x001f280000300800 */
[----:B------:R-:W4:Y:S04]  /*30080*/  LDL.LU R13, [R1+0x494] ;  /* 0x00049400010d7983 */ /* 0x000f280000300800 */
[----:B------:R-:W4:Y:S04]  /*30090*/  LDL.LU R14, [R1+0x498] ;  /* 0x00049800010e7983 */ /* 0x000f280000300800 */
[----:B------:R-:W4:Y:S04]  /*300a0*/  LDL.LU R15, [R1+0x49c] ;  /* 0x00049c00010f7983 */ /* 0x000f280000300800 */
[----:B-1----:R-:W-:Y:S04]  /*300b0*/  STL.64 [R1+0x110], R32 ;  /* 0x0001102001007387 */ /* 0x002fe80000100a00 */
[----:B------:R-:W-:Y:S04]  /*300c0*/  STL.64 [R1+0x118], R34 ;  /* 0x0001182201007387 */ /* 0x000fe80000100a00 */
[----:B---3--:R-:W-:Y:S01]  /*300d0*/  STSM.16.M88.4 [R0], R40 ;  /* 0x0000002800007844 */ /* 0x008fe20000000200 */
[----:B------:R-:W-:-:S03]  /*300e0*/  NOP ;  /* 0x0000000000007918 */ /* 0x000fc60000000000 */
[----:B------:R-:W0:Y:S01]  /*300f0*/  LDS.128 R32, [R0] ;  /* 0x0000000000207984 */ /* 0x000e220000000c00 */
[----:B------:R-:W-:-:S03]  /*30100*/  NOP ;  /* 0x0000000000007918 */ /* 0x000fc60000000000 */
[----:B--2---:R1:W-:Y:S04]  /*30110*/  STSM.16.M88.4 [R0], R4 ;  /* 0x0000000400007844 */ /* 0x0043e80000000200 */
[----:B0-----:R-:W-:Y:S04]  /*30120*/  STL.64 [R1+0x250], R32 ;  /* 0x0002502001007387 */ /* 0x001fe80000100a00 */
[----:B------:R-:W-:Y:S01]  /*30130*/  STL.64 [R1+0x258], R34 ;  /* 0x0002582201007387 */ /* 0x000fe20000100a00 */
[----:B------:R-:W-:-:S03]  /*30140*/  NOP ;  /* 0x0000000000007918 */ /* 0x000fc60000000000 */
[----:B------:R-:W0:Y:S01]  /*30150*/  LDS.128 R32, [R0] ;  /* 0x0000000000207984 */ /* 0x000e220000000c00 */
[----:B------:R-:W-:-:S03]  /*30160*/  NOP ;  /* 0x0000000000007918 */ /* 0x000fc60000000000 */
[----:B-1----:R-:W2:Y:S04]  /*30170*/  LDL.LU R4, [R1+0x450] ;  /* 0x0004500001047983 */ /* 0x002ea80000300800 */
[----:B------:R-:W2:Y:S04]  /*30180*/  LDL.LU R5, [R1+0x454] ;  /* 0x0004540001057983 */ /* 0x000ea80000300800 */
[----:B------:R-:W2:Y:S04]  /*30190*/  LDL.LU R6, [R1+0x458] ;  /* 0x0004580001067983 */ /* 0x000ea80000300800 */
[----:B------:R-:W2:Y:S04]  /*301a0*/  LDL.LU R7, [R1+0x45c] ;  /* 0x00045c0001077983 */ /* 0x000ea80000300800 */
[----:B------:R-:W-:Y:S01]  /*301b0*/  STSM.16.M88.4 [R0], R24 ;  /* 0x0000001800007844 */ /* 0x000fe20000000200 */
[----:B------:R-:W-:-:S03]  /*301c0*/  NOP ;  /* 0x0000000000007918 */ /* 0x000fc60000000000 */
[----:B------:R-:W1:Y:S01]  /*301d0*/  LDS.128 R24, [R0] ;  /* 0x0000000000187984 */ /* 0x000e620000000c00 */
        /* <DEDUP_REMOVED lines=13> */
[----:B0-----:R0:W-:Y:S04]  /*302b0*/  STL.64 [R1+0x240], R32 ;  /* 0x0002402001007387 */ /* 0x0011e80000100a00 */
[----:B------:R0:W-:Y:S04]  /*302c0*/  STL.64 [R1+0x248], R34 ;  /* 0x0002482201007387 */ /* 0x0001e80000100a00 */
[----:B-1----:R-:W-:Y:S04]  /*302d0*/  STL.64 [R1+0x280], R24 ;  /* 0x0002801801007387 */ /* 0x002fe80000100a00 */
[----:B------:R-:W-:Y:S04]  /*302e0*/  STL.64 [R1+0x288], R26 ;  /* 0x0002881a01007387 */ /* 0x000fe80000100a00 */
[----:B---3--:R-:W-:Y:S04]  /*302f0*/  STL.64 [R1+0x270], R20 ;  /* 0x0002701401007387 */ /* 0x008fe80000100a00 */
[----:B------:R-:W-:Y:S04]  /*30300*/  STL.64 [R1+0x278], R22 ;  /* 0x0002781601007387 */ /* 0x000fe80000100a00 */
[----:B------:R1:W-:Y:S04]  /*30310*/  STL.64 [R1+0x260], R16 ;  /* 0x0002601001007387 */ /* 0x0003e80000100a00 */
[----:B------:R3:W-:Y:S04]  /*30320*/  STL.64 [R1+0x268], R18 ;  /* 0x0002681201007387 */ /* 0x0007e80000100a00 */
[----:B------:R-:W-:Y:S04]  /*30330*/  STL.64 [R1+0x290], R8 ;  /* 0x0002900801007387 */ /* 0x000fe80000100a00 */
[----:B------:R-:W-:Y:S04]  /*30340*/  STL.64 [R1+0x298], R10 ;  /* 0x0002980a01007387 */ /* 0x000fe80000100a00 */
[----:B0-----:R-:W2:Y:S04]  /*30350*/  LDL.LU R32, [R1+0x540] ;  /* 0x0005400001207983 */ /* 0x001ea80000300800 */
[----:B------:R-:W2:Y:S04]  /*30360*/  LDL.LU R33, [R1+0x544] ;  /* 0x0005440001217983 */ /* 0x000ea80000300800 */
[----:B------:R-:W2:Y:S04]  /*30370*/  LDL.LU R34, [R1+0x548] ;  /* 0x0005480001227983 */ /* 0x000ea80000300800 */
[----:B------:R-:W2:Y:S04]  /*30380*/  LDL.LU R35, [R1+0x54c] ;  /* 0x00054c0001237983 */ /* 0x000ea80000300800 */
[----:B-1----:R-:W2:Y:S04]  /*30390*/  LDL.LU R16, [R1+0x6f0] ;  /* 0x0006f00001107983 */ /* 0x002ea80000300800 */
[----:B------:R-:W2:Y:S04]  /*303a0*/  LDL.LU R17, [R1+0x6f4] ;  /* 0x0006f40001117983 */ /* 0x000ea80000300800 */
[----:B---3--:R-:W3:Y:S04]  /*303b0*/  LDL.LU R18, [R1+0x6f8] ;  /* 0x0006f80001127983 */ /* 0x008ee80000300800 */
[----:B------:R-:W3:Y:S04]  /*303c0*/  LDL.LU R19, [R1+0x6fc] ;  /* 0x0006fc0001137983 */ /* 0x000ee80000300800 */
[----:B----4-:R-:W-:Y:S01]  /*303d0*/  STSM.16.M88.4 [R0], R12 ;  /* 0x0000000c00007844 */ /* 0x010fe20000000200 */
[----:B------:R-:W-:-:S03]  /*303e0*/  NOP ;  /* 0x0000000000007918 */ /* 0x000fc60000000000 */
[----:B------:R-:W0:Y:S01]  /*303f0*/  LDS.128 R8, [R0] ;  /* 0x0000000000087984 */ /* 0x000e220000000c00 */
[----:B------:R-:W-:-:S03]  /*30400*/  NOP ;  /* 0x0000000000007918 */ /* 0x000fc60000000000 */
[----:B0-----:R-:W-:Y:S04]  /*30410*/  STL.64 [R1+0x230], R8 ;  /* 0x0002300801007387 */ /* 0x001fe80000100a00 */
[----:B------:R-:W-:Y:S04]  /*30420*/  STL.64 [R1+0x238], R10 ;  /* 0x0002380a01007387 */ /* 0x000fe80000100a00 */
        /* <DEDUP_REMOVED lines=24> */
[----:B-1----:R-:W-:Y:S04]  /*305b0*/  STL.64 [R1+0x220], R8 ;  /* 0x0002200801007387 */ /* 0x002fe80000100a00 */
[----:B------:R0:W-:Y:S04]  /*305c0*/  STL.64 [R1+0x228], R10 ;  /* 0x0002280a01007387 */ /* 0x0001e80000100a00 */
[----:B0-----:R-:W2:Y:S04]  /*305d0*/  LDL.LU.64 R10, [R1+0x15b8] ;  /* 0x0015b800010a7983 */ /* 0x001ea80000300a00 */
[----:B------:R-:W2:Y:S04]  /*305e0*/  LDL.LU.64 R8, [R1+0x15b0] ;  /* 0x0015b00001087983 */ /* 0x000ea80000300a00 */
[----:B------:R-:W-:Y:S01]  /*305f0*/  STSM.16.M88.4 [R0], R32 ;  /* 0x0000002000007844 */ /* 0x000fe20000000200 */
[----:B------:R-:W-:-:S03]  /*30600*/  NOP ;  /* 0x0000000000007918 */ /* 0x000fc60000000000 */
[----:B------:R-:W0:Y:S01]  /*30610*/  LDS.128 R32, [R0] ;  /* 0x0000000000207984 */ /* 0x000e220000000c00 */
[----:B------:R-:W-:-:S03]  /*30620*/  NOP ;  /* 0x0000000000007918 */ /* 0x000fc60000000000 */
[----:B---3--:R1:W-:Y:S04]  /*30630*/  STSM.16.M88.4 [R0], R16 ;  /* 0x0000001000007844 */ /* 0x0083e80000000200 */
[----:B0-----:R-:W-:Y:S04]  /*30640*/  STL.64 [R1+0x2e0], R32 ;  /* 0x0002e02001007387 */ /* 0x001fe80000100a00 */
[----:B------:R-:W-:Y:S01]  /*30650*/  STL.64 [R1+0x2e8], R34 ;  /* 0x0002e82201007387 */ /* 0x000fe20000100a00 */
[----:B------:R-:W-:-:S03]  /*30660*/  NOP ;  /* 0x0000000000007918 */ /* 0x000fc60000000000 */
[----:B-1----:R-:W3:Y:S04]  /*30670*/  LDL.LU R16, [R1+0x820] ;  /* 0x0008200001107983 */ /* 0x002ee80000300800 */
[----:B------:R-:W3:Y:S04]  /*30680*/  LDL.LU R17, [R1+0x824] ;  /* 0x0008240001117983 */ /* 0x000ee80000300800 */
[----:B------:R-:W3:Y:S04]  /*30690*/  LDL.LU R18, [R1+0x828] ;  /* 0x0008280001127983 */ /* 0x000ee80000300800 */
[----:B------:R-:W3:Y:S04]  /*306a0*/  LDL.LU R19, [R1+0x82c] ;  /* 0x00082c0001137983 */ /* 0x000ee80000300800 */
[----:B------:R-:W0:Y:S01]  /*306b0*/  LDS.128 R32, [R0] ;  /* 0x0000000000207984 */ /* 0x000e220000000c00 */
[----:B------:R-:W-:-:S03]  /*306c0*/  NOP ;  /* 0x0000000000007918 */ /* 0x000fc60000000000 */
[----:B0-----:R-:W-:Y:S04]  /*306d0*/  STL.64 [R1+0x2d0], R32 ;  /* 0x0002d02001007387 */ /* 0x001fe80000100a00 */
[----:B------:R-:W-:Y:S04]  /*306e0*/  STL.64 [R1+0x2d8], R34 ;  /* 0x0002d82201007387 */ /* 0x000fe80000100a00 */
[----:B----4-:R-:W-:Y:S01]  /*306f0*/  STSM.16.M88.4 [R0], R40 ;  /* 0x0000002800007844 */ /* 0x010fe20000000200 */
[----:B------:R-:W-:-:S03]  /*30700*/  NOP ;  /* 0x0000000000007918 */ /* 0x000fc60000000000 */
        /* <DEDUP_REMOVED lines=12> */
[----:B------:R-:W2:Y:S01]  /*307d0*/  LDS.128 R12, [R0] ;  /* 0x00000000000c7984 */ /* 0x000ea20000000c00 */
[----:B------:R-:W-:-:S03]  /*307e0*/  NOP ;  /* 0x0000000000007918 */ /* 0x000fc60000000000 */
[----:B0-----:R-:W-:Y:S04]  /*307f0*/  STL.64 [R1+0x300], R32 ;  /* 0x0003002001007387 */ /* 0x001fe80000100a00 */
[----:B------:R-:W-:Y:S04]  /*30800*/  STL.64 [R1+0x308], R34 ;  /* 0x0003082201007387 */ /* 0x000fe80000100a00 */
[----:B-1----:R-:W-:Y:S04]  /*30810*/  STL.64 [R1+0x2f0], R24 ;  /* 0x0002f01801007387 */ /* 0x002fe80000100a00 */
[----:B------:R-:W-:Y:S04]  /*30820*/  STL.64 [R1+0x2f8], R26 ;  /* 0x0002f81a01007387 */ /* 0x000fe80000100a00 */
[----:B----4-:R-:W-:Y:S04]  /*30830*/  STL.64 [R1+0x310], R20 ;  /* 0x0003101401007387 */ /* 0x010fe80000100a00 */
[----:B--2---:R-:W-:Y:S04]  /*30840*/  STSM.16.M88.4 [R0], R4 ;  /* 0x0000000400007844 */ /* 0x004fe80000000200 */
[----:B------:R-:W-:Y:S01]  /*30850*/  STL.64 [R1+0x318], R22 ;  /* 0x0003181601007387 */ /* 0x000fe20000100a00 */
[----:B------:R-:W-:-:S03]  /*30860*/  NOP ;  /* 0x0000000000007918 */ /* 0x000fc60000000000 */
[----:B------:R-:W0:Y:S01]  /*30870*/  LDS.128 R20, [R0] ;  /* 0x0000000000147984 */ /* 0x000e220000000c00 */
[----:B------:R-:W-:-:S03]  /*30880*/  NOP ;  /* 0x0000000000007918 */ /* 0x000fc60000000000 */
[----:B------:R1:W-:Y:S04]  /*30890*/  STL.64 [R1+0x2c0], R12 ;  /* 0x0002c00c01007387 */ /* 0x0003e80000100a00 */
[----:B------:R2:W-:Y:S04]  /*308a0*/  STL.64 [R1+0x2c8], R14 ;  /* 0x0002c80e01007387 */ /* 0x0005e80000100a00 */
[----:B-1----:R-:W4:Y:S04]  /*308b0*/  LDL.LU R12, [R1+0x870] ;  /* 0x00087000010c7983 */ /* 0x002f280000300800 */
[----:B------:R-:W4:Y:S04]  /*308c0*/  LDL.LU R13, [R1+0x874] ;  /* 0x00087400010d7983 */ /* 0x000f280000300800 */
[----:B--2---:R-:W4:Y:S04]  /*308d0*/  LDL.LU R14, [R1+0x878] ;  /* 0x00087800010e7983 */ /* 0x004f280000300800 */
[----:B------:R-:W4:Y:S04]  /*308e0*/  LDL.LU R15, [R1+0x87c] ;  /* 0x00087c00010f7983 */ /* 0x000f280000300800 */
[----:B------:R-:W2:Y:S04]  /*308f0*/  LDL.LU R4, [R1+0x880] ;  /* 0x0008800001047983 */ /* 0x000ea80000300800 */
[----:B------:R-:W2:Y:S04]  /*30900*/  LDL.LU R5, [R1+0x884] ;  /* 0x0008840001057983 */ /* 0x000ea80000300800 */
[----:B------:R-:W2:Y:S04]  /*30910*/  LDL.LU R6, [R1+0x888] ;  /* 0x0008880001067983 */ /* 0x000ea80000300800 */
[----:B------:R-:W2:Y:S04]  /*30920*/  LDL.LU R7, [R1+0x88c] ;  /* 0x00088c0001077983 */ /* 0x000ea80000300800 */
[----:B0-----:R0:W-:Y:S04]  /*30930*/  STL.64 [R1+0x2b0], R20 ;  /* 0x0002b01401007387 */ /* 0x0011e80000100a00 */
[----:B------:R-:W-:Y:S04]  /*30940*/  STL.64 [R1+0x2b8], R22 ;  /* 0x0002b81601007387 */ /* 0x000fe80000100a00 */
        /* <DEDUP_REMOVED lines=13> */
[----:B---3--:R-:W-:Y:S01]  /*30a20*/  STSM.16.M88.4 [R0], R16 ;  /* 0x0000001000007844 */ /* 0x008fe20000000200 */
[----:B------:R-:W-:-:S03]  /*30a30*/  NOP ;  /* 0x0000000000007918 */ /* 0x000fc60000000000 */
[----:B------:R-:W0:Y:S01]  /*30a40*/  LDS.128 R16, [R0] ;  /* 0x0000000000107984 */ /* 0x000e220000000c00 */
[----:B------:R-:W-:-:S03]  /*30a50*/  NOP ;  /* 0x0000000000007918 */ /* 0x000fc60000000000 */
[----:B0-----:R0:W-:Y:S04]  /*30a60*/  STL.64 [R1+0x2a0], R16 ;  /* 0x0002a01001007387 */ /* 0x0011e80000100a00 */
[----:B------:R1:W-:Y:S04]  /*30a70*/  STL.64 [R1+0x2a8], R18 ;  /* 0x0002a81201007387 */ /* 0x0003e80000100a00 */
[----:B------:R-:W3:Y:S04]  /*30a80*/  LDL.LU R21, [R1+0x8c4] ;  /* 0x0008c40001157983 */ /* 0x000ee80000300800 */
[----:B------:R-:W3:Y:S04]  /*30a90*/  LDL.LU R22, [R1+0x8c8] ;  /* 0x0008c80001167983 */ /* 0x000ee80000300800 */
[----:B------:R-:W3:Y:S04]  /*30aa0*/  LDL.LU R23, [R1+0x8cc] ;  /* 0x0008cc0001177983 */ /* 0x000ee80000300800 */
[----:B0-----:R-:W3:Y:S04]  /*30ab0*/  LDL.LU R16, [R1+0x8d0] ;  /* 0x0008d00001107983 */ /* 0x001ee80000300800 */
[----:B------:R-:W3:Y:S04]  /*30ac0*/  LDL.LU R17, [R1+0x8d4] ;  /* 0x0008d40001117983 */ /* 0x000ee80000300800 */
[----:B-1----:R-:W3:Y:S04]  /*30ad0*/  LDL.LU R18, [R1+0x8d8] ;  /* 0x0008d80001127983 */ /* 0x002ee80000300800 */
[----:B------:R-:W3:Y:S04]  /*30ae0*/  LDL.LU R19, [R1+0x8dc] ;  /* 0x0008dc0001137983 */ /* 0x000ee80000300800 */
        /* <DEDUP_REMOVED lines=10> */
[----:B------:R-:W2:Y:S01]  /*30b90*/  LDS.128 R32, [R0] ;  /* 0x0000000000207984 */ /* 0x000ea20000000c00 */
[----:B------:R-:W-:-:S03]  /*30ba0*/  NOP ;  /* 0x0000000000007918 */ /* 0x000fc60000000000 */
[----:B0-----:R0:W-:Y:S04]  /*30bb0*/  STL.64 [R1+0x350], R12 ;  /* 0x0003500c01007387 */ /* 0x0011e80000100a00 */
[----:B------:R4:W-:Y:S04]  /*30bc0*/  STL.64 [R1+0x358], R14 ;  /* 0x0003580e01007387 */ /* 0x0009e80000100a00 */
[----:B0-----:R-:W3:Y:S04]  /*30bd0*/  LDL.LU R12, [R1+0x8e0] ;  /* 0x0008e000010c7983 */ /* 0x001ee80000300800 */
[----:B------:R-:W3:Y:S04]  /*30be0*/  LDL.LU R13, [R1+0x8e4] ;  /* 0x0008e400010d7983 */ /* 0x000ee80000300800 */
[----:B----4-:R-:W4:Y:S04]  /*30bf0*/  LDL.LU R14, [R1+0x8e8] ;  /* 0x0008e800010e7983 */ /* 0x010f280000300800 */
[----:B------:R-:W4:Y:S04]  /*30c00*/  LDL.LU R15, [R1+0x8ec] ;  /* 0x0008ec00010f7983 */ /* 0x000f280000300800 */
[----:B-1----:R-:W-:Y:S04]  /*30c10*/  STL.64 [R1+0x340], R4 ;  /* 0x0003400401007387 */ /* 0x002fe80000100a00 */
[----:B------:R0:W-:Y:S04]  /*30c20*/  STL.64 [R1+0x348], R6 ;  /* 0x0003480601007387 */ /* 0x0001e80000100a00 */
[----:B------:R-:W-:Y:S04]  /*30c30*/  STSM.16.M88.4 [R0], R40 ;  /* 0x0000002800007844 */ /* 0x000fe80000000200 */
[----:B0-----:R-:W4:Y:S04]  /*30c40*/  LDL.LU.64 R6, [R1+0x15a8] ;  /* 0x0015a80001067983 */ /* 0x001f280000300a00 */
[----:B------:R-:W4:Y:S04]  /*30c50*/  LDL.LU.64 R4, [R1+0x15a0] ;  /* 0x0015a00001047983 */ /* 0x000f280000300a00 */
[----:B--2---:R-:W-:Y:S04]  /*30c60*/  STL.64 [R1+0x330], R32 ;  /* 0x0003302001007387 */ /* 0x004fe80000100a00 */
        /* <DEDUP_REMOVED lines=8> */
[----:B---3--:R-:W-:Y:S01]  /*30cf0*/  STSM.16.M88.4 [R0], R20 ;  /* 0x0000001400007844 */ /* 0x008fe20000000200 */
[----:B------:R-:W-:-:S03]  /*30d00*/  NOP ;  /* 0x0000000000007918 */ /* 0x000fc60000000000 */
[----:B------:R-:W2:Y:S01]  /*30d10*/  LDS.128 R20, [R0] ;  /* 0x0000000000147984 */ /* 0x000ea20000000c00 */
[----:B------:R-:W-:-:S03]  /*30d20*/  NOP ;  /* 0x0000000000007918 */ /* 0x000fc60000000000 */
[----:B------:R-:W-:Y:S01]  /*30d30*/  STSM.16.M88.4 [R0], R16 ;  /* 0x0000001000007844 */ /* 0x000fe20000000200 */
[----:B------:R-:W-:-:S03]  /*30d40*/  NOP ;  /* 0x0000000000007918 */ /* 0x000fc60000000000 */
[----:B------:R-:W3:Y:S01]  /*30d50*/  LDS.128 R16, [R0] ;  /* 0x0000000000107984 */ /* 0x000ee20000000c00 */
[----:B------:R-:W-:-:S03]  /*30d60*/  NOP ;  /* 0x0000000000007918 */ /* 0x000fc60000000000 */
[----:B0-----:R-:W-:Y:S04]  /*30d70*/  STL.64 [R1+0x320], R32 ;  /* 0x0003202001007387 */ /* 0x001fe80000100a00 */
[----:B------:R0:W-:Y:S04]  /*30d80*/  STL.64 [R1+0x328], R34 ;  /* 0x0003282201007387 */ /* 0x0001e80000100a00 */
[----:B-1----:R-:W-:Y:S04]  /*30d90*/  STL [R1+0x1574], R27 ;  /* 0x0015741b01007387 */ /* 0x002fe80000100800 */
[----:B--2---:R-:W-:Y:S04]  /*30da0*/  STL [R1+0x1570], R23 ;  /* 0x0015701701007387 */ /* 0x004fe80000100800 */
[----:B------:R-:W2:Y:S04]  /*30db0*/  LDL.LU R47, [R1+0x40] ;  /* 0x00004000012f7983 */ /* 0x000ea80000300800 */
[----:B0-----:R-:W2:Y:S04]  /*30dc0*/  LDL R35, [R1+0xb6c] ;  /* 0x000b6c0001237983 */ /* 0x001ea80000100800 */
[----:B---3--:R0:W-:Y:S04]  /*30dd0*/  STL [R1+0x157c], R18 ;  /* 0x00157c1201007387 */ /* 0x0081e80000100800 */
[----:B0-----:R-:W3:Y:S04]  /*30de0*/  LDL.LU R18, [R1+0x85c] ;  /* 0x00085c0001127983 */ /* 0x001ee80000300800 */
[----:B------:R0:W-:Y:S04]  /*30df0*/  STL [R1+0x1578], R19 ;  /* 0x0015781301007387 */ /* 0x0001e80000100800 */
[----:B------:R-:W3:Y:S04]  /*30e00*/  LDL.LU R51, [R1+0x30] ;  /* 0x0000300001337983 */ /* 0x000ee80000300800 */
[----:B------:R-:W3:Y:S04]  /*30e10*/  LDL.LU R40, [R1+0x20] ;  /* 0x0000200001287983 */ /* 0x000ee80000300800 */
[----:B------:R-:W3:Y:S04]  /*30e20*/  LDL R33, [R1+0x1550] ;  /* 0x0015500001217983 */ /* 0x000ee80000100800 */
[----:B------:R-:W3:Y:S04]  /*30e30*/  LDL R43, [R1+0x154c] ;  /* 0x00154c00012b7983 */ /* 0x000ee80000100800 */
[----:B0-----:R-:W3:Y:S04]  /*30e40*/  LDL.LU R19, [R1+0x1548] ;  /* 0x0015480001137983 */ /* 0x001ee80000300800 */
[----:B------:R-:W3:Y:S04]  /*30e50*/  LDL.LU R27, [R1+0x1520] ;  /* 0x00152000011b7983 */ /* 0x000ee80000300800 */
[----:B------:R-:W3:Y:S04]  /*30e60*/  LDL.LU R23, [R1+0x151c] ;  /* 0x00151c0001177983 */ /* 0x000ee80000300800 */
[----:B------:R-:W3:Y:S04]  /*30e70*/  LDL.LU R61, [R1+0x14c8] ;  /* 0x0014c800013d7983 */ /* 0x000ee80000300800 */
[----:B------:R-:W3:Y:S04]  /*30e80*/  LDL.LU R60, [R1+0x14a4] ;  /* 0x0014a400013c7983 */ /* 0x000ee80000300800 */
[----:B------:R-:W3:Y:S04]  /*30e90*/  LDL.LU R55, [R1+0x10] ;  /* 0x0000100001377983 */ /* 0x000ee80000300800 */
[----:B------:R-:W3:Y:S04]  /*30ea0*/  LDL.LU R41, [R1] ;  /* 0x0000000001297983 */ /* 0x000ee80000300800 */
[----:B----4-:R2:W-:Y:S02]  /*30eb0*/  STSM.16.M88.4 [R0], R12 ;  /* 0x0000000c00007844 */ /* 0x0105e40000000200 */
[C---:B--2---:R-:W-:Y:S01]  /*30ec0*/  IMAD R14, R35.reuse, R54, RZ ;  /* 0x00000036230e7224 */ /* 0x044fe200078e02ff */
[----:B------:R-:W-:-:S04]  /*30ed0*/  ISETP.GE.AND P0, PT, R35, UR4, PT ;  /* 0x0000000423007c0c */ /* 0x000fc8000bf06270 */
[----:B------:R-:W-:-:S04]  /*30ee0*/  LEA R12, P1, R14, UR20, 0x1 ;  /* 0x000000140e0c7c11 */ /* 0x000fc8000f8208ff */
[----:B------:R-:W-:Y:S02]  /*30ef0*/  LEA.HI.X.SX32 R13, R14, UR21, 0x1, P1 ;  /* 0x000000150e0d7c11 */ /* 0x000fe400088f0eff */
[C---:B---3--:R-:W-:Y:S01]  /*30f00*/  ISETP.LT.AND P0, PT, R18.reuse, UR31, !P0 ;  /* 0x0000001f12007c0c */ /* 0x048fe2000c701270 */
[----:B------:R-:W-:Y:S02]  /*30f10*/  IMAD R56, R18, UR26, RZ ;  /* 0x0000001a12387c24 */ /* 0x000fe4000f8e02ff */
[----:B------:R-:W-:Y:S02]  /*30f20*/  IMAD R46, R54, 0x20, R14 ;  /* 0x00000020362e7824 */ /* 0x000fe400078e020e */
[----:B------:R-:W-:Y:S01]  /*30f30*/  IMAD.WIDE R2, R56, 0x2, R12 ;  /* 0x0000000238027825 */ /* 0x000fe200078e020c */
[----:B------:R-:W-:Y:S01]  /*30f40*/  ISETP.GE.AND P1, PT, R18, UR5, PT ;  /* 0x0000000512007c0c */ /* 0x000fe2000bf26270 */
[----:B------:R-:W-:-:S06]  /*30f50*/  NOP ;  /* 0x0000000000007918 */ /* 0x000fcc0000000000 */
[----:B------:R0:W-:Y:S01]  /*30f60*/  @P0 STG.E.U16 desc[UR8][R2.64], R47 ;  /* 0x0000002f02000986 */ /* 0x0001e2000c101508 */
[C---:B------:R-:W-:Y:S01]  /*30f70*/  LEA R14, P0, R46.reuse, UR20, 0x1 ;  /* 0x000000142e0e7c11 */ /* 0x040fe2000f8008ff */
[----:B------:R-:W-:Y:S01]  /*30f80*/  ULDC.64 UR4, c[0x0][0x228] ;  /* 0x00008a0000047ab9 */ /* 0x000fe20000000a00 */
[----:B------:R-:W-:Y:S02]  /*30f90*/  ISETP.LT.AND P2, PT, R33, UR18, !P1 ;  /* 0x0000001221007c0c */ /* 0x000fe4000cf41270 */
[----:B------:R-:W-:Y:S01]  /*30fa0*/  LEA.HI.X.SX32 R15, R46, UR21, 0x1, P0 ;  /* 0x000000152e0f7c11 */ /* 0x000fe200080f0eff */
[----:B------:R-:W-:Y:S01]  /*30fb0*/  IMAD R46, R54, 0x20, R46 ;  /* 0x00000020362e7824 */ /* 0x000fe200078e022e */
[----:B------:R-:W-:Y:S01]  /*30fc0*/  PRMT R44, R47, 0x7632, R44 ;  /* 0x000076322f2c7816 */ /* 0x000fe2000000002c */
[----:B0-----:R-:W-:-:S08]  /*30fd0*/  IMAD.WIDE R2, R56, 0x2, R14 ;  /* 0x0000000238027825 */ /* 0x001fd000078e020e */
[----:B------:R0:W-:Y:S01]  /*30fe0*/  @P2 STG.E.U16 desc[UR8][R2.64], R44 ;  /* 0x0000002c02002986 */ /* 0x0001e2000c101508 */
[----:B------:R-:W-:Y:S01]  /*30ff0*/  ISETP.LT.AND P2, PT, R43, UR16, !P1 ;  /* 0x000000102b007c0c */ /* 0x000fe2000cf41270 */
[----:B------:R-:W-:Y:S01]  /*31000*/  IMAD R50, R54, 0x20, R46 ;  /* 0x0000002036327824 */ /* 0x000fe200078e022e */
[----:B------:R-:W-:Y:S01]  /*31010*/  PRMT R48, R51, 0x7632, R48 ;  /* 0x0000763233307816 */ /* 0x000fe20000000030 */
[----:B------:R-:W-:Y:S01]  /*31020*/  ULDC UR16, c[0x0][0x228] ;  /* 0x00008a0000107ab9 */ /* 0x000fe20000000800 */
[----:B0-----:R-:W-:-:S04]  /*31030*/  LEA R44, P0, R46, UR20, 0x1 ;  /* 0x000000142e2c7c11 */ /* 0x001fc8000f8008ff */
[----:B------:R-:W-:-:S03]  /*31040*/  LEA.HI.X.SX32 R45, R46, UR21, 0x1, P0 ;  /* 0x000000152e2d7c11 */ /* 0x000fc600080f0eff */
[----:B------:R-:W-:Y:S01]  /*31050*/  IMAD.WIDE R2, R56, 0x2, R44 ;  /* 0x0000000238027825 */ /* 0x000fe200078e022c */
[----:B------:R-:W-:-:S04]  /*31060*/  LEA R46, P0, R50, UR20, 0x1 ;  /* 0x00000014322e7c11 */ /* 0x000fc8000f8008ff */
[----:B------:R0:W-:Y:S01]  /*31070*/  @P2 STG.E.U16 desc[UR8][R2.64], R51 ;  /* 0x0000003302002986 */ /* 0x0001e2000c101508 */
[----:B------:R-:W-:Y:S01]  /*31080*/  ISETP.LT.AND P2, PT, R19, UR14, !P1 ;  /* 0x0000000e13007c0c */ /* 0x000fe2000cf41270 */
[----:B------:R-:W-:Y:S01]  /*31090*/  ULDC UR14, c[0x0][0x228] ;  /* 0x00008a00000e7ab9 */ /* 0x000fe20000000800 */
[----:B------:R-:W-:Y:S01]  /*310a0*/  LEA.HI.X.SX32 R47, R50, UR21, 0x1, P0 ;  /* 0x00000015322f7c11 */ /* 0x000fe200080f0eff */
[----:B------:R-:W-:Y:S02]  /*310b0*/  IMAD R50, R54, 0x20, R50 ;  /* 0x0000002036327824 */ /* 0x000fe400078e0232 */
[----:B0-----:R-:W-:-:S08]  /*310c0*/  IMAD.WIDE R2, R56, 0x2, R46 ;  /* 0x0000000238027825 */ /* 0x001fd000078e022e */
[----:B------:R0:W-:Y:S01]  /*310d0*/  @P2 STG.E.U16 desc[UR8][R2.64], R48 ;  /* 0x0000003002002986 */ /* 0x0001e2000c101508 */
[----:B------:R-:W-:Y:S02]  /*310e0*/  ISETP.LT.AND P2, PT, R27, UR12, !P1 ;  /* 0x0000000c1b007c0c */ /* 0x000fe4000cf41270 */
[----:B------:R-:W-:Y:S01]  /*310f0*/  PRMT R53, R40, 0x7632, R53 ;  /* 0x0000763228357816 */ /* 0x000fe20000000035 */
[----:B------:R-:W-:Y:S01]  /*31100*/  IMAD R52, R54, 0x20, R50 ;  /* 0x0000002036347824 */ /* 0x000fe200078e0232 */
[----:B------:R-:W-:Y:S01]  /*31110*/  ISETP.LT.AND P3, PT, R23, UR10, !P1 ;  /* 0x0000000a17007c0c */ /* 0x000fe2000cf61270 */
[----:B------:R-:W-:Y:S01]  /*31120*/  ULDC UR10, c[0x0][0x228] ;  /* 0x00008a00000a7ab9 */ /* 0x000fe20000000800 */
[----:B------:R-:W-:Y:S01]  /*31130*/  PRMT R57, R55, 0x7632, R57 ;  /* 0x0000763237397816 */ /* 0x000fe20000000039 */
[----:B------:R-:W-:Y:S01]  /*31140*/  ULDC UR12, c[0x0][0x228] ;  /* 0x00008a00000c7ab9 */ /* 0x000fe20000000800 */
[----:B0-----:R-:W-:Y:S01]  /*31150*/  LEA R48, P0, R50, UR20, 0x1 ;  /* 0x0000001432307c11 */ /* 0x001fe2000f8008ff */
[----:B------:R-:W-:-:S03]  /*31160*/  VIADD R2, R18, 0x3f ;  /* 0x0000003f12027836 */ /* 0x000fc60000000000 */
[----:B------:R-:W-:Y:S02]  /*31170*/  LEA.HI.X.SX32 R49, R50, UR21, 0x1, P0 ;  /* 0x0000001532317c11 */ /* 0x000fe400080f0eff */
[----:B------:R-:W-:Y:S01]  /*31180*/  ISETP.GE.AND P0, PT, R2, UR29, PT ;  /* 0x0000001d02007c0c */ /* 0x000fe2000bf06270 */
[----:B------:R-:W-:-:S05]  /*31190*/  IMAD.WIDE R2, R56, 0x2, R48 ;  /* 0x0000000238027825 */ /* 0x000fca00078e0230 */
[----:B------:R0:W-:Y:S04]  /*311a0*/  @P2 STG.E.U16 desc[UR8][R2.64], R40 ;  /* 0x0000002802002986 */ /* 0x0001e8000c101508 */
[----:B0-----:R-:W2:Y:S01]  /*311b0*/  LDL.LU R40, [R1+0xd0] ;  /* 0x0000d00001287983 */ /* 0x001ea20000300800 */
[----:B------:R-:W-:-:S04]  /*311c0*/  LEA R50, P2, R52, UR20, 0x1 ;  /* 0x0000001434327c11 */ /* 0x000fc8000f8408ff */
[----:B------:R-:W-:-:S03]  /*311d0*/  LEA.HI.X.SX32 R51, R52, UR21, 0x1, P2 ;  /* 0x0000001534337c11 */ /* 0x000fc600090f0eff */
[----:B------:R-:W-:-:S05]  /*311e0*/  IMAD.WIDE R2, R56, 0x2, R50 ;  /* 0x0000000238027825 */ /* 0x000fca00078e0232 */
[----:B------:R0:W-:Y:S01]  /*311f0*/  @P3 STG.E.U16 desc[UR8][R2.64], R53 ;  /* 0x0000003502003986 */ /* 0x0001e2000c101508 */
[----:B------:R-:W-:Y:S01]  /*31200*/  ISETP.LT.AND P3, PT, R61, UR6, !P1 ;  /* 0x000000063d007c0c */ /* 0x000fe2000cf61270 */
[----:B------:R-:W-:Y:S01]  /*31210*/  ULDC UR6, c[0x0][0x228] ;  /* 0x00008a0000067ab9 */ /* 0x000fe20000000800 */
[----:B0-----:R-:W-:-:S05]  /*31220*/  IMAD R2, R54, 0x20, R52 ;  /* 0x0000002036027824 */ /* 0x001fca00078e0234 */
[----:B------:R-:W-:-:S04]  /*31230*/  LEA R52, P2, R2, UR20, 0x1 ;  /* 0x0000001402347c11 */ /* 0x000fc8000f8408ff */
[----:B------:R-:W-:Y:S01]  /*31240*/  LEA.HI.X.SX32 R53, R2, UR21, 0x1, P2 ;  /* 0x0000001502357c11 */ /* 0x000fe200090f0eff */
[----:B------:R-:W-:Y:S02]  /*31250*/  IMAD R54, R54, 0x20, R2 ;  /* 0x0000002036367824 */ /* 0x000fe400078e0202 */
[----:B------:R-:W-:Y:S01]  /*31260*/  IMAD.WIDE R2, R56, 0x2, R52 ;  /* 0x0000000238027825 */ /* 0x000fe200078e0234 */
[----:B------:R-:W-:Y:S01]  /*31270*/  ISETP.LT.AND P1, PT, R60, UR4, !P1 ;  /* 0x000000043c007c0c */ /* 0x000fe2000cf21270 */
[----:B------:R-:W-:-:S03]  /*31280*/  ULDC UR4, c[0x0][0x22c] ;  /* 0x00008b0000047ab9 */ /* 0x000fc60000000800 */
[----:B------:R0:W-:Y:S02]  /*31290*/  @P3 STG.E.U16 desc[UR8][R2.64], R55 ;  /* 0x0000003702003986 */ /* 0x0001e4000c101508 */
[----:B0-----:R-:W-:-:S04]  /*312a0*/  LEA R2, P2, R54, UR20, 0x1 ;  /* 0x0000001436027c11 */ /* 0x001fc8000f8408ff */
[----:B------:R-:W-:Y:S01]  /*312b0*/  LEA.HI.X.SX32 R3, R54, UR21, 0x1, P2 ;  /* 0x0000001536037c11 */ /* 0x000fe200090f0eff */
[----:B------:R-:W-:Y:S02]  /*312c0*/  ULDC.64 UR20, c[0x0][0x228] ;  /* 0x00008a0000147ab9 */ /* 0x000fe40000000a00 */
[----:B------:R-:W-:-:S05]  /*312d0*/  IMAD.WIDE R54, R56, 0x2, R2 ;  /* 0x0000000238367825 */ /* 0x000fca00078e0202 */
[----:B------:R0:W-:Y:S02]  /*312e0*/  @P1 STG.E.U16 desc[UR8][R54.64], R57 ;  /* 0x0000003936001986 */ /* 0x0001e4000c101508 */
[----:B0-----:R-:W-:-:S05]  /*312f0*/  VIADD R54, R18, 0x1 ;  /* 0x0000000112367836 */ /* 0x001fca0000000000 */
[----:B------:R-:W-:Y:S01]  /*31300*/  ISETP.GE.AND P1, PT, R54, UR4, PT ;  /* 0x0000000436007c0c */ /* 0x000fe2000bf26270 */
[----:B------:R-:W-:Y:S01]  /*31310*/  VIADD R56, R56, UR26 ;  /* 0x0000001a38387c36 */ /* 0x000fe20008000000 */
[----:B------:R-:W-:Y:S01]  /*31320*/  PRMT R57, R41, 0x7632, R57 ;  /* 0x0000763229397816 */ /* 0x000fe20000000039 */
[----:B------:R-:W-:Y:S01]  /*31330*/  ULDC UR4, c[0x0][0x228] ;  /* 0x00008a0000047ab9 */ /* 0x000fe20000000800 */
[----:B------:R-:W-:Y:S01]  /*31340*/  ISETP.LT.AND P2, PT, R35, UR24, !P1 ;  /* 0x0000001823007c0c */ /* 0x000fe2000cf41270 */
[----:B------:R-:W-:-:S12]  /*31350*/  IMAD.WIDE R54, R56, 0x2, R12 ;  /* 0x0000000238367825 */ /* 0x000fd800078e020c */
[----:B------:R0:W-:Y:S01]  /*31360*/  @P2 STG.E.U16 desc[UR8][R54.64], R41 ;  /* 0x0000002936002986 */ /* 0x0001e2000c101508 */
[----:B------:R-:W-:-:S03]  /*31370*/  ISETP.LT.AND P2, PT, R33, UR22, !P1 ;  /* 0x0000001621007c0c */ /* 0x000fc6000cf41270 */
[----:B0-----:R-:W3:Y:S01]  /*31380*/  LDL.LU R41, [R1+0x44] ;  /* 0x0000440001297983 */ /* 0x001ee20000300800 */
[----:B------:R-:W-:-:S09]  /*31390*/  IMAD.WIDE R54, R56, 0x2, R14 ;  /* 0x0000000238367825 */ /* 0x000fd200078e020e */
[----:B------:R0:W-:Y:S01]  /*313a0*/  @P2 STG.E.U16 desc[UR8][R54.64], R57 ;  /* 0x0000003936002986 */ /* 0x0001e2000c101508 */
[----:B------:R-:W-:Y:S01]  /*313b0*/  ISETP.LT.AND P2, PT, R43, UR20, !P1 ;  /* 0x000000142b007c0c */ /* 0x000fe2000cf41270 */
[----:B0-----:R-:W-:-:S12]  /*313c0*/  IMAD.WIDE R54, R56, 0x2, R44 ;  /* 0x0000000238367825 */ /* 0x001fd800078e022c */
[----:B--2---:R0:W-:Y:S01]  /*313d0*/  @P2 STG.E.U16 desc[UR8][R54.64], R40 ;  /* 0x0000002836002986 */ /* 0x0041e2000c101508 */
[----:B------:R-:W-:-:S03]  /*313e0*/  PRMT R57, R40, 0x7632, R57 ;  /* 0x0000763228397816 */ /* 0x000fc60000000039 */
[----:B0-----:R-:W2:Y:S01]  /*313f0*/  LDL.LU R40, [R1+0x34] ;  /* 0x0000340001287983 */ /* 0x001ea20000300800 */
[----:B------:R-:W-:Y:S02]  /*31400*/  ISETP.LT.AND P3, PT, R19, UR28, !P1 ;  /* 0x0000001c13007c0c */ /* 0x000fe4000cf61270 */
[----:B------:R-:W-:Y:S01]  /*31410*/  ISETP.LT.AND P2, PT, R27, UR30, !P1 ;  /* 0x0000001e1b007c0c */ /* 0x000fe2000cf41270 */
[C---:B------:R-:W-:Y:S01]  /*31420*/  IMAD.WIDE R54, R56.reuse, 0x2, R46 ;  /* 0x0000000238367825 */ /* 0x040fe200078e022e */
[----:B------:R-:W4:Y:S04]  /*31430*/  LDL.LU R32, [R1+0x24] ;  /* 0x0000240001207983 */ /* 0x000f280000300800 */
[----:B------:R-:W4:Y:S05]  /*31440*/  LDL.LU R42, [R1+0x14] ;  /* 0x00001400012a7983 */ /* 0x000f2a0000300800 */
[----:B------:R0:W-:Y:S01]  /*31450*/  @P3 STG.E.U16 desc[UR8][R54.64], R57 ;  /* 0x0000003936003986 */ /* 0x0001e2000c101508 */
[----:B------:R-:W-:Y:S01]  /*31460*/  ISETP.LT.AND P3, PT, R23, UR4, !P1 ;  /* 0x0000000417007c0c */ /* 0x000fe2000cf61270 */
[----:B------:R-:W-:Y:S01]  /*31470*/  ULDC UR4, c[0x0][0x228] ;  /* 0x00008a0000047ab9 */ /* 0x000fe20000000800 */
[----:B0-----:R-:W-:-:S05]  /*31480*/  IMAD.WIDE R54, R56, 0x2, R48 ;  /* 0x0000000238367825 */ /* 0x001fca00078e0230 */
[----:B------:R0:W-:Y:S01]  /*31490*/  @P2 STG.E.U16 desc[UR8][R54.64], R4 ;  /* 0x0000000436002986 */ /* 0x0001e2000c101508 */
[----:B------:R-:W-:Y:S01]  /*314a0*/  ISETP.LT.AND P2, PT, R61, UR4, !P1 ;  /* 0x000000043d007c0c */ /* 0x000fe2000cf41270 */
[----:B------:R-:W-:Y:S02]  /*314b0*/  ULDC UR4, c[0x0][0x228] ;  /* 0x00008a0000047ab9 */ /* 0x000fe40000000800 */
[----:B------:R-:W-:Y:S01]  /*314c0*/  ISETP.LT.AND P1, PT, R60, UR4, !P1 ;  /* 0x000000043c007c0c */ /* 0x000fe2000cf21270 */
[----:B------:R-:W-:Y:S01]  /*314d0*/  ULDC UR4, c[0x0][0x22c] ;  /* 0x00008b0000047ab9 */ /* 0x000fe20000000800 */
[----:B0-----:R-:W-:Y:S01]  /*314e0*/  PRMT R4, R4, 0x7632, R4 ;  /* 0x0000763204047816 */ /* 0x001fe20000000004 */
[----:B------:R-:W-:-:S05]  /*314f0*/  IMAD.WIDE R54, R56, 0x2, R50 ;  /* 0x0000000238367825 */ /* 0x000fca00078e0232 */
[----:B------:R0:W-:Y:S02]  /*31500*/  @P3 STG.E.U16 desc[UR8][R54.64], R4 ;  /* 0x0000000436003986 */ /* 0x0001e4000c101508 */
[----:B0-----:R-:W-:-:S05]  /*31510*/  IMAD.WIDE R54, R56, 0x2, R52 ;  /* 0x0000000238367825 */ /* 0x001fca00078e0234 */
[----:B------:R0:W-:Y:S01]  /*31520*/  @P2 STG.E.U16 desc[UR8][R54.64], R8 ;  /* 0x0000000836002986 */ /* 0x0001e2000c101508 */
[----:B------:R-:W-:Y:S01]  /*31530*/  VIADD R4, R18, 0x2 ;  /* 0x0000000212047836 */ /* 0x000fe20000000000 */
[----:B0-----:R-:W-:Y:S01]  /*31540*/  PRMT R8, R8, 0x7632, R8 ;  /* 0x0000763208087816 */ /* 0x001fe20000000008 */
[----:B------:R-:W-:-:S05]  /*31550*/  IMAD.WIDE R54, R56, 0x2, R2 ;  /* 0x0000000238367825 */ /* 0x000fca00078e0202 */
[----:B------:R0:W-:Y:S01]  /*31560*/  @P1 STG.E.U16 desc[UR8][R54.64], R8 ;  /* 0x0000000836001986 */ /* 0x0001e2000c101508 */
[----:B------:R-:W-:Y:S01]  /*31570*/  ISETP.GE.AND P1, PT, R4, UR4, PT ;  /* 0x0000000404007c0c */ /* 0x000fe2000bf26270 */
[----:B------:R-:W-:-:S03]  /*31580*/  ULDC UR4, c[0x0][0x228] ;  /* 0x00008a0000047ab9 */ /* 0x000fc60000000800 */
[----:B------:R-:W-:Y:S01]  /*31590*/  ISETP.LT.AND P2, PT, R35, UR4, !P1 ;  /* 0x0000000423007c0c */ /* 0x000fe2000cf41270 */
[----:B------:R-:W-:Y:S01]  /*315a0*/  VIADD R4, R56, UR26 ;  /* 0x0000001a38047c36 */ /* 0x000fe20008000000 */
[----:B------:R-:W-:-:S03]  /*315b0*/  ULDC UR4, c[0x0][0x228] ;  /* 0x00008a0000047ab9 */ /* 0x000fc60000000800 */
[----:B0-----:R-:W-:Y:S01]  /*315c0*/  IMAD.WIDE R54, R4, 0x2, R12 ;  /* 0x0000000204367825 */ /* 0x001fe200078e020c */
[----:B------:R-:W-:Y:S01]  /*315d0*/  ISETP.LT.AND P3, PT, R33, UR4, !P1 ;  /* 0x0000000421007c0c */ /* 0x000fe2000cf61270 */
[----:B------:R-:W-:-:S06]  /*315e0*/  ULDC UR4, c[0x0][0x228] ;  /* 0x00008a0000047ab9 */ /* 0x000fcc0000000800 */
[----:B---3--:R0:W-:Y:S01]  /*315f0*/  @P2 STG.E.U16 desc[UR8][R54.64], R41 ;  /* 0x0000002936002986 */ /* 0x0081e2000c101508 */
[----:B------:R-:W-:-:S03]  /*31600*/  PRMT R8, R41, 0x7632, R8 ;  /* 0x0000763229087816 */ /* 0x000fc60000000008 */
[----:B0-----:R-:W3:Y:S01]  /*31610*/  LDL.LU R41, [R1+0x4] ;  /* 0x0000040001297983 */ /* 0x001ee20000300800 */
[----:B------:R-:W-:Y:S01]  /*31620*/  ISETP.LT.AND P2, PT, R43, UR4, !P1 ;  /* 0x000000042b007c0c */ /* 0x000fe2000cf41270 */
[----:B------:R-:W-:Y:S01]  /*31630*/  IMAD.WIDE R54, R4, 0x2, R14 ;  /* 0x0000000204367825 */ /* 0x000fe200078e020e */
[----:B------:R-:W-:-:S04]  /*31640*/  ULDC UR4, c[0x0][0x228] ;  /* 0x00008a0000047ab9 */ /* 0x000fc80000000800 */
[----:B------:R0:W-:Y:S02]  /*31650*/  @P3 STG.E.U16 desc[UR8][R54.64], R8 ;  /* 0x0000000836003986 */ /* 0x0001e4000c101508 */
[----:B0-----:R-:W-:-:S05]  /*31660*/  IMAD.WIDE R54, R4, 0x2, R44 ;  /* 0x0000000204367825 */ /* 0x001fca00078e022c */
[----:B--2---:R0:W-:Y:S01]  /*31670*/  @P2 STG.E.U16 desc[UR8][R54.64], R40 ;  /* 0x0000002836002986 */ /* 0x0041e2000c101508 */
[----:B------:R-:W-:-:S03]  /*31680*/  PRMT R8, R40, 0x7632, R8 ;  /* 0x0000763228087816 */ /* 0x000fc60000000008 */
[----:B0-----:R-:W2:Y:S01]  /*31690*/  LDL.LU R40, [R1+0xd4] ;  /* 0x0000d40001287983 */ /* 0x001ea20000300800 */
[----:B------:R-:W-:Y:S01]  /*316a0*/  ISETP.LT.AND P3, PT, R19, UR4, !P1 ;  /* 0x0000000413007c0c */ /* 0x000fe2000cf61270 */
[----:B------:R-:W-:Y:S02]  /*316b0*/  ULDC UR4, c[0x0][0x228] ;  /* 0x00008a0000047ab9 */ /* 0x000fe40000000800 */
[----:B------:R-:W-:Y:S01]  /*316c0*/  ISETP.LT.AND P2, PT, R27, UR4, !P1 ;  /* 0x000000041b007c0c */ /* 0x000fe2000cf41270 */
[----:B------:R-:W-:Y:S01]  /*316d0*/  IMAD.WIDE R54, R4, 0x2, R46 ;  /* 0x0000000204367825 */ /* 0x000fe200078e022e */
[----:B------:R-:W-:-:S08]  /*316e0*/  ULDC UR4, c[0x0][0x228] ;  /* 0x00008a0000047ab9 */ /* 0x000fd00000000800 */
[----:B------:R0:W-:Y:S01]  /*316f0*/  @P3 STG.E.U16 desc[UR8][R54.64], R8 ;  /* 0x0000000836003986 */ /* 0x0001e2000c101508 */
[----:B------:R-:W-:Y:S01]  /*31700*/  ISETP.LT.AND P3, PT, R23, UR4, !P1 ;  /* 0x0000000417007c0c */ /* 0x000fe2000cf61270 */
[----:B------:R-:W-:Y:S01]  /*31710*/  ULDC UR4, c[0x0][0x228] ;  /* 0x00008a0000047ab9 */ /* 0x000fe20000000800 */
[----:B0-----:R-:W-:Y:S01]  /*31720*/  IMAD.WIDE R54, R4, 0x2, R48 ;  /* 0x0000000204367825 */ /* 0x001fe200078e0230 */
[----:B----4-:R-:W-:-:S04]  /*31730*/  PRMT R8, R32, 0x7632, R8 ;  /* 0x0000763220087816 */ /* 0x010fc80000000008 */
[----:B------:R0:W-:Y:S01]  /*31740*/  @P2 STG.E.U16 desc[UR8][R54.64], R32 ;  /* 0x0000002036002986 */ /* 0x0001e2000c101508 */
[----:B------:R-:W-:Y:S01]  /*31750*/  ISETP.LT.AND P2, PT, R61, UR4, !P1 ;  /* 0x000000043d007c0c */ /* 0x000fe2000cf41270 */
[----:B------:R-:W-:Y:S02]  /*31760*/  ULDC UR4, c[0x0][0x228] ;  /* 0x00008a0000047ab9 */ /* 0x000fe40000000800 */
[----:B------:R-:W-:Y:S01]  /*31770*/  ISETP.LT.AND P1, PT, R60, UR4, !P1 ;  /* 0x000000043c007c0c */ /* 0x000fe2000cf21270 */
[----:B------:R-:W-:Y:S01]  /*31780*/  ULDC UR4, c[0x0][0x22c] ;  /* 0x00008b0000047ab9 */ /* 0x000fe20000000800 */
[----:B0-----:R-:W-:-:S05]  /*31790*/  IMAD.WIDE R54, R4, 0x2, R50 ;  /* 0x0000000204367825 */ /* 0x001fca00078e0232 */
[----:B------:R0:W-:Y:S02]  /*317a0*/  @P3 STG.E.U16 desc[UR8][R54.64], R8 ;  /* 0x0000000836003986 */ /* 0x0001e4000c101508 */
[----:B0-----:R-:W-:Y:S01]  /*317b0*/  IMAD.WIDE R54, R4, 0x2, R52 ;  /* 0x0000000204367825 */ /* 0x001fe200078e0234 */
[----:B------:R-:W-:-:S04]  /*317c0*/  PRMT R8, R42, 0x7632, R8 ;  /* 0x000076322a087816 */ /* 0x000fc80000000008 */
[----:B------:R0:W-:Y:S02]  /*317d0*/  @P2 STG.E.U16 desc[UR8][R54.64], R42 ;  /* 0x0000002a36002986 */ /* 0x0001e4000c101508 */
[----:B0-----:R-:W-:-:S05]  /*317e0*/  IMAD.WIDE R54, R4, 0x2, R2 ;  /* 0x0000000204367825 */ /* 0x001fca00078e0202 */
[----:B------:R0:W-:Y:S02]  /*317f0*/  @P1 STG.E.U16 desc[UR8][R54.64], R8 ;  /* 0x0000000836001986 */ /* 0x0001e4000c101508 */
[----:B0-----:R-:W-:-:S05]  /*31800*/  VIADD R8, R18, 0x3 ;  /* 0x0000000312087836 */ /* 0x001fca0000000000 */
[----:B------:R-:W-:Y:S01]  /*31810*/  ISETP.GE.AND P1, PT, R8, UR4, PT ;  /* 0x0000000408007c0c */ /* 0x000fe2000bf26270 */
[----:B------:R-:W-:-:S03]  /*31820*/  ULDC UR4, c[0x0][0x228] ;  /* 0x00008a0000047ab9 */ /* 0x000fc60000000800 */
[----:B------:R-:W-:Y:S01]  /*31830*/  ISETP.LT.AND P2, PT, R35, UR4, !P1 ;  /* 0x0000000423007c0c */ /* 0x000fe2000cf41270 */
[----:B------:R-:W-:Y:S01]  /*31840*/  VIADD R8, R4, UR26 ;  /* 0x0000001a04087c36 */ /* 0x000fe20008000000 */
[----:B------:R-:W-:-:S03]  /*31850*/  ULDC UR4, c[0x0][0x228] ;  /* 0x00008a0000047ab9 */ /* 0x000fc60000000800 */
[----:B------:R-:W-:Y:S01]  /*31860*/  IMAD.WIDE R54, R8, 0x2, R12 ;  /* 0x0000000208367825 */ /* 0x000fe200078e020c */
[----:B---3--:R-:W-:-:S07]  /*31870*/  PRMT R4, R41, 0x7632, R4 ;  /* 0x0000763229047816 */ /* 0x008fce0000000004 */
[----:B------:R0:W-:Y:S01]  /*31880*/  @P2 STG.E.U16 desc[UR8][R54.64], R41 ;  /* 0x0000002936002986 */ /* 0x0001e2000c101508 */
[----:B------:R-:W-:Y:S01]  /*31890*/  ISETP.LT.AND P3, PT, R33, UR4, !P1 ;  /* 0x0000000421007c0c */ /* 0x000fe2000cf61270 */
[----:B------:R-:W-:Y:S02]  /*318a0*/  ULDC UR4, c[0x0][0x228] ;  /* 0x00008a0000047ab9 */ /* 0x000fe40000000800 */
[----:B0-----:R-:W3:Y:S01]  /*318b0*/  LDL.LU R41, [R1+0x48] ;  /* 0x0000480001297983 */ /* 0x001ee20000300800 */
[----:B------:R-:W-:Y:S01]  /*318c0*/  ISETP.LT.AND P2, PT, R43, UR4, !P1 ;  /* 0x000000042b007c0c */ /* 0x000fe2000cf41270 */
[----:B------:R-:W-:Y:S01]  /*318d0*/  IMAD.WIDE R54, R8, 0x2, R14 ;  /* 0x0000000208367825 */ /* 0x000fe200078e020e */
[----:B------:R-:W-:-:S07]  /*318e0*/  ULDC UR4, c[0x0][0x228] ;  /* 0x00008a0000047ab9 */ /* 0x000fce0000000800 */
        /* <DEDUP_REMOVED lines=8> */
[C---:B------:R-:W-:Y:S01]  /*31970*/  IMAD.WIDE R54, R8.reuse, 0x2, R46 ;  /* 0x0000000208367825 */ /* 0x040fe200078e022e */
[----:B------:R-:W-:Y:S01]  /*31980*/  ULDC UR4, c[0x0][0x228] ;  /* 0x00008a0000047ab9 */ /* 0x000fe20000000800 */
[----:B------:R-:W4:Y:S04]  /*31990*/  LDL.LU R32, [R1+0x28] ;  /* 0x0000280001207983 */ /* 0x000f280000300800 */
[----:B------:R-:W4:Y:S04]  /*319a0*/  LDL.LU R42, [R1+0x18] ;  /* 0x00001800012a7983 */ /* 0x000f280000300800 */
        /* <DEDUP_REMOVED lines=13> */
[----:B------:R0:W-:Y:S02]  /*31a80*/  @P2 STG.E.U16 desc[UR8][R4.64], R9 ;  /* 0x0000000904002986 */ /* 0x0001e4000c101508 */
[----:B0-----:R-:W-:Y:S01]  /*31a90*/  PRMT R9, R9, 0x7632, R9 ;  /* 0x0000763209097816 */ /* 0x001fe20000000009 */
[----:B------:R-:W-:-:S05]  /*31aa0*/  IMAD.WIDE R4, R8, 0x2, R2 ;  /* 0x0000000208047825 */ /* 0x000fca00078e0202 */
        /* <DEDUP_REMOVED lines=50> */
[----:B------:R-:W-:Y:S01]  /*31dd0*/  ISETP.LT.AND P3, PT, R33, UR4, !P1 ;  /* 0x0000000421007c0c */ /* 0x000fe2000cf61270 */
[----:B------:R-:W-:-:S06]  /*31de0*/  ULDC UR4, c[0x0][0x228] ;  /* 0x00008a0000047ab9 */ /* 0x000fcc0000000800 */
[----:B---3--:R0:W-:Y:S01]  /*31df0*/  @P2 STG.E.U16 desc[UR8][R8.64], R41 ;  /* 0x0000002908002986 */ /* 0x0081e2000c101508 */
[----:B------:R-:W-:-:S03]  /*31e00*/  PRMT R5, R41, 0x7632, R5 ;  /* 0x0000763229057816 */ /* 0x000fc60000000005 */
[----:B0-----:R-:W3:Y:S01]  /*31e10*/  LDL.LU R41, [R1+0x4c] ;  /* 0x00004c0001297983 */ /* 0x001ee20000300800 */
[----:B------:R-:W-:Y:S01]  /*31e20*/  ISETP.LT.AND P2, PT, R43, UR4, !P1 ;  /* 0x000000042b007c0c */ /* 0x000fe2000cf41270 */
[C---:B------:R-:W-:Y:S01]  /*31e30*/  IMAD.WIDE R8, R4.reuse, 0x2, R14 ;  /* 0x0000000204087825 */ /* 0x040fe200078e020e */
[----:B------:R-:W-:Y:S01]  /*31e40*/  ULDC UR4, c[0x0][0x228] ;  /* 0x00008a0000047ab9 */ /* 0x000fe20000000800 */
[----:B------:R-:W4:Y:S04]  /*31e50*/  LDL.LU R32, [R1+0x3c] ;  /* 0x00003c0001207983 */ /* 0x000f280000300800 */
[----:B------:R0:W-:Y:S02]  /*31e60*/  @P3 STG.E.U16 desc[UR8][R8.64], R5 ;  /* 0x0000000508003986 */ /* 0x0001e4000c101508 */
[----:B0-----:R-:W-:-:S05]  /*31e70*/  IMAD.WIDE R8, R4, 0x2, R44 ;  /* 0x0000000204087825 */ /* 0x001fca00078e022c */
[----:B--2---:R0:W-:Y:S01]  /*31e80*/  @P2 STG.E.U16 desc[UR8][R8.64], R40 ;  /* 0x0000002808002986 */ /* 0x0041e2000c101508 */
[----:B------:R-:W-:-:S03]  /*31e90*/  PRMT R5, R40, 0x7632, R5 ;  /* 0x0000763228057816 */ /* 0x000fc60000000005 */
[----:B0-----:R-:W2:Y:S01]  /*31ea0*/  LDL.LU R40, [R1+0x2c] ;  /* 0x00002c0001287983 */ /* 0x001ea20000300800 */
[----:B------:R-:W-:Y:S01]  /*31eb0*/  ISETP.LT.AND P3, PT, R19, UR4, !P1 ;  /* 0x0000000413007c0c */ /* 0x000fe2000cf61270 */
[----:B------:R-:W-:Y:S01]  /*31ec0*/  ULDC UR4, c[0x0][0x228] ;  /* 0x00008a0000047ab9 */ /* 0x000fe20000000800 */
[C---:B------:R-:W-:Y:S01]  /*31ed0*/  IMAD.WIDE R8, R4.reuse, 0x2, R46 ;  /* 0x0000000204087825 */ /* 0x040fe200078e022e */
[----:B------:R-:W-:Y:S01]  /*31ee0*/  ISETP.LT.AND P2, PT, R27, UR4, !P1 ;  /* 0x000000041b007c0c */ /* 0x000fe2000cf41270 */
[----:B------:R-:W-:Y:S01]  /*31ef0*/  ULDC UR4, c[0x0][0x228] ;  /* 0x00008a0000047ab9 */ /* 0x000fe20000000800 */
[----:B------:R-:W2:Y:S08]  /*31f00*/  LDL.LU R42, [R1+0x1c] ;  /* 0x00001c00012a7983 */ /* 0x000eb00000300800 */
[----:B------:R0:W-:Y:S01]  /*31f10*/  @P3 STG.E.U16 desc[UR8][R8.64], R5 ;  /* 0x0000000508003986 */ /* 0x0001e2000c101508 */
[----:B------:R-:W-:Y:S01]  /*31f20*/  ISETP.LT.AND P3, PT, R23, UR4, !P1 ;  /* 0x0000000417007c0c */ /* 0x000fe2000cf61270 */
[----:B------:R-:W-:Y:S01]  /*31f30*/  ULDC UR4, c[0x0][0x228] ;  /* 0x00008a0000047ab9 */ /* 0x000fe20000000800 */
[----:B0-----:R-:W-:-:S05]  /*31f40*/  IMAD.WIDE R8, R4, 0x2, R48 ;  /* 0x0000000204087825 */ /* 0x001fca00078e0230 */
[----:B------:R0:W-:Y:S01]  /*31f50*/  @P2 STG.E.U16 desc[UR8][R8.64], R6 ;  /* 0x0000000608002986 */ /* 0x0001e2000c101508 */
[----:B------:R-:W-:Y:S01]  /*31f60*/  VIADD R5, R18, 0x6 ;  /* 0x0000000612057836 */ /* 0x000fe20000000000 */
[----:B0-----:R-:W-:Y:S01]  /*31f70*/  PRMT R6, R6, 0x7632, R6 ;  /* 0x0000763206067816 */ /* 0x001fe20000000006 */
[----:B------:R-:W-:-:S05]  /*31f80*/  IMAD.WIDE R8, R4, 0x2, R50 ;  /* 0x0000000204087825 */ /* 0x000fca00078e0232 */
[----:B------:R0:W-:Y:S01]  /*31f90*/  @P3 STG.E.U16 desc[UR8][R8.64], R6 ;  /* 0x0000000608003986 */ /* 0x0001e2000c101508 */
[----:B------:R-:W-:Y:S01]  /*31fa0*/  ISETP.LT.AND P3, PT, R61, UR4, !P1 ;  /* 0x000000043d007c0c */ /* 0x000fe2000cf61270 */
[----:B------:R-:W-:Y:S01]  /*31fb0*/  ULDC UR4, c[0x0][0x22c] ;  /* 0x00008b0000047ab9 */ /* 0x000fe20000000800 */
[----:B------:R-:W-:Y:S01]  /*31fc0*/  ISETP.LT.AND P1, PT, R60, UR6, !P1 ;  /* 0x000000063c007c0c */ /* 0x000fe2000cf21270 */
[----:B------:R-:W-:Y:S01]  /*31fd0*/  ULDC UR6, c[0x0][0x228] ;  /* 0x00008a0000067ab9 */ /* 0x000fe20000000800 */
[----:B------:R-:W-:Y:S01]  /*31fe0*/  ISETP.GE.AND P2, PT, R5, UR4, PT ;  /* 0x0000000405007c0c */ /* 0x000fe2000bf46270 */
[----:B------:R-:W-:Y:S01]  /*31ff0*/  ULDC UR4, c[0x0][0x228] ;  /* 0x00008a0000047ab9 */ /* 0x000fe20000000800 */
[----:B0-----:R-:W-:-:S07]  /*32000*/  IMAD.WIDE R8, R4, 0x2, R52 ;  /* 0x0000000204087825 */ /* 0x001fce00078e0234 */
[----:B------:R0:W-:Y:S01]  /*32010*/  @P3 STG.E.U16 desc[UR8][R8.64], R10 ;  /* 0x0000000a08003986 */ /* 0x0001e2000c101508 */
[----:B------:R-:W-:Y:S01]  /*32020*/  ISETP.LT.AND P3, PT, R35, UR4, !P2 ;  /* 0x0000000423007c0c */ /* 0x000fe2000d761270 */
[----:B------:R-:W-:Y:S01]  /*32030*/  VIADD R6, R4, UR26 ;  /* 0x0000001a04067c36 */ /* 0x000fe20008000000 */
[----:B------:R-:W-:Y:S01]  /*32040*/  ULDC UR4, c[0x0][0x228] ;  /* 0x00008a0000047ab9 */ /* 0x000fe20000000800 */
[----:B0-----:R-:W-:Y:S01]  /*32050*/  PRMT R10, R10, 0x7632, R10 ;  /* 0x000076320a0a7816 */ /* 0x001fe2000000000a */
[----:B------:R-:W-:-:S05]  /*32060*/  IMAD.WIDE R8, R4, 0x2, R2 ;  /* 0x0000000204087825 */ /* 0x000fca00078e0202 */
[----:B------:R0:W-:Y:S01]  /*32070*/  @P1 STG.E.U16 desc[UR8][R8.64], R10 ;  /* 0x0000000a08001986 */ /* 0x0001e2000c101508 */
[----:B------:R-:W-:Y:S01]  /*32080*/  ISETP.LT.AND P1, PT, R33, UR4, !P2 ;  /* 0x0000000421007c0c */ /* 0x000fe2000d721270 */
[----:B------:R-:W-:Y:S01]  /*32090*/  IMAD.WIDE R4, R6, 0x2, R12 ;  /* 0x0000000206047825 */ /* 0x000fe200078e020c */
[----:B------:R-:W-:-:S04]  /*320a0*/  ULDC UR4, c[0x0][0x228] ;  /* 0x00008a0000047ab9 */ /* 0x000fc80000000800 */
[----:B---3--:R1:W-:Y:S01]  /*320b0*/  @P3 STG.E.U16 desc[UR8][R4.64], R41 ;  /* 0x0000002904003986 */ /* 0x0083e2000c101508 */
[----:B0-----:R-:W-:Y:S02]  /*320c0*/  PRMT R8, R41, 0x7632, R8 ;  /* 0x0000763229087816 */ /* 0x001fe40000000008 */
[----:B------:R-:W-:Y:S01]  /*320d0*/  ISETP.LT.AND P3, PT, R43, UR4, !P2 ;  /* 0x000000042b007c0c */ /* 0x000fe2000d761270 */
[----:B------:R-:W-:Y:S01]  /*320e0*/  ULDC UR4, c[0x0][0x228] ;  /* 0x00008a0000047ab9 */ /* 0x000fe20000000800 */
[----:B-1----:R-:W-:Y:S01]  /*320f0*/  IMAD.WIDE R4, R6, 0x2, R14 ;  /* 0x0000000206047825 */ /* 0x002fe200078e020e */
[----:B------:R-:W3:Y:S04]  /*32100*/  LDL.LU R41, [R1+0xc] ;  /* 0x00000c0001297983 */ /* 0x000ee80000300800 */
[----:B------:R0:W-:Y:S01]  /*32110*/  @P1 STG.E.U16 desc[UR8][R4.64], R8 ;  /* 0x0000000804001986 */ /* 0x0001e2000c101508 */
[----:B------:R-:W-:Y:S01]  /*32120*/  ISETP.LT.AND P1, PT, R19, UR4, !P2 ;  /* 0x0000000413007c0c */ /* 0x000fe2000d721270 */
[----:B------:R-:W-:-:S02]  /*32130*/  ULDC UR4, c[0x0][0x228] ;  /* 0x00008a0000047ab9 */ /* 0x000fc40000000800 */
[----:B------:R-:W-:Y:S01]  /*32140*/  ISETP.LT.AND P4, PT, R27, UR4, !P2 ;  /* 0x000000041b007c0c */ /* 0x000fe2000d781270 */
[----:B------:R-:W-:Y:S01]  /*32150*/  ULDC UR4, c[0x0][0x22c] ;  /* 0x00008b0000047ab9 */ /* 0x000fe20000000800 */
[----:B0-----:R-:W-:Y:S01]  /*32160*/  IMAD.WIDE R4, R6, 0x2, R44 ;  /* 0x0000000206047825 */ /* 0x001fe200078e022c */
[----:B----4-:R-:W-:-:S04]  /*32170*/  PRMT R8, R32, 0x7632, R8 ;  /* 0x0000763220087816 */ /* 0x010fc80000000008 */
[----:B------:R0:W-:Y:S02]  /*32180*/  @P3 STG.E.U16 desc[UR8][R4.64], R32 ;  /* 0x0000002004003986 */ /* 0x0001e4000c101508 */
[----:B0-----:R-:W-:-:S05]  /*32190*/  IMAD.WIDE R4, R6, 0x2, R46 ;  /* 0x0000000206047825 */ /* 0x001fca00078e022e */
[----:B------:R0:W-:Y:S02]  /*321a0*/  @P1 STG.E.U16 desc[UR8][R4.64], R8 ;  /* 0x0000000804001986 */ /* 0x0001e4000c101508 */
[----:B0-----:R-:W-:Y:S02]  /*321b0*/  VIADD R8, R18, 0x7 ;  /* 0x0000000712087836 */ /* 0x001fe40000000000 */
[----:B------:R-:W-:-:S03]  /*321c0*/  IMAD.WIDE R4, R6, 0x2, R48 ;  /* 0x0000000206047825 */ /* 0x000fc600078e0230 */
[----:B------:R-:W-:Y:S01]  /*321d0*/  ISETP.GE.AND P1, PT, R8, UR4, PT ;  /* 0x0000000408007c0c */ /* 0x000fe2000bf26270 */
[----:B------:R-:W-:Y:S01]  /*321e0*/  ULDC UR4, c[0x0][0x228] ;  /* 0x00008a0000047ab9 */ /* 0x000fe20000000800 */
[----:B--2---:R-:W-:Y:S01]  /*321f0*/  PRMT R8, R40, 0x7632, R8 ;  /* 0x0000763228087816 */ /* 0x004fe20000000008 */
[----:B------:R0:W-:Y:S04]  /*32200*/  @P4 STG.E.U16 desc[UR8][R4.64], R40 ;  /* 0x0000002804004986 */ /* 0x0001e8000c101508 */
[----:B0-----:R-:W2:Y:S01]  /*32210*/  LDL.LU R40, [R1+0xdc] ;  /* 0x0000dc0001287983 */ /* 0x001ea20000300800 */
[----:B------:R-:W-:Y:S01]  /*32220*/  ISETP.LT.AND P3, PT, R23, UR6, !P2 ;  /* 0x0000000617007c0c */ /* 0x000fe2000d761270 */
[----:B------:R-:W-:Y:S01]  /*32230*/  IMAD.WIDE R4, R6, 0x2, R50 ;  /* 0x0000000206047825 */ /* 0x000fe200078e0232 */
[----:B------:R-:W-:Y:S01]  /*32240*/  ISETP.LT.AND P4, PT, R61, UR4, !P2 ;  /* 0x000000043d007c0c */ /* 0x000fe2000d781270 */
[----:B------:R-:W-:Y:S01]  /*32250*/  ULDC UR4, c[0x0][0x228] ;  /* 0x00008a0000047ab9 */ /* 0x000fe20000000800 */
[----:B------:R-:W-:Y:S01]  /*32260*/  ULDC UR6, c[0x0][0x228] ;  /* 0x00008a0000067ab9 */ /* 0x000fe20000000800 */
[----:B------:R-:W-:Y:S01]  /*32270*/  ISETP.LT.AND P2, PT, R60, UR4, !P2 ;  /* 0x000000043c007c0c */ /* 0x000fe2000d741270 */
[----:B------:R-:W-:Y:S01]  /*32280*/  VIADD R10, R6, UR26 ;  /* 0x0000001a060a7c36 */ /* 0x000fe20008000000 */
[----:B------:R-:W-:Y:S01]  /*32290*/  ISETP.LT.AND P5, PT, R35, UR6, !P1 ;  /* 0x0000000623007c0c */ /* 0x000fe2000cfa1270 */
[----:B------:R-:W-:Y:S01]  /*322a0*/  ULDC UR4, c[0x0][0x228] ;  /* 0x00008a0000047ab9 */ /* 0x000fe20000000800 */
[----:B------:R-:W-:-:S04]  /*322b0*/  ULDC UR6, c[0x0][0x228] ;  /* 0x00008a0000067ab9 */ /* 0x000fc80000000800 */
[----:B------:R0:W-:Y:S02]  /*322c0*/  @P3 STG.E.U16 desc[UR8][R4.64], R8 ;  /* 0x0000000804003986 */ /* 0x0001e4000c101508 */
[----:B0-----:R-:W-:-:S04]  /*322d0*/  IMAD.WIDE R4, R6, 0x2, R52 ;  /* 0x0000000206047825 */ /* 0x001fc800078e0234 */
[----:B------:R-:W-:Y:S01]  /*322e0*/  IMAD.WIDE R8, R6, 0x2, R2 ;  /* 0x0000000206087825 */ /* 0x000fe200078e0202 */
[----:B------:R-:W-:Y:S01]  /*322f0*/  PRMT R6, R42, 0x7632, R6 ;  /* 0x000076322a067816 */ /* 0x000fe20000000006 */
[----:B------:R0:W-:Y:S04]  /*32300*/  @P4 STG.E.U16 desc[UR8][R4.64], R42 ;  /* 0x0000002a04004986 */ /* 0x0001e8000c101508 */
[----:B------:R1:W-:Y:S01]  /*32310*/  @P2 STG.E.U16 desc[UR8][R8.64], R6 ;  /* 0x0000000608002986 */ /* 0x0003e2000c101508 */
[----:B------:R-:W-:Y:S01]  /*32320*/  ISETP.LT.AND P2, PT, R33, UR4, !P1 ;  /* 0x0000000421007c0c */ /* 0x000fe2000cf41270 */
[----:B------:R-:W-:Y:S01]  /*32330*/  ULDC UR4, c[0x0][0x228] ;  /* 0x00008a0000047ab9 */ /* 0x000fe20000000800 */
[----:B0-----:R-:W-:Y:S01]  /*32340*/  IMAD.WIDE R4, R10, 0x2, R12 ;  /* 0x000000020a047825 */ /* 0x001fe200078e020c */
[----:B------:R-:W-:Y:S01]  /*32350*/  ISETP.LT.AND P6, PT, R19, UR4, !P1 ;  /* 0x0000000413007c0c */ /* 0x000fe2000cfc1270 */
[----:B------:R-:W-:-:S02]  /*32360*/  ULDC UR4, c[0x0][0x22c] ;  /* 0x00008b0000047ab9 */ /* 0x000fc40000000800 */
[----:B-1----:R-:W-:Y:S02]  /*32370*/  VIADD R6, R18, 0x8 ;  /* 0x0000000812067836 */ /* 0x002fe40000000000 */
[----:B------:R-:W-:-:S03]  /*32380*/  IMAD.WIDE R8, R10, 0x2, R44 ;  /* 0x000000020a087825 */ /* 0x000fc600078e022c */
[----:B------:R-:W-:Y:S01]  /*32390*/  ISETP.GE.AND P3, PT, R6, UR4, PT ;  /* 0x0000000406007c0c */ /* 0x000fe2000bf66270 */
[----:B------:R-:W-:Y:S01]  /*323a0*/  ULDC UR4, c[0x0][0x228] ;  /* 0x00008a0000047ab9 */ /* 0x000fe20000000800 */
[----:B---3--:R0:W-:Y:S01]  /*323b0*/  @P5 STG.E.U16 desc[UR8][R4.64], R41 ;  /* 0x0000002904005986 */ /* 0x0081e2000c101508 */
[----:B------:R-:W-:Y:S01]  /*323c0*/  ISETP.LT.AND P5, PT, R43, UR6, !P1 ;  /* 0x000000062b007c0c */ /* 0x000fe2000cfa1270 */
[----:B------:R-:W-:Y:S01]  /*323d0*/  ULDC UR6, c[0x0][0x228] ;  /* 0x00008a0000067ab9 */ /* 0x000fe20000000800 */
[----:B------:R-:W-:Y:S01]  /*323e0*/  PRMT R56, R41, 0x7632, R56 ;  /* 0x0000763229387816 */ /* 0x000fe20000000038 */
[----:B0-----:R-:W-:Y:S01]  /*323f0*/  IMAD.WIDE R4, R10, 0x2, R14 ;  /* 0x000000020a047825 */ /* 0x001fe200078e020e */
[----:B------:R-:W3:Y:S04]  /*32400*/  LDL.LU R41, [R1+0xf0] ;  /* 0x0000f00001297983 */ /* 0x000ee80000300800 */
[----:B------:R-:W-:Y:S01]  /*32410*/  @P2 STG.E.U16 desc[UR8][R4.64], R56 ;  /* 0x0000003804002986 */ /* 0x000fe2000c101508 */
[----:B--2---:R-:W-:-:S04]  /*32420*/  PRMT R6, R40, 0x7632, R6 ;  /* 0x0000763228067816 */ /* 0x004fc80000000006 */
[----:B------:R0:W-:Y:S04]  /*32430*/  @P5 STG.E.U16 desc[UR8][R8.64], R40 ;  /* 0x0000002808005986 */ /* 0x0001e8000c101508 */
[----:B0-----:R-:W2:Y:S01]  /*32440*/  LDL.LU R40, [R1+0xe0] ;  /* 0x0000e00001287983 */ /* 0x001ea20000300800 */
[----:B------:R-:W-:Y:S01]  /*32450*/  ISETP.LT.AND P4, PT, R27, UR6, !P1 ;  /* 0x000000061b007c0c */ /* 0x000fe2000cf81270 */
[C---:B------:R-:W-:Y:S01]  /*32460*/  IMAD.WIDE R54, R10.reuse, 0x2, R46 ;  /* 0x000000020a367825 */ /* 0x040fe200078e022e */
[----:B------:R-:W-:Y:S01]  /*32470*/  ISETP.LT.AND P2, PT, R23, UR4, !P1 ;  /* 0x0000000417007c0c */ /* 0x000fe2000cf41270 */
[----:B------:R-:W-:Y:S01]  /*32480*/  ULDC UR4, c[0x0][0x228] ;  /* 0x00008a0000047ab9 */ /* 0x000fe20000000800 */
[----:B------:R-:W4:Y:S01]  /*32490*/  LDL.LU R32, [R1+0x150] ;  /* 0x0001500001207983 */ /* 0x000f220000300800 */
[----:B------:R-:W-:Y:S01]  /*324a0*/  IMAD.WIDE R4, R10, 0x2, R48 ;  /* 0x000000020a047825 */ /* 0x000fe200078e0230 */
[----:B------:R-:W-:-:S02]  /*324b0*/  ULDC UR6, c[0x0][0x228] ;  /* 0x00008a0000067ab9 */ /* 0x000fc40000000800 */
[----:B------:R-:W-:Y:S01]  /*324c0*/  @P6 STG.E.U16 desc[UR8][R54.64], R6 ;  /* 0x0000000636006986 */ /* 0x000fe2000c101508 */
[----:B------:R-:W-:-:S03]  /*324d0*/  PRMT R8, R7, 0x7632, R8 ;  /* 0x0000763207087816 */ /* 0x000fc60000000008 */
[----:B------:R-:W4:Y:S01]  /*324e0*/  LDL.LU R42, [R1+0x140] ;  /* 0x00014000012a7983 */ /* 0x000f220000300800 */
[----:B------:R-:W-:Y:S01]  /*324f0*/  ISETP.LT.AND P6, PT, R35, UR10, !P3 ;  /* 0x0000000a23007c0c */ /* 0x000fe2000dfc1270 */
[----:B------:R-:W-:Y:S01]  /*32500*/  IMAD.WIDE R56, R10, 0x2, R2 ;  /* 0x000000020a387825 */ /* 0x000fe200078e0202 */
[----:B------:R-:W-:Y:S01]  /*32510*/  ISETP.LT.AND P5, PT, R33, UR12, !P3 ;  /* 0x0000000c21007c0c */ /* 0x000fe2000dfa1270 */
[----:B------:R0:W-:Y:S01]  /*32520*/  @P4 STG.E.U16 desc[UR8][R4.64], R7 ;  /* 0x0000000704004986 */ /* 0x0001e2000c101508 */
[----:B------:R-:W-:Y:S01]  /*32530*/  ISETP.LT.AND P4, PT, R61, UR4, !P1 ;  /* 0x000000043d007c0c */ /* 0x000fe2000cf81270 */
[----:B------:R-:W-:Y:S01]  /*32540*/  ULDC UR4, c[0x0][0x228] ;  /* 0x00008a0000047ab9 */ /* 0x000fe20000000800 */
[----:B------:R-:W-:Y:S01]  /*32550*/  ISETP.LT.AND P1, PT, R60, UR6, !P1 ;  /* 0x000000063c007c0c */ /* 0x000fe2000cf21270 */
[----:B------:R-:W-:Y:S01]  /*32560*/  ULDC UR6, c[0x0][0x228] ;  /* 0x00008a0000067ab9 */ /* 0x000fe20000000800 */
[----:B------:R-:W-:Y:S01]  /*32570*/  ULDC UR10, c[0x0][0x228] ;  /* 0x00008a00000a7ab9 */ /* 0x000fe20000000800 */
[----:B------:R-:W-:Y:S01]  /*32580*/  ULDC UR12, c[0x0][0x228] ;  /* 0x00008a00000c7ab9 */ /* 0x000fe20000000800 */
[----:B0-----:R-:W-:-:S04]  /*32590*/  IMAD.WIDE R6, R10, 0x2, R50 ;  /* 0x000000020a067825 */ /* 0x001fc800078e0232 */
[----:B------:R-:W-:Y:S01]  /*325a0*/  VIADD R4, R10, UR26 ;  /* 0x0000001a0a047c36 */ /* 0x000fe20008000000 */
[----:B------:R0:W-:Y:S01]  /*325b0*/  @P2 STG.E.U16 desc[UR8][R6.64], R8 ;  /* 0x0000000806002986 */ /* 0x0001e2000c101508 */
[----:B------:R-:W-:Y:S01]  /*325c0*/  ISETP.LT.AND P2, PT, R43, UR14, !P3 ;  /* 0x0000000e2b007c0c */ /* 0x000fe2000df41270 */
[----:B------:R-:W-:Y:S01]  /*325d0*/  ULDC UR14, c[0x0][0x228] ;  /* 0x00008a00000e7ab9 */ /* 0x000fe20000000800 */
[----:B------:R-:W-:-:S04]  /*325e0*/  IMAD.WIDE R54, R4, 0x2, R14 ;  /* 0x0000000204367825 */ /* 0x000fc800078e020e */
[----:B0-----:R-:W-:Y:S01]  /*325f0*/  IMAD.WIDE R6, R10, 0x2, R52 ;  /* 0x000000020a067825 */ /* 0x001fe200078e0234 */
[----:B------:R-:W-:-:S03]  /*32600*/  PRMT R10, R11, 0x7632, R10 ;  /* 0x000076320b0a7816 */ /* 0x000fc6000000000a */
[C---:B------:R-:W-:Y:S01]  /*32610*/  IMAD.WIDE R8, R4.reuse, 0x2, R12 ;  /* 0x0000000204087825 */ /* 0x040fe200078e020c */
[----:B------:R0:W-:Y:S04]  /*32620*/  @P4 STG.E.U16 desc[UR8][R6.64], R11 ;  /* 0x0000000b06004986 */ /* 0x0001e8000c101508 */
[----:B------:R-:W-:Y:S01]  /*32630*/  @P1 STG.E.U16 desc[UR8][R56.64], R10 ;  /* 0x0000000a38001986 */ /* 0x000fe2000c101508 */
[----:B0-----:R-:W-:Y:S01]  /*32640*/  IMAD.WIDE R6, R4, 0x2, R44 ;  /* 0x0000000204067825 */ /* 0x001fe200078e022c */
[----:B---3--:R-:W-:Y:S02]  /*32650*/  PRMT R5, R41, 0x7632, R5 ;  /* 0x0000763229057816 */ /* 0x008fe40000000005 */
[----:B------:R0:W-:Y:S04]  /*32660*/  @P6 STG.E.U16 desc[UR8][R8.64], R41 ;  /* 0x0000002908006986 */ /* 0x0001e8000c101508 */
[----:B------:R-:W-:Y:S04]  /*32670*/  @P5 STG.E.U16 desc[UR8][R54.64], R5 ;  /* 0x0000000536005986 */ /* 0x000fe8000c101508 */
[----:B0-----:R-:W3:Y:S04]  /*32680*/  LDL.LU R41, [R1+0x130] ;  /* 0x0001300001297983 */ /* 0x001ee80000300800 */
[----:B--2---:R0:W-:Y:S01]  /*32690*/  @P2 STG.E.U16 desc[UR8][R6.64], R40 ;  /* 0x0000002806002986 */ /* 0x0041e2000c101508 */
[----:B------:R-:W-:-:S03]  /*326a0*/  PRMT R57, R40, 0x7632, R57 ;  /* 0x0000763228397816 */ /* 0x000fc60000000039 */
[----:B0-----:R-:W2:Y:S01]  /*326b0*/  LDL.LU R40, [R1+0x160] ;  /* 0x0001600001287983 */ /* 0x001ea20000300800 */
[----:B------:R-:W-:Y:S02]  /*326c0*/  ISETP.LT.AND P1, PT, R19, UR4, !P3 ;  /* 0x0000000413007c0c */ /* 0x000fe4000df21270 */
[----:B------:R-:W-:Y:S02]  /*326d0*/  ISETP.LT.AND P4, PT, R27, UR6, !P3 ;  /* 0x000000061b007c0c */ /* 0x000fe4000df81270 */
[----:B------:R-:W-:Y:S02]  /*326e0*/  ISETP.LT.AND P5, PT, R23, UR10, !P3 ;  /* 0x0000000a17007c0c */ /* 0x000fe4000dfa1270 */
[----:B------:R-:W-:Y:S01]  /*326f0*/  ISETP.LT.AND P6, PT, R61, UR12, !P3 ;  /* 0x0000000c3d007c0c */ /* 0x000fe2000dfc1270 */
[----:B------:R-:W-:Y:S01]  /*32700*/  VIADD R5, R18, 0x9 ;  /* 0x0000000912057836 */ /* 0x000fe20000000000 */
[----:B------:R-:W-:Y:S01]  /*32710*/  ULDC UR4, c[0x0][0x22c] ;  /* 0x00008b0000047ab9 */ /* 0x000fe20000000800 */
[----:B------:R-:W-:Y:S01]  /*32720*/  IMAD.WIDE R6, R4, 0x2, R46 ;  /* 0x0000000204067825 */ /* 0x000fe200078e022e */
[----:B----4-:R-:W-:Y:S01]  /*32730*/  PRMT R56, R32, 0x7632, R56 ;  /* 0x0000763220387816 */ /* 0x010fe20000000038 */
[----:B------:R-:W-:-:S02]  /*32740*/  ULDC UR6, c[0x0][0x228] ;  /* 0x00008a0000067ab9 */ /* 0x000fc40000000800 */
[C---:B------:R-:W-:Y:S01]  /*32750*/  IMAD.WIDE R8, R4.reuse, 0x2, R48 ;  /* 0x0000000204087825 */ /* 0x040fe200078e0230 */
[----:B------:R-:W-:Y:S01]  /*32760*/  ISETP.GE.AND P2, PT, R5, UR4, PT ;  /* 0x0000000405007c0c */ /* 0x000fe2000bf46270 */
[----:B------:R0:W-:Y:S01]  /*32770*/  @P1 STG.E.U16 desc[UR8][R6.64], R57 ;  /* 0x0000003906001986 */ /* 0x0001e2000c101508 */
[----:B------:R-:W-:Y:S01]  /*32780*/  ULDC UR4, c[0x0][0x228] ;  /* 0x00008a0000047ab9 */ /* 0x000fe20000000800 */
[C---:B------:R-:W-:Y:S01]  /*32790*/  IMAD.WIDE R10, R4.reuse, 0x2, R50 ;  /* 0x00000002040a7825 */ /* 0x040fe200078e0232 */
[----:B------:R-:W-:Y:S01]  /*327a0*/  ULDC UR10, c[0x0][0x228] ;  /* 0x00008a00000a7ab9 */ /* 0x000fe20000000800 */
[----:B------:R1:W-:Y:S02]  /*327b0*/  @P4 STG.E.U16 desc[UR8][R8.64], R32 ;  /* 0x0000002008004986 */ /* 0x0003e4000c101508 */
[----:B------:R-:W-:Y:S01]  /*327c0*/  IMAD.WIDE R54, R4, 0x2, R52 ;  /* 0x0000000204367825 */ /* 0x000fe200078e0234 */
[----:B------:R-:W-:Y:S01]  /*327d0*/  ISETP.LT.AND P3, PT, R60, UR4, !P3 ;  /* 0x000000043c007c0c */ /* 0x000fe2000df61270 */
[----:B------:R-:W-:Y:S01]  /*327e0*/  @P5 STG.E.U16 desc[UR8][R10.64], R56 ;  /* 0x000000380a005986 */ /* 0x000fe2000c101508 */
[----:B------:R-:W-:Y:S01]  /*327f0*/  ISETP.LT.AND P4, PT, R35, UR6, !P2 ;  /* 0x0000000623007c0c */ /* 0x000fe2000d781270 */
[----:B------:R-:W-:Y:S01]  /*32800*/  ULDC UR12, c[0x0][0x228] ;  /* 0x00008a00000c7ab9 */ /* 0x000fe20000000800 */
[----:B0-----:R-:W-:Y:S01]  /*32810*/  PRMT R57, R42, 0x7632, R57 ;  /* 0x000076322a397816 */ /* 0x001fe20000000039 */
[----:B-1----:R-:W4:Y:S01]  /*32820*/  LDL.LU R32, [R1+0x60] ;  /* 0x0000600001207983 */ /* 0x002f220000300800 */
[C---:B------:R-:W-:Y:S01]  /*32830*/  VIADD R5, R4.reuse, UR26 ;  /* 0x0000001a04057c36 */ /* 0x040fe20008000000 */
[----:B------:R-:W-:Y:S01]  /*32840*/  ISETP.LT.AND P5, PT, R33, UR10, !P2 ;  /* 0x0000000a21007c0c */ /* 0x000fe2000d7a1270 */
[----:B------:R-:W-:Y:S01]  /*32850*/  IMAD.WIDE R8, R4, 0x2, R2 ;  /* 0x0000000204087825 */ /* 0x000fe200078e0202 */
[----:B------:R0:W-:Y:S01]  /*32860*/  @P6 STG.E.U16 desc[UR8][R54.64], R42 ;  /* 0x0000002a36006986 */ /* 0x0001e2000c101508 */
[----:B------:R-:W-:Y:S01]  /*32870*/  ISETP.LT.AND P6, PT, R43, UR12, !P2 ;  /* 0x0000000c2b007c0c */ /* 0x000fe2000d7c1270 */
[----:B------:R-:W-:Y:S01]  /*32880*/  ULDC UR4, c[0x0][0x22c] ;  /* 0x00008b0000047ab9 */ /* 0x000fe20000000800 */
[C---:B------:R-:W-:Y:S01]  /*32890*/  IMAD.WIDE R6, R5.reuse, 0x2, R12 ;  /* 0x0000000205067825 */ /* 0x040fe200078e020c */
[----:B------:R-:W-:Y:S01]  /*328a0*/  ULDC UR6, c[0x0][0x228] ;  /* 0x00008a0000067ab9 */ /* 0x000fe20000000800 */
[----:B------:R-:W-:Y:S01]  /*328b0*/  ULDC UR10, c[0x0][0x228] ;  /* 0x00008a00000a7ab9 */ /* 0x000fe20000000800 */
[----:B0-----:R-:W4:Y:S01]  /*328c0*/  LDL.LU R42, [R1+0x50] ;  /* 0x00005000012a7983 */ /* 0x001f220000300800 */
[----:B------:R-:W-:Y:S01]  /*328d0*/  IMAD.WIDE R10, R5, 0x2, R14 ;  /* 0x00000002050a7825 */ /* 0x000fe200078e020e */
[----:B------:R-:W-:-:S02]  /*328e0*/  ULDC UR12, c[0x0][0x228] ;  /* 0x00008a00000c7ab9 */ /* 0x000fc40000000800 */
[----:B------:R-:W-:Y:S01]  /*328f0*/  @P3 STG.E.U16 desc[UR8][R8.64], R57 ;  /* 0x0000003908003986 */ /* 0x000fe2000c101508 */
[----:B------:R-:W-:Y:S01]  /*32900*/  IMAD.WIDE R54, R5, 0x2, R44 ;  /* 0x0000000205367825 */ /* 0x000fe200078e022c */
[----:B---3--:R-:W-:Y:S02]  /*32910*/  PRMT R4, R41, 0x7632, R4 ;  /* 0x0000763229047816 */ /* 0x008fe40000000004 */
[----:B------:R0:W-:Y:S04]  /*32920*/  @P4 STG.E.U16 desc[UR8][R6.64], R41 ;  /* 0x0000002906004986 */ /* 0x0001e8000c101508 */
[----:B------:R-:W-:Y:S04]  /*32930*/  @P5 STG.E.U16 desc[UR8][R10.64], R4 ;  /* 0x000000040a005986 */ /* 0x000fe8000c101508 */
[----:B0-----:R-:W3:Y:S04]  /*32940*/  LDL.LU R41, [R1+0xf4] ;  /* 0x0000f40001297983 */ /* 0x001ee80000300800 */
[----:B--2---:R0:W-:Y:S01]  /*32950*/  @P6 STG.E.U16 desc[UR8][R54.64], R40 ;  /* 0x0000002836006986 */ /* 0x0041e2000c101508 */
[----:B------:R-:W-:-:S03]  /*32960*/  PRMT R59, R40, 0x7632, R59 ;  /* 0x00007632283b7816 */ /* 0x000fc6000000003b */
[----:B0-----:R-:W2:Y:S01]  /*32970*/  LDL.LU R40, [R1+0xe4] ;  /* 0x0000e40001287983 */ /* 0x001ea20000300800 */
[----:B------:R-:W-:Y:S01]  /*32980*/  VIADD R56, R18, 0xa ;  /* 0x0000000a12387836 */ /* 0x000fe20000000000 */
[----:B------:R-:W-:Y:S02]  /*32990*/  ISETP.LT.AND P5, PT, R27, UR6, !P2 ;  /* 0x000000061b007c0c */ /* 0x000fe4000d7a1270 */
[----:B------:R-:W-:Y:S02]  /*329a0*/  ISETP.LT.AND P4, PT, R23, UR10, !P2 ;  /* 0x0000000a17007c0c */ /* 0x000fe4000d781270 */
[----:B------:R-:W-:Y:S01]  /*329b0*/  ISETP.LT.AND P3, PT, R61, UR12, !P2 ;  /* 0x0000000c3d007c0c */ /* 0x000fe2000d761270 */
[----:B------:R-:W-:Y:S01]  /*329c0*/  IMAD.WIDE R6, R5, 0x2, R46 ;  /* 0x0000000205067825 */ /* 0x000fe200078e022e */
[----:B------:R-:W-:Y:S01]  /*329d0*/  ISETP.GE.AND P1, PT, R56, UR4, PT ;  /* 0x0000000438007c0c */ /* 0x000fe2000bf26270 */
[----:B------:R-:W-:Y:S01]  /*329e0*/  ULDC UR4, c[0x0][0x228] ;  /* 0x00008a0000047ab9 */ /* 0x000fe20000000800 */
[----:B------:R-:W2:Y:S01]  /*329f0*/  LDL.LU R34, [R1+0x154] ;  /* 0x0001540001227983 */ /* 0x000ea20000300800 */
[----:B------:R-:W-:Y:S01]  /*32a00*/  ISETP.LT.AND P6, PT, R19, UR4, !P2 ;  /* 0x0000000413007c0c */ /* 0x000fe2000d7c1270 */
[C---:B------:R-:W-:Y:S01]  /*32a10*/  IMAD.WIDE R8, R5.reuse, 0x2, R48 ;  /* 0x0000000205087825 */ /* 0x040fe200078e0230 */
[----:B------:R-:W-:Y:S01]  /*32a20*/  ISETP.LT.AND P2, PT, R60, UR14, !P2 ;  /* 0x0000000e3c007c0c */ /* 0x000fe2000d741270 */
[----:B------:R-:W-:Y:S01]  /*32a30*/  ULDC UR4, c[0x0][0x228] ;  /* 0x00008a0000047ab9 */ /* 0x000fe20000000800 */
[----:B------:R-:W-:Y:S01]  /*32a40*/  ULDC UR6, c[0x0][0x228] ;  /* 0x00008a0000067ab9 */ /* 0x000fe20000000800 */
[C---:B------:R-:W-:Y:S01]  /*32a50*/  IMAD.WIDE R10, R5.reuse, 0x2, R50 ;  /* 0x00000002050a7825 */ /* 0x040fe200078e0232 */
[----:B------:R-:W-:Y:S01]  /*32a60*/  ULDC UR10, c[0x0][0x228] ;  /* 0x00008a00000a7ab9 */ /* 0x000fe20000000800 */
[----:B------:R-:W-:Y:S01]  /*32a70*/  ULDC UR12, c[0x0][0x228] ;  /* 0x00008a00000c7ab9 */ /* 0x000fe20000000800 */
[----:B------:R-:W-:Y:S01]  /*32a80*/  ULDC UR14, c[0x0][0x228] ;  /* 0x00008a00000e7ab9 */ /* 0x000fe20000000800 */
[----:B----4-:R-:W-:Y:S01]  /*32a90*/  PRMT R58, R32, 0x7632, R58 ;  /* 0x00007632203a7816 */ /* 0x010fe2000000003a */
[----:B------:R-:W-:-:S03]  /*32aa0*/  IMAD.WIDE R54, R5, 0x2, R52 ;  /* 0x0000000205367825 */ /* 0x000fc600078e0234 */
[----:B------:R-:W-:Y:S01]  /*32ab0*/  @P6 STG.E.U16 desc[UR8][R6.64], R59 ;  /* 0x0000003b06006986 */ /* 0x000fe2000c101508 */
[----:B------:R-:W-:-:S03]  /*32ac0*/  IMAD.WIDE R56, R5, 0x2, R2 ;  /* 0x0000000205387825 */ /* 0x000fc600078e0202 */
[----:B------:R0:W-:Y:S04]  /*32ad0*/  @P5 STG.E.U16 desc[UR8][R8.64], R32 ;  /* 0x0000002008005986 */ /* 0x0001e8000c101508 */
[----:B------:R-:W-:Y:S01]  /*32ae0*/  @P4 STG.E.U16 desc[UR8][R10.64], R58 ;  /* 0x0000003a0a004986 */ /* 0x000fe2000c101508 */
[----:B------:R-:W-:Y:S01]  /*32af0*/  ISETP.LT.AND P4, PT, R33, UR6, !P1 ;  /* 0x0000000621007c0c */ /* 0x000fe2000cf81270 */
[----:B------:R-:W-:Y:S01]  /*32b00*/  ULDC UR6, c[0x0][0x228] ;  /* 0x00008a0000067ab9 */ /* 0x000fe20000000800 */
[----:B------:R-:W-:Y:S01]  /*32b10*/  PRMT R4, R42, 0x7632, R4 ;  /* 0x000076322a047816 */ /* 0x000fe20000000004 */
[----:B------:R1:W-:Y:S01]  /*32b20*/  @P3 STG.E.U16 desc[UR8][R54.64], R42 ;  /* 0x0000002a36003986 */ /* 0x0003e2000c101508 */
[----:B------:R-:W-:Y:S01]  /*32b30*/  ISETP.LT.AND P3, PT, R35, UR4, !P1 ;  /* 0x0000000423007c0c */ /* 0x000fe2000cf61270 */
[----:B------:R-:W-:Y:S01]  /*32b40*/  ULDC UR4, c[0x0][0x22c] ;  /* 0x00008b0000047ab9 */ /* 0x000fe20000000800 */
[----:B------:R-:W-:Y:S01]  /*32b50*/  ISETP.LT.AND P5, PT, R43, UR10, !P1 ;  /* 0x0000000a2b007c0c */ /* 0x000fe2000cfa1270 */
[----:B0-----:R-:W4:Y:S01]  /*32b60*/  LDL.LU R32, [R1+0x144] ;  /* 0x0001440001207983 */ /* 0x001f220000300800 */
[----:B------:R-:W-:Y:S01]  /*32b70*/  ISETP.LT.AND P6, PT, R19, UR12, !P1 ;  /* 0x0000000c13007c0c */ /* 0x000fe2000cfc1270 */
[----:B------:R-:W-:Y:S01]  /*32b80*/  ULDC UR10, c[0x0][0x228] ;  /* 0x00008a00000a7ab9 */ /* 0x000fe20000000800 */
[----:B------:R-:W-:Y:S01]  /*32b90*/  ULDC UR12, c[0x0][0x228] ;  /* 0x00008a00000c7ab9 */ /* 0x000fe20000000800 */
[----:B------:R0:W-:Y:S04]  /*32ba0*/  @P2 STG.E.U16 desc[UR8][R56.64], R4 ;  /* 0x0000000438002986 */ /* 0x0001e8000c101508 */
[----:B-1----:R-:W4:Y:S01]  /*32bb0*/  LDL.LU R42, [R1+0x134] ;  /* 0x00013400012a7983 */ /* 0x002f220000300800 */
[----:B0-----:R-:W-:-:S04]  /*32bc0*/  VIADD R4, R5, UR26 ;  /* 0x0000001a05047c36 */ /* 0x001fc80008000000 */
[----:B------:R-:W-:-:S04]  /*32bd0*/  IMAD.WIDE R6, R4, 0x2, R12 ;  /* 0x0000000204067825 */ /* 0x000fc800078e020c */
[----:B------:R-:W-:-:S04]  /*32be0*/  IMAD.WIDE R8, R4, 0x2, R14 ;  /* 0x0000000204087825 */ /* 0x000fc800078e020e */
[----:B------:R-:W-:Y:S01]  /*32bf0*/  IMAD.WIDE R10, R4, 0x2, R44 ;  /* 0x00000002040a7825 */ /* 0x000fe200078e022c */
[----:B---3--:R-:W-:Y:S01]  /*32c00*/  PRMT R57, R41, 0x7632, R57 ;  /* 0x0000763229397816 */ /* 0x008fe20000000039 */
[----:B------:R-:W-:Y:S04]  /*32c10*/  @P3 STG.E.U16 desc[UR8][R6.64], R41 ;  /* 0x0000002906003986 */ /* 0x000fe8000c101508 */
[----:B------:R-:W-:Y:S01]  /*32c20*/  @P4 STG.E.U16 desc[UR8][R8.64], R57 ;  /* 0x0000003908004986 */ /* 0x000fe2000c101508 */
[----:B--2---:R-:W-:-:S03]  /*32c30*/  PRMT R56, R40, 0x7632, R56 ;  /* 0x0000763228387816 */ /* 0x004fc60000000038 */
[----:B------:R0:W-:Y:S04]  /*32c40*/  @P5 STG.E.U16 desc[UR8][R10.64], R40 ;  /* 0x000000280a005986 */ /* 0x0001e8000c101508 */
[----:B0-----:R-:W2:Y:S01]  /*32c50*/  LDL.LU R40, [R1+0x164] ;  /* 0x0001640001287983 */ /* 0x001ea20000300800 */
[----:B------:R-:W-:Y:S01]  /*32c60*/  ISETP.LT.AND P5, PT, R27, UR6, !P1 ;  /* 0x000000061b007c0c */ /* 0x000fe2000cfa1270 */
[----:B------:R-:W-:Y:S01]  /*32c70*/  VIADD R5, R18, 0xb ;  /* 0x0000000b12057836 */ /* 0x000fe20000000000 */
[----:B------:R-:W-:Y:S01]  /*32c80*/  ISETP.LT.AND P4, PT, R23, UR10, !P1 ;  /* 0x0000000a17007c0c */ /* 0x000fe2000cf81270 */
[C---:B------:R-:W-:Y:S01]  /*32c90*/  IMAD.WIDE R54, R4.reuse, 0x2, R46 ;  /* 0x0000000204367825 */ /* 0x040fe200078e022e */
[----:B------:R-:W-:Y:S01]  /*32ca0*/  ISETP.LT.AND P3, PT, R61, UR12, !P1 ;  /* 0x0000000c3d007c0c */ /* 0x000fe2000cf61270 */
[----:B------:R-:W-:Y:S01]  /*32cb0*/  ULDC UR6, c[0x0][0x228] ;  /* 0x00008a0000067ab9 */ /* 0x000fe20000000800 */
[----:B------:R-:W-:Y:S01]  /*32cc0*/  ISETP.GE.AND P2, PT, R5, UR4, PT ;  /* 0x0000000405007c0c */ /* 0x000fe2000bf46270 */
[----:B------:R-:W-:Y:S01]  /*32cd0*/  IMAD.WIDE R10, R4, 0x2, R48 ;  /* 0x00000002040a7825 */ /* 0x000fe200078e0230 */
[----:B------:R0:W-:Y:S01]  /*32ce0*/  @P6 STG.E.U16 desc[UR8][R54.64], R56 ;  /* 0x0000003836006986 */ /* 0x0001e2000c101508 */
[----:B------:R-:W-:Y:S01]  /*32cf0*/  ISETP.LT.AND P1, PT, R60, UR14, !P1 ;  /* 0x0000000e3c007c0c */ /* 0x000fe2000cf21270 */
[----:B------:R-:W-:Y:S01]  /*32d00*/  ULDC UR4, c[0x0][0x248] ;  /* 0x0000920000047ab9 */ /* 0x000fe20000000800 */
[C---:B------:R-:W-:Y:S01]  /*32d10*/  IMAD.WIDE R8, R4.reuse, 0x2, R50 ;  /* 0x0000000204087825 */ /* 0x040fe200078e0232 */
[----:B------:R-:W3:Y:S01]  /*32d20*/  LDL.LU R41, [R1+0x64] ;  /* 0x0000640001297983 */ /* 0x000ee20000300800 */
[----:B------:R-:W-:Y:S01]  /*32d30*/  ISETP.LT.AND P6, PT, R35, UR6, !P2 ;  /* 0x0000000623007c0c */ /* 0x000fe2000d7c1270 */
[----:B------:R-:W-:Y:S01]  /*32d40*/  ULDC UR6, c[0x0][0x228] ;  /* 0x00008a0000067ab9 */ /* 0x000fe20000000800 */
[----:B------:R-:W-:Y:S01]  /*32d50*/  IMAD.WIDE R6, R4, 0x2, R52 ;  /* 0x0000000204067825 */ /* 0x000fe200078e0234 */
[----:B------:R1:W-:Y:S01]  /*32d60*/  @P5 STG.E.U16 desc[UR8][R10.64], R34 ;  /* 0x000000220a005986 */ /* 0x0003e2000c101508 */
[----:B------:R-:W-:Y:S01]  /*32d70*/  ULDC UR10, c[0x0][0x228] ;  /* 0x00008a00000a7ab9 */ /* 0x000fe20000000800 */
[----:B------:R-:W-:Y:S01]  /*32d80*/  ULDC UR12, c[0x0][0x228] ;  /* 0x00008a00000c7ab9 */ /* 0x000fe20000000800 */
[----:B0-----:R-:W-:Y:S01]  /*32d90*/  PRMT R56, R34, 0x7632, R56 ;  /* 0x0000763222387816 */ /* 0x001fe20000000038 */
[C---:B------:R-:W-:Y:S01]  /*32da0*/  VIADD R5, R4.reuse, UR4 ;  /* 0x0000000404057c36 */ /* 0x040fe20008000000 */
[----:B------:R-:W-:Y:S01]  /*32db0*/  ULDC UR4, c[0x0][0x228] ;  /* 0x00008a0000047ab9 */ /* 0x000fe20000000800 */
[----:B------:R-:W-:Y:S01]  /*32dc0*/  IMAD.WIDE R54, R4, 0x2, R2 ;  /* 0x0000000204367825 */ /* 0x000fe200078e0202 */
[----:B------:R-:W-:Y:S01]  /*32dd0*/  ULDC UR14, c[0x0][0x228] ;  /* 0x00008a00000e7ab9 */ /* 0x000fe20000000800 */
[----:B------:R-:W-:Y:S01]  /*32de0*/  @P4 STG.E.U16 desc[UR8][R8.64], R56 ;  /* 0x0000003808004986 */ /* 0x000fe2000c101508 */
[----:B------:R-:W-:Y:S01]  /*32df0*/  ISETP.LT.AND P4, PT, R43, UR6, !P2 ;  /* 0x000000062b007c0c */ /* 0x000fe2000d781270 */
[----:B------:R-:W-:-:S02]  /*32e00*/  ULDC UR6, c[0x0][0x228] ;  /* 0x00008a0000067ab9 */ /* 0x000fc40000000800 */
[----:B----4-:R0:W-:Y:S01]  /*32e10*/  @P3 STG.E.U16 desc[UR8][R6.64], R32 ;  /* 0x0000002006003986 */ /* 0x0101e2000c101508 */
[----:B------:R-:W-:Y:S01]  /*32e20*/  ISETP.LT.AND P3, PT, R33, UR4, !P2 ;  /* 0x0000000421007c0c */ /* 0x000fe2000d761270 */
[----:B-1----:R-:W-:Y:S01]  /*32e30*/  IMAD.WIDE R10, R5, 0x2, R12 ;  /* 0x00000002050a7825 */ /* 0x002fe200078e020c */
[----:B------:R-:W-:Y:S01]  /*32e40*/  PRMT R4, R32, 0x7632, R4 ;  /* 0x0000763220047816 */ /* 0x000fe20000000004 */
[----:B------:R-:W-:Y:S01]  /*32e50*/  ULDC UR4, c[0x0][0x22c] ;  /* 0x00008b0000047ab9 */ /* 0x000fe20000000800 */
[----:B------:R-:W-:-:S03]  /*32e60*/  PRMT R57, R42, 0x7632, R57 ;  /* 0x000076322a397816 */ /* 0x000fc60000000039 */
[----:B------:R-:W-:Y:S04]  /*32e70*/  @P1 STG.E.U16 desc[UR8][R54.64], R4 ;  /* 0x0000000436001986 */ /* 0x000fe8000c101508 */
[----:B0-----:R-:W4:Y:S01]  /*32e80*/  LDL.LU R32, [R1+0x54] ;  /* 0x0000540001207983 */ /* 0x001f220000300800 */
[----:B------:R-:W-:-:S03]  /*32e90*/  IMAD.WIDE R6, R5, 0x2, R14 ;  /* 0x0000000205067825 */ /* 0x000fc600078e020e */
[----:B------:R0:W-:Y:S01]  /*32ea0*/  @P6 STG.E.U16 desc[UR8][R10.64], R42 ;  /* 0x0000002a0a006986 */ /* 0x0001e2000c101508 */
[----:B------:R-:W-:-:S03]  /*32eb0*/  IMAD.WIDE R8, R5, 0x2, R44 ;  /* 0x0000000205087825 */ /* 0x000fc600078e022c */
[----:B------:R-:W-:Y:S04]  /*32ec0*/  @P3 STG.E.U16 desc[UR8][R6.64], R57 ;  /* 0x0000003906003986 */ /* 0x000fe8000c101508 */
[----:B0-----:R-:W4:Y:S01]  /*32ed0*/  LDL.LU R42, [R1+0xf8] ;  /* 0x0000f800012a7983 */ /* 0x001f220000300800 */
[----:B--2---:R-:W-:-:S03]  /*32ee0*/  PRMT R56, R40, 0x7632, R56 ;  /* 0x0000763228387816 */ /* 0x004fc60000000038 */
[----:B------:R0:W-:Y:S04]  /*32ef0*/  @P4 STG.E.U16 desc[UR8][R8.64], R40 ;  /* 0x0000002808004986 */ /* 0x0001e8000c101508 */
[----:B0-----:R-:W2:Y:S04]  /*32f00*/  LDL.LU R40, [R1+0xe8] ;  /* 0x0000e80001287983 */ /* 0x001ea80000300800 */
[----:B------:R-:W2:Y:S01]  /*32f10*/  LDL.LU R34, [R1+0x158] ;  /* 0x0001580001227983 */ /* 0x000ea20000300800 */
[----:B------:R-:W-:Y:S01]  /*32f20*/  VIADD R4, R18, 0xc ;  /* 0x0000000c12047836 */ /* 0x000fe20000000000 */
[----:B------:R-:W-:Y:S01]  /*32f30*/  ISETP.LT.AND P5, PT, R19, UR10, !P2 ;  /* 0x0000000a13007c0c */ /* 0x000fe2000d7a1270 */
[----:B------:R-:W-:Y:S01]  /*32f40*/  IMAD.WIDE R10, R5, 0x2, R46 ;  /* 0x00000002050a7825 */ /* 0x000fe200078e022e */
[----:B------:R-:W-:Y:S01]  /*32f50*/  ISETP.LT.AND P6, PT, R27, UR12, !P2 ;  /* 0x0000000c1b007c0c */ /* 0x000fe2000d7c1270 */
[----:B------:R-:W-:Y:S01]  /*32f60*/  ULDC UR10, c[0x0][0x228] ;  /* 0x00008a00000a7ab9 */ /* 0x000fe20000000800 */
[----:B------:R-:W-:Y:S01]  /*32f70*/  ISETP.GE.AND P1, PT, R4, UR4, PT ;  /* 0x0000000404007c0c */ /* 0x000fe2000bf26270 */
[----:B------:R-:W-:Y:S01]  /*32f80*/  ULDC UR4, c[0x0][0x228] ;  /* 0x00008a0000047ab9 */ /* 0x000fe20000000800 */
[----:B------:R-:W-:Y:S01]  /*32f90*/  IMAD.WIDE R54, R5, 0x2, R48 ;  /* 0x0000000205367825 */ /* 0x000fe200078e0230 */
[----:B------:R-:W-:Y:S01]  /*32fa0*/  ISETP.LT.AND P4, PT, R23, UR4, !P2 ;  /* 0x0000000417007c0c */ /* 0x000fe2000d781270 */
[----:B------:R-:W-:Y:S01]  /*32fb0*/  ULDC UR12, c[0x0][0x228] ;  /* 0x00008a00000c7ab9 */ /* 0x000fe20000000800 */
[----:B------:R-:W-:Y:S01]  /*32fc0*/  ISETP.LT.AND P3, PT, R61, UR6, !P2 ;  /* 0x000000063d007c0c */ /* 0x000fe2000d761270 */
[----:B------:R-:W-:Y:S01]  /*32fd0*/  IMAD.WIDE R6, R5, 0x2, R50 ;  /* 0x0000000205067825 */ /* 0x000fe200078e0232 */
[----:B------:R-:W-:Y:S01]  /*32fe0*/  ISETP.LT.AND P2, PT, R60, UR10, !P2 ;  /* 0x0000000a3c007c0c */ /* 0x000fe2000d741270 */
[----:B------:R-:W-:Y:S01]  /*32ff0*/  ULDC UR4, c[0x0][0x248] ;  /* 0x0000920000047ab9 */ /* 0x000fe20000000800 */
[----:B------:R4:W-:Y:S01]  /*33000*/  @P5 STG.E.U16 desc[UR8][R10.64], R56 ;  /* 0x000000380a005986 */ /* 0x0009e2000c101508 */
[----:B---3--:R-:W-:Y:S01]  /*33010*/  PRMT R4, R41, 0x7632, R4 ;  /* 0x0000763229047816 */ /* 0x008fe20000000004 */
[----:B------:R-:W-:Y:S01]  /*33020*/  ULDC UR6, c[0x0][0x228] ;  /* 0x00008a0000067ab9 */ /* 0x000fe20000000800 */
[----:B------:R-:W-:Y:S01]  /*33030*/  ULDC UR10, c[0x0][0x228] ;  /* 0x00008a00000a7ab9 */ /* 0x000fe20000000800 */
[----:B------:R0:W-:Y:S01]  /*33040*/  @P6 STG.E.U16 desc[UR8][R54.64], R41 ;  /* 0x0000002936006986 */ /* 0x0001e2000c101508 */
[----:B------:R-:W-:Y:S01]  /*33050*/  ISETP.LT.AND P6, PT, R35, UR12, !P1 ;  /* 0x0000000c23007c0c */ /* 0x000fe2000cfc1270 */
[----:B------:R-:W-:Y:S01]  /*33060*/  ULDC UR12, c[0x0][0x228] ;  /* 0x00008a00000c7ab9 */ /* 0x000fe20000000800 */
[----:B------:R-:W-:Y:S01]  /*33070*/  ISETP.LT.AND P5, PT, R33, UR14, !P1 ;  /* 0x0000000e21007c0c */ /* 0x000fe2000cfa1270 */
[----:B------:R1:W-:Y:S01]  /*33080*/  @P4 STG.E.U16 desc[UR8][R6.64], R4 ;  /* 0x0000000406004986 */ /* 0x0003e2000c101508 */
[----:B------:R-:W-:Y:S01]  /*33090*/  ISETP.LT.AND P4, PT, R43, UR16, !P1 ;  /* 0x000000102b007c0c */ /* 0x000fe2000cf81270 */
[----:B------:R-:W-:Y:S01]  /*330a0*/  ULDC UR14, c[0x0][0x228] ;  /* 0x00008a00000e7ab9 */ /* 0x000fe20000000800 */
[----:B------:R-:W-:Y:S01]  /*330b0*/  ULDC UR16, c[0x0][0x228] ;  /* 0x00008a0000107ab9 */ /* 0x000fe20000000800 */
[----:B----4-:R-:W-:Y:S01]  /*330c0*/  PRMT R56, R32, 0x7632, R56 ;  /* 0x0000763220387816 */ /* 0x010fe20000000038 */
[C---:B0-----:R-:W-:Y:S01]  /*330d0*/  VIADD R54, R5.reuse, UR4 ;  /* 0x0000000405367c36 */ /* 0x041fe20008000000 */
[----:B------:R-:W3:Y:S01]  /*330e0*/  LDL.LU R41, [R1+0x148] ;  /* 0x0001480001297983 */ /* 0x000ee20000300800 */
[----:B------:R-:W-:Y:S01]  /*330f0*/  ULDC UR4, c[0x0][0x228] ;  /* 0x00008a0000047ab9 */ /* 0x000fe20000000800 */
[----:B-1----:R-:W-:-:S04]  /*33100*/  IMAD.WIDE R6, R5, 0x2, R52 ;  /* 0x0000000205067825 */ /* 0x002fc800078e0234 */
[----:B------:R-:W-:Y:S01]  /*33110*/  IMAD.WIDE R4, R5, 0x2, R2 ;  /* 0x0000000205047825 */ /* 0x000fe200078e0202 */
[----:B------:R0:W-:Y:S03]  /*33120*/  @P3 STG.E.U16 desc[UR8][R6.64], R32 ;  /* 0x0000002006003986 */ /* 0x0001e6000c101508 */
[----:B------:R-:W-:Y:S01]  /*33130*/  IMAD.WIDE R8, R54, 0x2, R12 ;  /* 0x0000000236087825 */ /* 0x000fe200078e020c */
[----:B------:R-:W-:Y:S01]  /*33140*/  @P2 STG.E.U16 desc[UR8][R4.64], R56 ;  /* 0x0000003804002986 */ /* 0x000fe2000c101508 */
[----:B------:R-:W-:Y:S02]  /*33150*/  PRMT R55, R42, 0x7632, R55 ;  /* 0x000076322a377816 */ /* 0x000fe40000000037 */
[C---:B------:R-:W-:Y:S01]  /*33160*/  IMAD.WIDE R10, R54.reuse, 0x2, R14 ;  /* 0x00000002360a7825 */ /* 0x040fe200078e020e */
[----:B------:R1:W-:Y:S04]  /*33170*/  @P6 STG.E.U16 desc[UR8][R8.64], R42 ;  /* 0x0000002a08006986 */ /* 0x0003e8000c101508 */
[----:B0-----:R-:W4:Y:S01]  /*33180*/  LDL.LU R32, [R1+0x159c] ;  /* 0x00159c0001207983 */ /* 0x001f220000300800 */
[----:B------:R-:W-:-:S03]  /*33190*/  IMAD.WIDE R6, R54, 0x2, R44 ;  /* 0x0000000236067825 */ /* 0x000fc600078e022c */
[----:B------:R0:W-:Y:S04]  /*331a0*/  @P5 STG.E.U16 desc[UR8][R10.64], R55 ;  /* 0x000000370a005986 */ /* 0x0001e8000c101508 */
[----:B-1----:R-:W4:Y:S01]  /*331b0*/  LDL.LU R42, [R1+0x138] ;  /* 0x00013800012a7983 */ /* 0x002f220000300800 */
[----:B------:R-:W-:Y:S01]  /*331c0*/  ISETP.LT.AND P3, PT, R19, UR4, !P1 ;  /* 0x0000000413007c0c */ /* 0x000fe2000cf61270 */
[C---:B------:R-:W-:Y:S01]  /*331d0*/  IMAD.WIDE R4, R54.reuse, 0x2, R46 ;  /* 0x0000000236047825 */ /* 0x040fe200078e022e */
[----:B------:R-:W-:Y:S01]  /*331e0*/  ISETP.LT.AND P5, PT, R23, UR10, !P1 ;  /* 0x0000000a17007c0c */ /* 0x000fe2000cfa1270 */
[----:B------:R-:W-:Y:S02]  /*331f0*/  ULDC UR4, c[0x0][0x22c] ;  /* 0x00008b0000047ab9 */ /* 0x000fe40000000800 */
[----:B------:R-:W-:Y:S01]  /*33200*/  IMAD.WIDE R8, R54, 0x2, R50 ;  /* 0x0000000236087825 */ /* 0x000fe200078e0232 */
[----:B------:R-:W-:Y:S01]  /*33210*/  ISETP.LT.AND P6, PT, R61, UR12, !P1 ;  /* 0x0000000c3d007c0c */ /* 0x000fe2000cfc1270 */
[----:B------:R-:W-:Y:S01]  /*33220*/  ULDC UR12, c[0x0][0x228] ;  /* 0x00008a00000c7ab9 */ /* 0x000fe20000000800 */
[----:B------:R-:W-:Y:S01]  /*33230*/  ULDC UR10, c[0x0][0x228] ;  /* 0x00008a00000a7ab9 */ /* 0x000fe20000000800 */
[----:B0-----:R-:W-:-:S05]  /*33240*/  VIADD R55, R18, 0xd ;  /* 0x0000000d12377836 */ /* 0x001fca0000000000 */
[----:B------:R-:W-:Y:S02]  /*33250*/  ISETP.GE.AND P2, PT, R55, UR4, PT ;  /* 0x0000000437007c0c */ /* 0x000fe4000bf46270 */
[----:B--2---:R-:W-:Y:S01]  /*33260*/  PRMT R57, R40, 0x7632, R57 ;  /* 0x0000763228397816 */ /* 0x004fe20000000039 */
[----:B------:R0:W-:Y:S01]  /*33270*/  @P4 STG.E.U16 desc[UR8][R6.64], R40 ;  /* 0x0000002806004986 */ /* 0x0001e2000c101508 */
[----:B------:R-:W-:Y:S01]  /*33280*/  PRMT R56, R34, 0x7632, R56 ;  /* 0x0000763222387816 */ /* 0x000fe20000000038 */
[C---:B------:R-:W-:Y:S01]  /*33290*/  IMAD.WIDE R10, R54.reuse, 0x2, R52 ;  /* 0x00000002360a7825 */ /* 0x040fe200078e0234 */
[----:B------:R-:W-:Y:S01]  /*332a0*/  ULDC UR4, c[0x0][0x248] ;  /* 0x0000920000047ab9 */ /* 0x000fe20000000800 */
[----:B0-----:R-:W2:Y:S01]  /*332b0*/  LDL.LU R40, [R1+0x168] ;  /* 0x0001680001287983 */ /* 0x001ea20000300800 */
[----:B------:R-:W-:Y:S01]  /*332c0*/  ISETP.LT.AND P4, PT, R27, UR6, !P1 ;  /* 0x000000061b007c0c */ /* 0x000fe2000cf81270 */
[C---:B------:R-:W-:Y:S01]  /*332d0*/  IMAD.WIDE R6, R54.reuse, 0x2, R48 ;  /* 0x0000000236067825 */ /* 0x040fe200078e0230 */
[----:B------:R-:W-:Y:S01]  /*332e0*/  ULDC UR6, c[0x0][0x228] ;  /* 0x00008a0000067ab9 */ /* 0x000fe20000000800 */
[----:B------:R0:W-:Y:S10]  /*332f0*/  @P3 STG.E.U16 desc[UR8][R4.64], R57 ;  /* 0x0000003904003986 */ /* 0x0001f4000c101508 */
[----:B------:R-:W-:Y:S04]  /*33300*/  @P4 STG.E.U16 desc[UR8][R6.64], R34 ;  /* 0x0000002206004986 */ /* 0x000fe8000c101508 */
[----:B------:R1:W-:Y:S01]  /*33310*/  @P5 STG.E.U16 desc[UR8][R8.64], R56 ;  /* 0x0000003808005986 */ /* 0x0003e2000c101508 */
[----:B------:R-:W-:Y:S01]  /*33320*/  ISETP.LT.AND P5, PT, R33, UR12, !P2 ;  /* 0x0000000c21007c0c */ /* 0x000fe2000d7a1270 */
[----:B0-----:R-:W-:Y:S01]  /*33330*/  IMAD.WIDE R4, R54, 0x2, R2 ;  /* 0x0000000236047825 */ /* 0x001fe200078e0202 */
[----:B------:R-:W-:Y:S01]  /*33340*/  ISETP.LT.AND P3, PT, R60, UR6, !P1 ;  /* 0x000000063c007c0c */ /* 0x000fe2000cf61270 */
[----:B------:R-:W2:Y:S01]  /*33350*/  LDL.LU R33, [R1+0x68] ;  /* 0x0000680001217983 */ /* 0x000ea20000300800 */
[----:B------:R-:W-:Y:S01]  /*33360*/  ISETP.LT.AND P4, PT, R35, UR10, !P2 ;  /* 0x0000000a23007c0c */ /* 0x000fe2000d781270 */
[----:B------:R-:W-:Y:S01]  /*33370*/  VIADD R55, R18, 0xe ;  /* 0x0000000e12377836 */ /* 0x000fe20000000000 */
[----:B---3--:R-:W-:Y:S01]  /*33380*/  PRMT R57, R41, 0x7632, R57 ;  /* 0x0000763229397816 */ /* 0x008fe20000000039 */
[----:B------:R0:W-:Y:S01]  /*33390*/  @P6 STG.E.U16 desc[UR8][R10.64], R41 ;  /* 0x000000290a006986 */ /* 0x0001e2000c101508 */
[----:B------:R-:W-:Y:S01]  /*333a0*/  ISETP.LT.AND P6, PT, R43, UR14, !P2 ;  /* 0x0000000e2b007c0c */ /* 0x000fe2000d7c1270 */
[----:B------:R-:W-:Y:S01]  /*333b0*/  ULDC UR6, c[0x0][0x228] ;  /* 0x00008a0000067ab9 */ /* 0x000fe20000000800 */
[----:B------:R-:W-:Y:S01]  /*333c0*/  ULDC UR10, c[0x0][0x228] ;  /* 0x00008a00000a7ab9 */ /* 0x000fe20000000800 */
[----:B-1----:R-:W-:Y:S01]  /*333d0*/  VIADD R56, R54, UR4 ;  /* 0x0000000436387c36 */ /* 0x002fe20008000000 */
[----:B------:R-:W-:Y:S01]  /*333e0*/  ULDC UR4, c[0x0][0x22c] ;  /* 0x00008b0000047ab9 */ /* 0x000fe20000000800 */
[----:B------:R-:W-:Y:S01]  /*333f0*/  ULDC UR12, c[0x0][0x228] ;  /* 0x00008a00000c7ab9 */ /* 0x000fe20000000800 */
[----:B------:R-:W-:Y:S01]  /*33400*/  ULDC UR14, c[0x0][0x228] ;  /* 0x00008a00000e7ab9 */ /* 0x000fe20000000800 */
[C---:B------:R-:W-:Y:S01]  /*33410*/  IMAD.WIDE R6, R56.reuse, 0x2, R12 ;  /* 0x0000000238067825 */ /* 0x040fe200078e020c */
[----:B------:R1:W-:Y:S03]  /*33420*/  @P3 STG.E.U16 desc[UR8][R4.64], R57 ;  /* 0x0000003904003986 */ /* 0x0003e6000c101508 */
[C---:B------:R-:W-:Y:S01]  /*33430*/  IMAD.WIDE R8, R56.reuse, 0x2, R14 ;  /* 0x0000000238087825 */ /* 0x040fe200078e020e */
[----:B------:R-:W-:Y:S01]  /*33440*/  ISETP.GE.AND P1, PT, R55, UR4, PT ;  /* 0x0000000437007c0c */ /* 0x000fe2000bf26270 */
[----:B------:R-:W-:Y:S01]  /*33450*/  ULDC UR4, c[0x0][0x228] ;  /* 0x00008a0000047ab9 */ /* 0x000fe20000000800 */
[----:B0-----:R-:W3:Y:S01]  /*33460*/  LDL.LU R41, [R1+0x58] ;  /* 0x0000580001297983 */ /* 0x001ee20000300800 */
[----:B------:R-:W-:Y:S01]  /*33470*/  IMAD.WIDE R10, R56, 0x2, R44 ;  /* 0x00000002380a7825 */ /* 0x000fe200078e022c */
[----:B----4-:R-:W-:-:S02]  /*33480*/  PRMT R54, R42, 0x7632, R54 ;  /* 0x000076322a367816 */ /* 0x010fc40000000036 */
[----:B------:R0:W-:Y:S04]  /*33490*/  @P4 STG.E.U16 desc[UR8][R6.64], R42 ;  /* 0x0000002a06004986 */ /* 0x0001e8000c101508 */
[----:B------:R-:W-:Y:S01]  /*334a0*/  @P5 STG.E.U16 desc[UR8][R8.64], R54 ;  /* 0x0000003608005986 */ /* 0x000fe2000c101508 */
[----:B-1----:R-:W-:-:S03]  /*334b0*/  IMAD.WIDE R4, R56, 0x2, R46 ;  /* 0x0000000238047825 */ /* 0x002fc600078e022e */
[----:B0-----:R-:W4:Y:S01]  /*334c0*/  LDL.LU R42, [R1+0xfc] ;  /* 0x0000fc00012a7983 */ /* 0x001f220000300800 */
[----:B------:R-:W-:Y:S01]  /*334d0*/  ISETP.LT.AND P5, PT, R27, UR6, !P2 ;  /* 0x000000061b007c0c */ /* 0x000fe2000d7a1270 */
[----:B------:R-:W-:Y:S01]  /*334e0*/  IMAD.WIDE R6, R56, 0x2, R48 ;  /* 0x0000000238067825 */ /* 0x000fe200078e0230 */
[----:B--2---:R-:W-:Y:S01]  /*334f0*/  PRMT R59, R40, 0x7632, R59 ;  /* 0x00007632283b7816 */ /* 0x004fe2000000003b */
[----:B------:R0:W-:Y:S01]  /*33500*/  @P6 STG.E.U16 desc[UR8][R10.64], R40 ;  /* 0x000000280a006986 */ /* 0x0001e2000c101508 */
[----:B------:R-:W-:Y:S02]  /*33510*/  ISETP.LT.AND P6, PT, R19, UR4, !P2 ;  /* 0x0000000413007c0c */ /* 0x000fe4000d7c1270 */
[----:B------:R-:W-:Y:S01]  /*33520*/  PRMT R58, R33, 0x7632, R58 ;  /* 0x00007632213a7816 */ /* 0x000fe2000000003a */
[----:B0-----:R-:W2:Y:S01]  /*33530*/  LDL.LU R40, [R1+0xec] ;  /* 0x0000ec0001287983 */ /* 0x001ea20000300800 */
[----:B------:R-:W-:Y:S02]  /*33540*/  ISETP.LT.AND P4, PT, R23, UR10, !P2 ;  /* 0x0000000a17007c0c */ /* 0x000fe4000d781270 */
[----:B------:R-:W-:-:S07]  /*33550*/  ISETP.LT.AND P3, PT, R61, UR12, !P2 ;  /* 0x0000000c3d007c0c */ /* 0x000fce000d761270 */
[----:B------:R0:W-:Y:S01]  /*33560*/  @P6 STG.E.U16 desc[UR8][R4.64], R59 ;  /* 0x0000003b04006986 */ /* 0x0001e2000c101508 */
[C---:B------:R-:W-:Y:S01]  /*33570*/  IMAD.WIDE R8, R56.reuse, 0x2, R50 ;  /* 0x0000000238087825 */ /* 0x040fe200078e0232 */
[----:B------:R-:W-:Y:S01]  /*33580*/  ULDC UR6, c[0x0][0x228] ;  /* 0x00008a0000067ab9 */ /* 0x000fe20000000800 */
[----:B------:R-:W-:Y:S01]  /*33590*/  ULDC UR10, c[0x0][0x228] ;  /* 0x00008a00000a7ab9 */ /* 0x000fe20000000800 */
[----:B------:R-:W-:Y:S01]  /*335a0*/  ULDC UR12, c[0x0][0x228] ;  /* 0x00008a00000c7ab9 */ /* 0x000fe20000000800 */
[----:B------:R-:W-:Y:S01]  /*335b0*/  IMAD.WIDE R10, R56, 0x2, R52 ;  /* 0x00000002380a7825 */ /* 0x000fe200078e0234 */
[----:B------:R-:W-:Y:S01]  /*335c0*/  ULDC UR4, c[0x0][0x248] ;  /* 0x0000920000047ab9 */ /* 0x000fe20000000800 */
[----:B0-----:R-:W2:Y:S04]  /*335d0*/  LDL.LU R59, [R1+0x1550] ;  /* 0x00155000013b7983 */ /* 0x001ea80000300800 */
[----:B------:R0:W-:Y:S04]  /*335e0*/  @P5 STG.E.U16 desc[UR8][R6.64], R33 ;  /* 0x0000002106005986 */ /* 0x0001e8000c101508 */
[----:B0-----:R-:W2:Y:S04]  /*335f0*/  LDL.LU R33, [R1+0x15c] ;  /* 0x00015c0001217983 */ /* 0x001ea80000300800 */
[----:B------:R-:W2:Y:S01]  /*33600*/  LDL.LU R34, [R1+0x14c] ;  /* 0x00014c0001227983 */ /* 0x000ea20000300800 */
[----:B------:R-:W-:Y:S01]  /*33610*/  ISETP.LT.AND P2, PT, R60, UR14, !P2 ;  /* 0x0000000e3c007c0c */ /* 0x000fe2000d741270 */
[----:B------:R-:W-:Y:S01]  /*33620*/  IMAD.WIDE R54, R56, 0x2, R2 ;  /* 0x0000000238367825 */ /* 0x000fe200078e0202 */
[----:B---3--:R-:W-:Y:S01]  /*33630*/  PRMT R57, R41, 0x7632, R57 ;  /* 0x0000763229397816 */ /* 0x008fe20000000039 */
[----:B------:R-:W-:Y:S01]  /*33640*/  @P4 STG.E.U16 desc[UR8][R8.64], R58 ;  /* 0x0000003a08004986 */ /* 0x000fe2000c101508 */
[----:B------:R-:W-:Y:S01]  /*33650*/  ISETP.LT.AND P5, PT, R43, UR12, !P1 ;  /* 0x0000000c2b007c0c */ /* 0x000fe2000cfa1270 */
[----:B------:R-:W-:Y:S01]  /*33660*/  ULDC UR14, c[0x0][0x228] ;  /* 0x00008a00000e7ab9 */ /* 0x000fe20000000800 */
[----:B------:R-:W-:Y:S01]  /*33670*/  ULDC UR12, c[0x0][0x228] ;  /* 0x00008a00000c7ab9 */ /* 0x000fe20000000800 */
[----:B------:R0:W-:Y:S01]  /*33680*/  @P3 STG.E.U16 desc[UR8][R10.64], R41 ;  /* 0x000000290a003986 */ /* 0x0001e2000c101508 */
[----:B------:R-:W-:Y:S01]  /*33690*/  ISETP.LT.AND P3, PT, R35, UR6, !P1 ;  /* 0x0000000623007c0c */ /* 0x000fe2000cf61270 */
[----:B------:R-:W-:-:S04]  /*336a0*/  ULDC UR6, c[0x0][0x228] ;  /* 0x00008a0000067ab9 */ /* 0x000fc80000000800 */
[----:B------:R1:W-:Y:S01]  /*336b0*/  @P2 STG.E.U16 desc[UR8][R54.64], R57 ;  /* 0x0000003936002986 */ /* 0x0003e2000c101508 */
[----:B------:R-:W-:Y:S01]  /*336c0*/  ISETP.LT.AND P6, PT, R19, UR14, !P1 ;  /* 0x0000000e13007c0c */ /* 0x000fe2000cfc1270 */
[----:B------:R-:W-:Y:S02]  /*336d0*/  ULDC UR14, c[0x0][0x228] ;  /* 0x00008a00000e7ab9 */ /* 0x000fe40000000800 */
[----:B0-----:R-:W3:Y:S01]  /*336e0*/  LDL.LU R41, [R1+0x13c] ;  /* 0x00013c0001297983 */ /* 0x001ee20000300800 */
[----:B-1----:R-:W-:Y:S01]  /*336f0*/  VIADD R54, R56, UR4 ;  /* 0x0000000438367c36 */ /* 0x002fe20008000000 */
[----:B----4-:R-:W-:Y:S01]  /*33700*/  PRMT R57, R42, 0x7632, R57 ;  /* 0x000076322a397816 */ /* 0x010fe20000000039 */
[----:B------:R-:W-:Y:S01]  /*33710*/  VIADD R55, R18, 0xf ;  /* 0x0000000f12377836 */ /* 0x000fe20000000000 */
[----:B------:R-:W-:Y:S01]  /*33720*/  ULDC UR4, c[0x0][0x22c] ;  /* 0x00008b0000047ab9 */ /* 0x000fe20000000800 */
[----:B------:R-:W-:-:S04]  /*33730*/  IMAD.WIDE R4, R54, 0x2, R12 ;  /* 0x0000000236047825 */ /* 0x000fc800078e020c */
[C---:B------:R-:W-:Y:S01]  /*33740*/  IMAD.WIDE R6, R54.reuse, 0x2, R14 ;  /* 0x0000000236067825 */ /* 0x040fe200078e020e */
[----:B------:R0:W-:Y:S03]  /*33750*/  @P3 STG.E.U16 desc[UR8][R4.64], R42 ;  /* 0x0000002a04003986 */ /* 0x0001e6000c101508 */
[C---:B------:R-:W-:Y:S01]  /*33760*/  IMAD.WIDE R8, R54.reuse, 0x2, R44 ;  /* 0x0000000236087825 */ /* 0x040fe200078e022c */
[----:B------:R-:W-:Y:S01]  /*33770*/  ISETP.LT.AND P3, PT, R61, UR12, !P1 ;  /* 0x0000000c3d007c0c */ /* 0x000fe2000cf61270 */
[----:B------:R-:W-:Y:S02]  /*33780*/  ULDC UR12, c[0x0][0x228] ;  /* 0x00008a00000c7ab9 */ /* 0x000fe40000000800 */
[C---:B------:R-:W-:Y:S01]  /*33790*/  IMAD.WIDE R10, R54.reuse, 0x2, R46 ;  /* 0x00000002360a7825 */ /* 0x040fe200078e022e */
[----:B0-----:R-:W4:Y:S03]  /*337a0*/  LDL.LU R42, [R1+0x16c] ;  /* 0x00016c00012a7983 */ /* 0x001f260000300800 */
[----:B------:R-:W-:Y:S01]  /*337b0*/  IMAD.WIDE R4, R54, 0x2, R50 ;  /* 0x0000000236047825 */ /* 0x000fe200078e0232 */
[----:B------:R-:W-:Y:S01]  /*337c0*/  ISETP.GE.AND P2, PT, R55, UR4, PT ;  /* 0x0000000437007c0c */ /* 0x000fe2000bf46270 */
[----:B------:R-:W-:-:S02]  /*337d0*/  ULDC UR4, c[0x0][0x248] ;  /* 0x0000920000047ab9 */ /* 0x000fc40000000800 */
[----:B------:R-:W-:Y:S01]  /*337e0*/  VIADD R55, R54, UR4 ;  /* 0x0000000436377c36 */ /* 0x000fe20008000000 */
[----:B------:R-:W-:Y:S01]  /*337f0*/  ULDC UR4, c[0x0][0x228] ;  /* 0x00008a0000047ab9 */ /* 0x000fe20000000800 */
[----:B--2---:R-:W-:Y:S01]  /*33800*/  ISETP.LT.AND P4, PT, R59, UR10, !P1 ;  /* 0x0000000a3b007c0c */ /* 0x004fe2000cf81270 */
[----:B------:R-:W-:Y:S01]  /*33810*/  ULDC UR10, c[0x0][0x228] ;  /* 0x00008a00000a7ab9 */ /* 0x000fe20000000800 */
[----:B------:R-:W-:-:S11]  /*33820*/  PRMT R56, R40, 0x7632, R56 ;  /* 0x0000763228387816 */ /* 0x000fd60000000038 */
[----:B------:R0:W-:Y:S01]  /*33830*/  @P4 STG.E.U16 desc[UR8][R6.64], R57 ;  /* 0x0000003906004986 */ /* 0x0001e2000c101508 */
[----:B------:R-:W-:Y:S01]  /*33840*/  ISETP.LT.AND P4, PT, R23, UR10, !P1 ;  /* 0x0000000a17007c0c */ /* 0x000fe2000cf81270 */
[----:B------:R-:W-:Y:S02]  /*33850*/  ULDC UR10, c[0x0][0x228] ;  /* 0x00008a00000a7ab9 */ /* 0x000fe40000000800 */
[----:B------:R1:W-:Y:S01]  /*33860*/  @P5 STG.E.U16 desc[UR8][R8.64], R40 ;  /* 0x0000002808005986 */ /* 0x0003e2000c101508 */
[----:B------:R-:W-:Y:S01]  /*33870*/  ISETP.LT.AND P5, PT, R27, UR6, !P1 ;  /* 0x000000061b007c0c */ /* 0x000fe2000cfa1270 */
[----:B------:R-:W-:Y:S02]  /*33880*/  ULDC UR6, c[0x0][0x228] ;  /* 0x00008a0000067ab9 */ /* 0x000fe40000000800 */
[----:B------:R2:W-:Y:S01]  /*33890*/  @P6 STG.E.U16 desc[UR8][R10.64], R56 ;  /* 0x000000380a006986 */ /* 0x0005e2000c101508 */
[----:B0-----:R-:W-:-:S03]  /*338a0*/  IMAD.WIDE R6, R54, 0x2, R48 ;  /* 0x0000000236067825 */ /* 0x001fc600078e0230 */
[----:B-1----:R-:W4:Y:S01]  /*338b0*/  LDL.LU R40, [R1+0x6c] ;  /* 0x00006c0001287983 */ /* 0x002f220000300800 */
[----:B------:R-:W-:Y:S01]  /*338c0*/  IMAD.WIDE R8, R54, 0x2, R52 ;  /* 0x0000000236087825 */ /* 0x000fe200078e0234 */
[----:B--2---:R-:W-:-:S04]  /*338d0*/  PRMT R56, R33, 0x7632, R56 ;  /* 0x0000763221387816 */ /* 0x004fc80000000038 */
[----:B------:R0:W-:Y:S01]  /*338e0*/  @P5 STG.E.U16 desc[UR8][R6.64], R33 ;  /* 0x0000002106005986 */ /* 0x0001e2000c101508 */
[----:B------:R-:W-:Y:S01]  /*338f0*/  IMAD.WIDE R10, R54, 0x2, R2 ;  /* 0x00000002360a7825 */ /* 0x000fe200078e0202 */
[----:B------:R-:W-:Y:S02]  /*33900*/  PRMT R54, R34, 0x7632, R54 ;  /* 0x0000763222367816 */ /* 0x000fe40000000036 */
[----:B------:R-:W-:Y:S04]  /*33910*/  @P4 STG.E.U16 desc[UR8][R4.64], R56 ;  /* 0x0000003804004986 */ /* 0x000fe8000c101508 */
[----:B------:R1:W-:Y:S04]  /*33920*/  @P3 STG.E.U16 desc[UR8][R8.64], R34 ;  /* 0x0000002208003986 */ /* 0x0003e8000c101508 */
[----:B0-----:R-:W2:Y:S04]  /*33930*/  LDL.LU R33, [R1+0x1598] ;  /* 0x0015980001217983 */ /* 0x001ea80000300800 */
[----:B-1----:R-:W2:Y:S01]  /*33940*/  LDL.LU R34, [R1+0x5c] ;  /* 0x00005c0001227983 */ /* 0x002ea20000300800 */
[----:B------:R-:W-:-:S02]  /*33950*/  ISETP.LT.AND P1, PT, R60, UR14, !P1 ;  /* 0x0000000e3c007c0c */ /* 0x000fc4000cf21270 */
[----:B------:R-:W-:Y:S01]  /*33960*/  ISETP.LT.AND P6, PT, R35, UR6, !P2 ;  /* 0x0000000623007c0c */ /* 0x000fe2000d7c1270 */
[----:B------:R-:W-:Y:S01]  /*33970*/  ULDC UR6, c[0x0][0x228] ;  /* 0x00008a0000067ab9 */ /* 0x000fe20000000800 */
[----:B------:R-:W-:Y:S01]  /*33980*/  ISETP.LT.AND P3, PT, R59, UR4, !P2 ;  /* 0x000000043b007c0c */ /* 0x000fe2000d761270 */
[----:B------:R-:W-:Y:S01]  /*33990*/  IMAD.WIDE R6, R55, 0x2, R12 ;  /* 0x0000000237067825 */ /* 0x000fe200078e020c */
[----:B------:R-:W-:Y:S01]  /*339a0*/  ISETP.LT.AND P4, PT, R43, UR6, !P2 ;  /* 0x000000062b007c0c */ /* 0x000fe2000d781270 */
[----:B------:R-:W-:Y:S01]  /*339b0*/  ULDC UR4, c[0x0][0x228] ;  /* 0x00008a0000047ab9 */ /* 0x000fe20000000800 */
[----:B------:R-:W-:Y:S01]  /*339c0*/  ULDC UR6, c[0x0][0x228] ;  /* 0x00008a0000067ab9 */ /* 0x000fe20000000800 */
[----:B------:R-:W-:Y:S01]  /*339d0*/  IMAD.WIDE R8, R55, 0x2, R14 ;  /* 0x0000000237087825 */ /* 0x000fe200078e020e */
[----:B------:R-:W-:Y:S01]  /*339e0*/  ISETP.LT.AND P5, PT, R19, UR4, !P2 ;  /* 0x0000000413007c0c */ /* 0x000fe2000d7a1270 */
[----:B------:R-:W-:Y:S01]  /*339f0*/  ULDC UR4, c[0x0][0x22c] ;  /* 0x00008b0000047ab9 */ /* 0x000fe20000000800 */
[----:B------:R-:W-:Y:S01]  /*33a00*/  ULDC UR14, c[0x0][0x228] ;  /* 0x00008a00000e7ab9 */ /* 0x000fe20000000800 */
[----:B------:R0:W-:Y:S04]  /*33a10*/  @P1 STG.E.U16 desc[UR8][R10.64], R54 ;  /* 0x000000360a001986 */ /* 0x0001e8000c101508 */
[----:B---3--:R1:W-:Y:S01]  /*33a20*/  @P6 STG.E.U16 desc[UR8][R6.64], R41 ;  /* 0x0000002906006986 */ /* 0x0083e2000c101508 */
[----:B------:R-:W-:Y:S01]  /*33a30*/  ISETP.LT.AND P6, PT, R27, UR6, !P2 ;  /* 0x000000061b007c0c */ /* 0x000fe2000d7c1270 */
[----:B------:R-:W-:Y:S01]  /*33a40*/  IMAD.WIDE R4, R55, 0x2, R46 ;  /* 0x0000000237047825 */ /* 0x000fe200078e022e */
[----:B------:R-:W-:-:S03]  /*33a50*/  ULDC UR6, c[0x0][0x228] ;  /* 0x00008a0000067ab9 */ /* 0x000fc60000000800 */
[----:B0-----:R-:W-:Y:S01]  /*33a60*/  VIADD R10, R18, 0x10 ;  /* 0x00000010120a7836 */ /* 0x001fe20000000000 */
[----:B------:R-:W-:Y:S01]  /*33a70*/  PRMT R54, R41, 0x7632, R54 ;  /* 0x0000763229367816 */ /* 0x000fe20000000036 */
[----:B-1----:R-:W-:-:S03]  /*33a80*/  IMAD.WIDE R6, R55, 0x2, R44 ;  /* 0x0000000237067825 */ /* 0x002fc600078e022c */
[----:B------:R-:W-:Y:S01]  /*33a90*/  ISETP.GE.AND P1, PT, R10, UR4, PT ;  /* 0x000000040a007c0c */ /* 0x000fe2000bf26270 */
[----:B------:R0:W-:Y:S01]  /*33aa0*/  @P3 STG.E.U16 desc[UR8][R8.64], R54 ;  /* 0x0000003608003986 */ /* 0x0001e2000c101508 */
[----:B------:R-:W-:-:S03]  /*33ab0*/  ULDC UR4, c[0x0][0x228] ;  /* 0x00008a0000047ab9 */ /* 0x000fc60000000800 */
[----:B----4-:R-:W-:Y:S01]  /*33ac0*/  @P4 STG.E.U16 desc[UR8][R6.64], R42 ;  /* 0x0000002a06004986 */ /* 0x010fe2000c101508 */
[----:B------:R-:W-:Y:S01]  /*33ad0*/  ISETP.LT.AND P4, PT, R23, UR4, !P2 ;  /* 0x0000000417007c0c */ /* 0x000fe2000d781270 */
[----:B------:R-:W-:Y:S01]  /*33ae0*/  ULDC UR4, c[0x0][0x248] ;  /* 0x0000920000047ab9 */ /* 0x000fe20000000800 */
[----:B------:R-:W-:Y:S01]  /*33af0*/  PRMT R11, R42, 0x7632, R11 ;  /* 0x000076322a0b7816 */ /* 0x000fe2000000000b */
[----:B------:R-:W3:Y:S01]  /*33b00*/  LDL.LU R41, [R1+0x1d0] ;  /* 0x0001d00001297983 */ /* 0x000ee20000300800 */
[----:B------:R-:W-:Y:S01]  /*33b10*/  ISETP.LT.AND P3, PT, R61, UR6, !P2 ;  /* 0x000000063d007c0c */ /* 0x000fe2000d761270 */
[----:B------:R-:W-:Y:S01]  /*33b20*/  ULDC UR6, c[0x0][0x228] ;  /* 0x00008a0000067ab9 */ /* 0x000fe20000000800 */
[----:B------:R-:W-:Y:S01]  /*33b30*/  ISETP.LT.AND P2, PT, R60, UR10, !P2 ;  /* 0x0000000a3c007c0c */ /* 0x000fe2000d741270 */
[----:B0-----:R-:W-:Y:S01]  /*33b40*/  IMAD.WIDE R8, R55, 0x2, R48 ;  /* 0x0000000237087825 */ /* 0x001fe200078e0230 */
[----:B------:R0:W-:Y:S01]  /*33b50*/  @P5 STG.E.U16 desc[UR8][R4.64], R11 ;  /* 0x0000000b04005986 */ /* 0x0001e2000c101508 */
[----:B------:R-:W-:-:S02]  /*33b60*/  ULDC UR10, c[0x0][0x228] ;  /* 0x00008a00000a7ab9 */ /* 0x000fc40000000800 */
[C---:B0-----:R-:W-:Y:S01]  /*33b70*/  IMAD.WIDE R4, R55.reuse, 0x2, R50 ;  /* 0x0000000237047825 */ /* 0x041fe200078e0232 */
[----:B------:R-:W-:Y:S01]  /*33b80*/  PRMT R6, R40, 0x7632, R6 ;  /* 0x0000763228067816 */ /* 0x000fe20000000006 */
[----:B------:R0:W-:Y:S04]  /*33b90*/  @P6 STG.E.U16 desc[UR8][R8.64], R40 ;  /* 0x0000002808006986 */ /* 0x0001e8000c101508 */
[----:B------:R1:W-:Y:S04]  /*33ba0*/  @P4 STG.E.U16 desc[UR8][R4.64], R6 ;  /* 0x0000000604004986 */ /* 0x0003e8000c101508 */
[----:B0-----:R-:W4:Y:S01]  /*33bb0*/  LDL.LU R40, [R1+0x190] ;  /* 0x0001900001287983 */ /* 0x001f220000300800 */
[----:B-1----:R-:W-:-:S03]  /*33bc0*/  IMAD.WIDE R4, R55, 0x2, R52 ;  /* 0x0000000237047825 */ /* 0x002fc600078e0234 */
[----:B------:R-:W4:Y:S01]  /*33bd0*/  LDL.LU R42, [R1+0x180] ;  /* 0x00018000012a7983 */ /* 0x000f220000300800 */
[----:B------:R-:W-:Y:S01]  /*33be0*/  IMAD.WIDE R6, R55, 0x2, R2 ;  /* 0x0000000237067825 */ /* 0x000fe200078e0202 */
[----:B--2---:R-:W-:Y:S02]  /*33bf0*/  PRMT R56, R34, 0x7632, R56 ;  /* 0x0000763222387816 */ /* 0x004fe40000000038 */
[----:B------:R0:W-:Y:S04]  /*33c00*/  @P3 STG.E.U16 desc[UR8][R4.64], R34 ;  /* 0x0000002204003986 */ /* 0x0001e8000c101508 */
[----:B------:R1:W-:Y:S04]  /*33c10*/  @P2 STG.E.U16 desc[UR8][R6.64], R56 ;  /* 0x0000003806002986 */ /* 0x0003e8000c101508 */
[----:B0-----:R-:W2:Y:S04]  /*33c20*/  LDL.LU R34, [R1+0x1594] ;  /* 0x0015940001227983 */ /* 0x001ea80000300800 */
[----:B-1----:R-:W2:Y:S01]  /*33c30*/  LDL.LU R7, [R1+0x1c0] ;  /* 0x0001c00001077983 */ /* 0x002ea20000300800 */
[----:B------:R-:W-:Y:S01]  /*33c40*/  ISETP.LT.AND P6, PT, R35, UR12, !P1 ;  /* 0x0000000c23007c0c */ /* 0x000fe2000cfc1270 */
[----:B------:R-:W-:Y:S01]  /*33c50*/  VIADD R54, R55, UR4 ;  /* 0x0000000437367c36 */ /* 0x000fe20008000000 */
[----:B------:R-:W-:Y:S01]  /*33c60*/  ISETP.LT.AND P5, PT, R59, UR14, !P1 ;  /* 0x0000000e3b007c0c */ /* 0x000fe2000cfa1270 */
[----:B------:R-:W-:Y:S01]  /*33c70*/  ULDC UR4, c[0x0][0x228] ;  /* 0x00008a0000047ab9 */ /* 0x000fe20000000800 */
[----:B------:R-:W-:Y:S01]  /*33c80*/  ISETP.LT.AND P4, PT, R43, UR16, !P1 ;  /* 0x000000102b007c0c */ /* 0x000fe2000cf81270 */
[----:B------:R-:W-:Y:S01]  /*33c90*/  IMAD.WIDE R8, R54, 0x2, R12 ;  /* 0x0000000236087825 */ /* 0x000fe200078e020c */
[----:B------:R-:W-:-:S03]  /*33ca0*/  ULDC UR12, c[0x0][0x228] ;  /* 0x00008a00000c7ab9 */ /* 0x000fc60000000800 */
[----:B------:R-:W-:-:S04]  /*33cb0*/  IMAD.WIDE R10, R54, 0x2, R14 ;  /* 0x00000002360a7825 */ /* 0x000fc800078e020e */
[----:B------:R-:W-:Y:S01]  /*33cc0*/  IMAD.WIDE R4, R54, 0x2, R44 ;  /* 0x0000000236047825 */ /* 0x000fe200078e022c */
[----:B------:R-:W-:Y:S01]  /*33cd0*/  ISETP.LT.AND P3, PT, R19, UR4, !P1 ;  /* 0x0000000413007c0c */ /* 0x000fe2000cf61270 */
[----:B------:R-:W-:Y:S01]  /*33ce0*/  ULDC UR4, c[0x0][0x22c] ;  /* 0x00008b0000047ab9 */ /* 0x000fe20000000800 */
[----:B------:R-:W-:Y:S01]  /*33cf0*/  ULDC UR14, c[0x0][0x228] ;  /* 0x00008a00000e7ab9 */ /* 0x000fe20000000800 */
[----:B------:R-:W-:Y:S01]  /*33d00*/  ULDC UR16, c[0x0][0x228] ;  /* 0x00008a0000107ab9 */ /* 0x000fe20000000800 */
[----:B---3--:R-:W-:Y:S01]  /*33d10*/  PRMT R55, R41, 0x7632, R55 ;  /* 0x0000763229377816 */ /* 0x008fe20000000037 */
[----:B------:R0:W-:Y:S04]  /*33d20*/  @P6 STG.E.U16 desc[UR8][R8.64], R41 ;  /* 0x0000002908006986 */ /* 0x0001e8000c101508 */
[----:B------:R1:W-:Y:S04]  /*33d30*/  @P5 STG.E.U16 desc[UR8][R10.64], R55 ;  /* 0x000000370a005986 */ /* 0x0003e8000c101508 */
[----:B0-----:R-:W3:Y:S01]  /*33d40*/  LDL.LU R41, [R1+0x70] ;  /* 0x0000700001297983 */ /* 0x001ee20000300800 */
[----:B----4-:R-:W-:-:S03]  /*33d50*/  PRMT R56, R40, 0x7632, R56 ;  /* 0x0000763228387816 */ /* 0x010fc60000000038 */
[----:B--2---:R0:W-:Y:S01]  /*33d60*/  @P4 STG.E.U16 desc[UR8][R4.64], R7 ;  /* 0x0000000704004986 */ /* 0x0041e2000c101508 */
[----:B------:R-:W-:Y:S02]  /*33d70*/  ISETP.LT.AND P4, PT, R27, UR6, !P1 ;  /* 0x000000061b007c0c */ /* 0x000fe4000cf81270 */
[----:B------:R-:W-:Y:S02]  /*33d80*/  PRMT R57, R7, 0x7632, R57 ;  /* 0x0000763207397816 */ /* 0x000fe40000000039 */
[----:B------:R-:W-:Y:S01]  /*33d90*/  ISETP.LT.AND P6, PT, R61, UR12, !P1 ;  /* 0x0000000c3d007c0c */ /* 0x000fe2000cfc1270 */
[----:B-1----:R-:W-:Y:S01]  /*33da0*/  VIADD R55, R18, 0x11 ;  /* 0x0000001112377836 */ /* 0x002fe20000000000 */
[----:B------:R-:W-:Y:S01]  /*33db0*/  ISETP.LT.AND P5, PT, R23, UR10, !P1 ;  /* 0x0000000a17007c0c */ /* 0x000fe2000cfa1270 */
[----:B------:R-:W-:Y:S01]  /*33dc0*/  IMAD.WIDE R8, R54, 0x2, R50 ;  /* 0x0000000236087825 */ /* 0x000fe200078e0232 */
[----:B------:R-:W-:Y:S01]  /*33dd0*/  ULDC UR6, c[0x0][0x228] ;  /* 0x00008a0000067ab9 */ /* 0x000fe20000000800 */
[----:B------:R-:W-:-:S02]  /*33de0*/  ULDC UR10, c[0x0][0x228] ;  /* 0x00008a00000a7ab9 */ /* 0x000fc40000000800 */
[----:B0-----:R-:W-:Y:S01]  /*33df0*/  IMAD.WIDE R4, R54, 0x2, R46 ;  /* 0x0000000236047825 */ /* 0x001fe200078e022e */
[----:B------:R-:W-:-:S03]  /*33e00*/  ULDC UR12, c[0x0][0x228] ;  /* 0x00008a00000c7ab9 */ /* 0x000fc60000000800 */
[C---:B------:R-:W-:Y:S01]  /*33e10*/  IMAD.WIDE R6, R54.reuse, 0x2, R48 ;  /* 0x0000000236067825 */ /* 0x040fe200078e0230 */
[----:B------:R-:W-:Y:S04]  /*33e20*/  @P3 STG.E.U16 desc[UR8][R4.64], R57 ;  /* 0x0000003904003986 */ /* 0x000fe8000c101508 */
[----:B------:R0:W-:Y:S04]  /*33e30*/  @P4 STG.E.U16 desc[UR8][R6.64], R40 ;  /* 0x0000002806004986 */ /* 0x0001e8000c101508 */
[----:B0-----:R-:W2:Y:S01]  /*33e40*/  LDL.LU R40, [R1+0x1590] ;  /* 0x0015900001287983 */ /* 0x001ea20000300800 */
[----:B------:R-:W-:Y:S01]  /*33e50*/  IMAD.WIDE R10, R54, 0x2, R52 ;  /* 0x00000002360a7825 */ /* 0x000fe200078e0234 */
[----:B------:R-:W-:Y:S01]  /*33e60*/  ISETP.GE.AND P2, PT, R55, UR4, PT ;  /* 0x0000000437007c0c */ /* 0x000fe2000bf46270 */
[----:B------:R-:W-:Y:S01]  /*33e70*/  ULDC UR4, c[0x0][0x248] ;  /* 0x0000920000047ab9 */ /* 0x000fe20000000800 */
[----:B------:R-:W-:Y:S01]  /*33e80*/  ISETP.LT.AND P3, PT, R60, UR6, !P1 ;  /* 0x000000063c007c0c */ /* 0x000fe2000cf61270 */
[----:B------:R0:W-:Y:S01]  /*33e90*/  @P5 STG.E.U16 desc[UR8][R8.64], R56 ;  /* 0x0000003808005986 */ /* 0x0001e2000c101508 */
[----:B------:R-:W-:Y:S01]  /*33ea0*/  ISETP.LT.AND P4, PT, R35, UR10, !P2 ;  /* 0x0000000a23007c0c */ /* 0x000fe2000d781270 */
[----:B------:R-:W-:Y:S01]  /*33eb0*/  IMAD.WIDE R4, R54, 0x2, R2 ;  /* 0x0000000236047825 */ /* 0x000fe200078e0202 */
[----:B------:R-:W-:Y:S01]  /*33ec0*/  ISETP.LT.AND P5, PT, R59, UR12, !P2 ;  /* 0x0000000c3b007c0c */ /* 0x000fe2000d7a1270 */
[----:B------:R1:W-:Y:S01]  /*33ed0*/  @P6 STG.E.U16 desc[UR8][R10.64], R42 ;  /* 0x0000002a0a006986 */ /* 0x0003e2000c101508 */
[----:B------:R-:W-:Y:S01]  /*33ee0*/  ISETP.LT.AND P6, PT, R43, UR14, !P2 ;  /* 0x0000000e2b007c0c */ /* 0x000fe2000d7c1270 */
[----:B------:R-:W-:Y:S01]  /*33ef0*/  VIADD R55, R18, 0x12 ;  /* 0x0000001212377836 */ /* 0x000fe20000000000 */
[----:B------:R-:W-:Y:S01]  /*33f00*/  PRMT R57, R42, 0x7632, R57 ;  /* 0x000076322a397816 */ /* 0x000fe20000000039 */
[----:B------:R-:W4:Y:S01]  /*33f10*/  LDL.LU R35, [R1+0x1d4] ;  /* 0x0001d40001237983 */ /* 0x000f220000300800 */
[----:B------:R-:W-:Y:S01]  /*33f20*/  ULDC UR6, c[0x0][0x228] ;  /* 0x00008a0000067ab9 */ /* 0x000fe20000000800 */
[----:B------:R-:W-:Y:S01]  /*33f30*/  ULDC UR10, c[0x0][0x228] ;  /* 0x00008a00000a7ab9 */ /* 0x000fe20000000800 */
[----:B------:R-:W-:Y:S01]  /*33f40*/  ULDC UR12, c[0x0][0x228] ;  /* 0x00008a00000c7ab9 */ /* 0x000fe20000000800 */
[----:B0-----:R-:W-:Y:S01]  /*33f50*/  VIADD R56, R54, UR4 ;  /* 0x0000000436387c36 */ /* 0x001fe20008000000 */
[----:B---3--:R-:W-:Y:S01]  /*33f60*/  PRMT R54, R41, 0x7632, R54 ;  /* 0x0000763229367816 */ /* 0x008fe20000000036 */
[----:B------:R-:W-:Y:S01]  /*33f70*/  ULDC UR4, c[0x0][0x22c] ;  /* 0x00008b0000047ab9 */ /* 0x000fe20000000800 */
[----:B------:R-:W-:Y:S01]  /*33f80*/  ULDC UR14, c[0x0][0x228] ;  /* 0x00008a00000e7ab9 */ /* 0x000fe20000000800 */
[C---:B------:R-:W-:Y:S01]  /*33f90*/  IMAD.WIDE R6, R56.reuse, 0x2, R12 ;  /* 0x0000000238067825 */ /* 0x040fe200078e020c */
[----:B------:R0:W-:Y:S03]  /*33fa0*/  @P3 STG.E.U16 desc[UR8][R4.64], R57 ;  /* 0x0000003904003986 */ /* 0x0001e6000c101508 */
[----:B------:R-:W-:Y:S01]  /*33fb0*/  IMAD.WIDE R8, R56, 0x2, R14 ;  /* 0x0000000238087825 */ /* 0x000fe200078e020e */
[----:B------:R-:W-:-:S03]  /*33fc0*/  ISETP.GE.AND P1, PT, R55, UR4, PT ;  /* 0x0000000437007c0c */ /* 0x000fc6000bf26270 */
[----:B-1----:R-:W-:Y:S01]  /*33fd0*/  IMAD.WIDE R10, R56, 0x2, R44 ;  /* 0x00000002380a7825 */ /* 0x002fe200078e022c */
[----:B------:R1:W-:Y:S01]  /*33fe0*/  @P4 STG.E.U16 desc[UR8][R6.64], R41 ;  /* 0x0000002906004986 */ /* 0x0003e2000c101508 */
[----:B------:R-:W-:-:S03]  /*33ff0*/  ULDC UR4, c[0x0][0x228] ;  /* 0x00008a0000047ab9 */ /* 0x000fc60000000800 */
[----:B------:R3:W-:Y:S01]  /*34000*/  @P5 STG.E.U16 desc[UR8][R8.64], R54 ;  /* 0x0000003608005986 */ /* 0x0007e2000c101508 */
[----:B0-----:R-:W-:-:S03]  /*34010*/  IMAD.WIDE R4, R56, 0x2, R46 ;  /* 0x0000000238047825 */ /* 0x001fc600078e022e */
[----:B-1----:R-:W4:Y:S04]  /*34020*/  LDL.LU R41, [R1+0x1c4] ;  /* 0x0001c40001297983 */ /* 0x002f280000300800 */
[----:B------:R-:W4:Y:S01]  /*34030*/  LDL.LU R42, [R1+0x194] ;  /* 0x00019400012a7983 */ /* 0x000f220000300800 */
[----:B------:R-:W-:Y:S02]  /*34040*/  ISETP.LT.AND P5, PT, R27, UR6, !P2 ;  /* 0x000000061b007c0c */ /* 0x000fe4000d7a1270 */
[----:B------:R-:W-:Y:S01]  /*34050*/  ISETP.LT.AND P4, PT, R23, UR10, !P2 ;  /* 0x0000000a17007c0c */ /* 0x000fe2000d781270 */
[----:B------:R-:W-:Y:S01]  /*34060*/  IMAD.WIDE R6, R56, 0x2, R48 ;  /* 0x0000000238067825 */ /* 0x000fe200078e0230 */
[----:B------:R-:W-:Y:S01]  /*34070*/  PRMT R57, R32, 0x7632, R57 ;  /* 0x0000763220397816 */ /* 0x000fe20000000039 */
[----:B------:R-:W-:Y:S01]  /*34080*/  ULDC UR6, c[0x0][0x228] ;  /* 0x00008a0000067ab9 */ /* 0x000fe20000000800 */
[----:B--2---:R-:W-:Y:S01]  /*34090*/  PRMT R58, R40, 0x7632, R58 ;  /* 0x00007632283a7816 */ /* 0x004fe2000000003a */
[----:B------:R0:W-:Y:S01]  /*340a0*/  @P6 STG.E.U16 desc[UR8][R10.64], R40 ;  /* 0x000000280a006986 */ /* 0x0001e2000c101508 */
[----:B------:R-:W-:Y:S01]  /*340b0*/  ISETP.LT.AND P6, PT, R19, UR4, !P2 ;  /* 0x0000000413007c0c */ /* 0x000fe2000d7c1270 */
[----:B---3--:R-:W-:Y:S01]  /*340c0*/  IMAD.WIDE R8, R56, 0x2, R50 ;  /* 0x0000000238087825 */ /* 0x008fe200078e0232 */
[----:B------:R-:W-:Y:S01]  /*340d0*/  ULDC UR4, c[0x0][0x248] ;  /* 0x0000920000047ab9 */ /* 0x000fe20000000800 */
[----:B------:R-:W-:Y:S01]  /*340e0*/  ISETP.LT.AND P3, PT, R61, UR12, !P2 ;  /* 0x0000000c3d007c0c */ /* 0x000fe2000d761270 */
[----:B------:R-:W-:-:S09]  /*340f0*/  ULDC UR10, c[0x0][0x228] ;  /* 0x00008a00000a7ab9 */ /* 0x000fd20000000800 */
[----:B------:R1:W-:Y:S01]  /*34100*/  @P6 STG.E.U16 desc[UR8][R4.64], R58 ;  /* 0x0000003a04006986 */ /* 0x0003e2000c101508 */
[C---:B0-----:R-:W-:Y:S01]  /*34110*/  IMAD.WIDE R10, R56.reuse, 0x2, R52 ;  /* 0x00000002380a7825 */ /* 0x041fe200078e0234 */
[----:B------:R-:W-:Y:S02]  /*34120*/  ULDC UR12, c[0x0][0x228] ;  /* 0x00008a00000c7ab9 */ /* 0x000fe40000000800 */
[----:B-1----:R-:W2:Y:S01]  /*34130*/  LDL.LU R58, [R1+0xb6c] ;  /* 0x000b6c00013a7983 */ /* 0x002ea20000300800 */
[----:B------:R-:W-:-:S03]  /*34140*/  IMAD.WIDE R54, R56, 0x2, R2 ;  /* 0x0000000238367825 */ /* 0x000fc600078e0202 */
[----:B------:R-:W-:Y:S01]  /*34150*/  @P5 STG.E.U16 desc[UR8][R6.64], R32 ;  /* 0x0000002006005986 */ /* 0x000fe2000c101508 */
[----:B------:R-:W-:Y:S01]  /*34160*/  VIADD R5, R56, UR4 ;  /* 0x0000000438057c36 */ /* 0x000fe20008000000 */
[----:B------:R-:W-:Y:S01]  /*34170*/  ISETP.LT.AND P2, PT, R60, UR14, !P2 ;  /* 0x0000000e3c007c0c */ /* 0x000fe2000d741270 */
[----:B------:R-:W-:Y:S01]  /*34180*/  ULDC UR14, c[0x0][0x228] ;  /* 0x00008a00000e7ab9 */ /* 0x000fe20000000800 */
[----:B------:R0:W-:Y:S01]  /*34190*/  @P4 STG.E.U16 desc[UR8][R8.64], R57 ;  /* 0x0000003908004986 */ /* 0x0001e2000c101508 */
[----:B------:R-:W-:Y:S02]  /*341a0*/  ISETP.LT.AND P5, PT, R43, UR12, !P1 ;  /* 0x0000000c2b007c0c */ /* 0x000fe4000cfa1270 */
[----:B------:R-:W-:Y:S01]  /*341b0*/  PRMT R40, R36, 0x7632, R40 ;  /* 0x0000763224287816 */ /* 0x000fe20000000028 */
[----:B------:R-:W-:Y:S01]  /*341c0*/  VIADD R4, R18, 0x13 ;  /* 0x0000001312047836 */ /* 0x000fe20000000000 */
[----:B------:R-:W-:Y:S01]  /*341d0*/  ULDC UR4, c[0x0][0x22c] ;  /* 0x00008b0000047ab9 */ /* 0x000fe20000000800 */
[----:B0-----:R-:W3:Y:S01]  /*341e0*/  LDL.LU R57, [R1+0x74] ;  /* 0x0000740001397983 */ /* 0x001ee20000300800 */
[----:B------:R-:W-:Y:S01]  /*341f0*/  ISETP.LT.AND P4, PT, R59, UR10, !P1 ;  /* 0x0000000a3b007c0c */ /* 0x000fe2000cf81270 */
[----:B------:R-:W-:Y:S01]  /*34200*/  IMAD.WIDE R6, R5, 0x2, R12 ;  /* 0x0000000205067825 */ /* 0x000fe200078e020c */
[----:B----4-:R-:W-:Y:S01]  /*34210*/  PRMT R32, R41, 0x7632, R32 ;  /* 0x0000763229207816 */ /* 0x010fe20000000020 */
[----:B------:R-:W4:Y:S01]  /*34220*/  LDL.LU R56, [R1+0x184] ;  /* 0x0001840001387983 */ /* 0x000f220000300800 */
[----:B------:R-:W-:Y:S01]  /*34230*/  ISETP.LT.AND P6, PT, R19, UR14, !P1 ;  /* 0x0000000e13007c0c */ /* 0x000fe2000cfc1270 */
[----:B------:R-:W-:Y:S01]  /*34240*/  IMAD.WIDE R8, R5, 0x2, R14 ;  /* 0x0000000205087825 */ /* 0x000fe200078e020e */
[----:B------:R-:W-:Y:S01]  /*34250*/  ULDC UR10, c[0x0][0x228] ;  /* 0x00008a00000a7ab9 */ /* 0x000fe20000000800 */
[----:B------:R0:W-:Y:S01]  /*34260*/  @P3 STG.E.U16 desc[UR8][R10.64], R36 ;  /* 0x000000240a003986 */ /* 0x0001e2000c101508 */
[----:B------:R-:W-:Y:S01]  /*34270*/  ULDC UR12, c[0x0][0x228] ;  /* 0x00008a00000c7ab9 */ /* 0x000fe20000000800 */
[----:B------:R-:W-:-:S02]  /*34280*/  ULDC UR14, c[0x0][0x228] ;  /* 0x00008a00000e7ab9 */ /* 0x000fc40000000800 */
[----:B------:R1:W-:Y:S01]  /*34290*/  @P2 STG.E.U16 desc[UR8][R54.64], R40 ;  /* 0x0000002836002986 */ /* 0x0003e2000c101508 */
[----:B0-----:R-:W-:Y:S01]  /*342a0*/  PRMT R36, R35, 0x7632, R36 ;  /* 0x0000763223247816 */ /* 0x001fe20000000024 */
[C---:B------:R-:W-:Y:S01]  /*342b0*/  IMAD.WIDE R10, R5.reuse, 0x2, R44 ;  /* 0x00000002050a7825 */ /* 0x040fe200078e022c */
[----:B------:R-:W-:Y:S01]  /*342c0*/  ISETP.GE.AND P2, PT, R4, UR4, PT ;  /* 0x0000000404007c0c */ /* 0x000fe2000bf46270 */
[----:B------:R-:W-:Y:S02]  /*342d0*/  ULDC UR4, c[0x0][0x248] ;  /* 0x0000920000047ab9 */ /* 0x000fe40000000800 */
[----:B-1----:R-:W-:-:S04]  /*342e0*/  IMAD.WIDE R54, R5, 0x2, R46 ;  /* 0x0000000205367825 */ /* 0x002fc800078e022e */
[----:B------:R-:W-:Y:S01]  /*342f0*/  VIADD R4, R5, UR4 ;  /* 0x0000000405047c36 */ /* 0x000fe20008000000 */
[----:B------:R-:W-:Y:S01]  /*34300*/  ULDC UR4, c[0x0][0x228] ;  /* 0x00008a0000047ab9 */ /* 0x000fe20000000800 */
[----:B--2---:R-:W-:Y:S01]  /*34310*/  ISETP.LT.AND P3, PT, R58, UR6, !P1 ;  /* 0x000000063a007c0c */ /* 0x004fe2000cf61270 */
[----:B------:R-:W-:-:S12]  /*34320*/  ULDC UR6, c[0x0][0x228] ;  /* 0x00008a0000067ab9 */ /* 0x000fd80000000800 */
[----:B------:R0:W-:Y:S04]  /*34330*/  @P3 STG.E.U16 desc[UR8][R6.64], R35 ;  /* 0x0000002306003986 */ /* 0x0001e8000c101508 */
[----:B------:R-:W-:Y:S04]  /*34340*/  @P4 STG.E.U16 desc[UR8][R8.64], R36 ;  /* 0x0000002408004986 */ /* 0x000fe8000c101508 */
[----:B------:R1:W-:Y:S04]  /*34350*/  @P5 STG.E.U16 desc[UR8][R10.64], R41 ;  /* 0x000000290a005986 */ /* 0x0003e8000c101508 */
[----:B0-----:R-:W2:Y:S04]  /*34360*/  LDL.LU R35, [R1+0x158c] ;  /* 0x00158c0001237983 */ /* 0x001ea80000300800 */
[----:B-1----:R-:W2:Y:S01]  /*34370*/  LDL.LU R41, [R1+0x1588] ;  /* 0x0015880001297983 */ /* 0x002ea20000300800 */
[----:B------:R-:W-:Y:S01]  /*34380*/  ISETP.LT.AND P5, PT, R27, UR6, !P1 ;  /* 0x000000061b007c0c */ /* 0x000fe2000cfa1270 */
[----:B------:R-:W-:Y:S01]  /*34390*/  ULDC UR6, c[0x0][0x228] ;  /* 0x00008a0000067ab9 */ /* 0x000fe20000000800 */
[----:B------:R-:W-:Y:S01]  /*343a0*/  ISETP.LT.AND P4, PT, R23, UR10, !P1 ;  /* 0x0000000a17007c0c */ /* 0x000fe2000cf81270 */
[----:B------:R0:W-:Y:S01]  /*343b0*/  @P6 STG.E.U16 desc[UR8][R54.64], R32 ;  /* 0x0000002036006986 */ /* 0x0001e2000c101508 */
[----:B------:R-:W-:Y:S01]  /*343c0*/  ISETP.LT.AND P3, PT, R61, UR12, !P1 ;  /* 0x0000000c3d007c0c */ /* 0x000fe2000cf61270 */
[C---:B------:R-:W-:Y:S01]  /*343d0*/  IMAD.WIDE R8, R5.reuse, 0x2, R48 ;  /* 0x0000000205087825 */ /* 0x040fe200078e0230 */
[----:B------:R-:W-:Y:S01]  /*343e0*/  ISETP.LT.AND P1, PT, R60, UR14, !P1 ;  /* 0x0000000e3c007c0c */ /* 0x000fe2000cf21270 */
[----:B------:R-:W-:Y:S01]  /*343f0*/  ULDC UR10, c[0x0][0x228] ;  /* 0x00008a00000a7ab9 */ /* 0x000fe20000000800 */
[----:B------:R-:W-:Y:S01]  /*34400*/  ISETP.LT.AND P6, PT, R58, UR6, !P2 ;  /* 0x000000063a007c0c */ /* 0x000fe2000d7c1270 */
[----:B------:R-:W-:Y:S01]  /*34410*/  IMAD.WIDE R6, R5, 0x2, R50 ;  /* 0x0000000205067825 */ /* 0x000fe200078e0232 */
[----:B------:R-:W-:Y:S01]  /*34420*/  ULDC UR6, c[0x0][0x228] ;  /* 0x00008a0000067ab9 */ /* 0x000fe20000000800 */
[----:B---3--:R-:W-:Y:S01]  /*34430*/  PRMT R36, R57, 0x7632, R36 ;  /* 0x0000763239247816 */ /* 0x008fe20000000024 */
[----:B------:R-:W-:Y:S01]  /*34440*/  ULDC UR12, c[0x0][0x228] ;  /* 0x00008a00000c7ab9 */ /* 0x000fe20000000800 */
[C---:B------:R-:W-:Y:S01]  /*34450*/  IMAD.WIDE R10, R5.reuse, 0x2, R52 ;  /* 0x00000002050a7825 */ /* 0x040fe200078e0234 */
[----:B0-----:R-:W-:Y:S01]  /*34460*/  PRMT R32, R42, 0x7632, R32 ;  /* 0x000076322a207816 */ /* 0x001fe20000000020 */
[----:B------:R0:W-:Y:S02]  /*34470*/  @P5 STG.E.U16 desc[UR8][R8.64], R42 ;  /* 0x0000002a08005986 */ /* 0x0001e4000c101508 */
[----:B------:R-:W-:Y:S01]  /*34480*/  IMAD.WIDE R54, R5, 0x2, R2 ;  /* 0x0000000205367825 */ /* 0x000fe200078e0202 */
[----:B----4-:R-:W-:Y:S01]  /*34490*/  PRMT R5, R56, 0x7632, R5 ;  /* 0x0000763238057816 */ /* 0x010fe20000000005 */
[----:B------:R-:W-:Y:S01]  /*344a0*/  ULDC UR14, c[0x0][0x228] ;  /* 0x00008a00000e7ab9 */ /* 0x000fe20000000800 */
[----:B------:R-:W-:Y:S01]  /*344b0*/  @P4 STG.E.U16 desc[UR8][R6.64], R32 ;  /* 0x0000002006004986 */ /* 0x000fe2000c101508 */
[----:B------:R-:W-:Y:S01]  /*344c0*/  ISETP.LT.AND P4, PT, R43, UR6, !P2 ;  /* 0x000000062b007c0c */ /* 0x000fe2000d781270 */
[----:B------:R-:W-:-:S02]  /*344d0*/  ULDC UR6, c[0x0][0x228] ;  /* 0x00008a0000067ab9 */ /* 0x000fc40000000800 */
[----:B------:R-:W-:Y:S01]  /*344e0*/  @P3 STG.E.U16 desc[UR8][R10.64], R56 ;  /* 0x000000380a003986 */ /* 0x000fe2000c101508 */
[----:B0-----:R-:W-:-:S03]  /*344f0*/  IMAD.WIDE R8, R4, 0x2, R12 ;  /* 0x0000000204087825 */ /* 0x001fc600078e020c */
[----:B------:R-:W3:Y:S04]  /*34500*/  LDL.LU R42, [R1+0x1584] ;  /* 0x00158400012a7983 */ /* 0x000ee80000300800 */
[----:B------:R-:W-:Y:S04]  /*34510*/  @P1 STG.E.U16 desc[UR8][R54.64], R5 ;  /* 0x0000000536001986 */ /* 0x000fe8000c101508 */
[----:B------:R0:W-:Y:S04]  /*34520*/  @P6 STG.E.U16 desc[UR8][R8.64], R57 ;  /* 0x0000003908006986 */ /* 0x0001e8000c101508 */
[----:B------:R-:W4:Y:S04]  /*34530*/  LDL.LU R43, [R1+0x1580] ;  /* 0x00158000012b7983 */ /* 0x000f280000300800 */
[----:B0-----:R-:W3:Y:S01]  /*34540*/  LDL.LU R57, [R1+0x1d8] ;  /* 0x0001d80001397983 */ /* 0x001ee20000300800 */
[----:B------:R-:W-:Y:S01]  /*34550*/  ISETP.LT.AND P3, PT, R59, UR4, !P2 ;  /* 0x000000043b007c0c */ /* 0x000fe2000d761270 */
[----:B------:R-:W-:Y:S01]  /*34560*/  VIADD R5, R18, 0x14 ;  /* 0x0000001412057836 */ /* 0x000fe20000000000 */
[----:B------:R-:W-:Y:S01]  /*34570*/  ISETP.LT.AND P5, PT, R19, UR10, !P2 ;  /* 0x0000000a13007c0c */ /* 0x000fe2000d7a1270 */
[C---:B------:R-:W-:Y:S01]  /*34580*/  IMAD.WIDE R6, R4.reuse, 0x2, R14 ;  /* 0x0000000204067825 */ /* 0x040fe200078e020e */
[----:B------:R-:W-:Y:S01]  /*34590*/  ISETP.LT.AND P6, PT, R27, UR12, !P2 ;  /* 0x0000000c1b007c0c */ /* 0x000fe2000d7c1270 */
[----:B------:R-:W-:Y:S01]  /*345a0*/  ULDC UR4, c[0x0][0x22c] ;  /* 0x00008b0000047ab9 */ /* 0x000fe20000000800 */
[----:B------:R-:W-:Y:S01]  /*345b0*/  ULDC UR10, c[0x0][0x228] ;  /* 0x00008a00000a7ab9 */ /* 0x000fe20000000800 */
[C---:B------:R-:W-:Y:S01]  /*345c0*/  IMAD.WIDE R8, R4.reuse, 0x2, R44 ;  /* 0x0000000204087825 */ /* 0x040fe200078e022c */
[----:B------:R-:W-:Y:S01]  /*345d0*/  ISETP.GE.AND P1, PT, R5, UR4, PT ;  /* 0x0000000405007c0c */ /* 0x000fe2000bf26270 */
[----:B------:R-:W-:Y:S01]  /*345e0*/  ULDC UR4, c[0x0][0x228] ;  /* 0x00008a0000047ab9 */ /* 0x000fe20000000800 */
[----:B------:R-:W4:Y:S01]  /*345f0*/  LDL.LU R56, [R1+0x188] ;  /* 0x0001880001387983 */ /* 0x000f220000300800 */
[----:B------:R-:W-:-:S03]  /*34600*/  IMAD.WIDE R10, R4, 0x2, R46 ;  /* 0x00000002040a7825 */ /* 0x000fc600078e022e */
[----:B------:R0:W-:Y:S01]  /*34610*/  @P3 STG.E.U16 desc[UR8][R6.64], R36 ;  /* 0x0000002406003986 */ /* 0x0001e2000c101508 */
[C---:B------:R-:W-:Y:S01]  /*34620*/  IMAD.WIDE R54, R4.reuse, 0x2, R48 ;  /* 0x0000000204367825 */ /* 0x040fe200078e0230 */
[----:B------:R-:W-:Y:S01]  /*34630*/  ISETP.LT.AND P3, PT, R61, UR6, !P2 ;  /* 0x000000063d007c0c */ /* 0x000fe2000d761270 */
[----:B------:R-:W-:Y:S01]  /*34640*/  ULDC UR12, c[0x0][0x228] ;  /* 0x00008a00000c7ab9 */ /* 0x000fe20000000800 */
[----:B------:R-:W-:Y:S01]  /*34650*/  PRMT R5, R33, 0x7632, R5 ;  /* 0x0000763221057816 */ /* 0x000fe20000000005 */
[----:B------:R-:W-:Y:S01]  /*34660*/  ULDC UR6, c[0x0][0x228] ;  /* 0x00008a0000067ab9 */ /* 0x000fe20000000800 */
[----:B0-----:R-:W-:Y:S01]  /*34670*/  IMAD.WIDE R6, R4, 0x2, R50 ;  /* 0x0000000204067825 */ /* 0x001fe200078e0232 */
[----:B------:R-:W-:Y:S01]  /*34680*/  PRMT R36, R37, 0x7632, R36 ;  /* 0x0000763225247816 */ /* 0x000fe20000000024 */
[----:B--2---:R-:W-:Y:S01]  /*34690*/  @P4 STG.E.U16 desc[UR8][R8.64], R41 ;  /* 0x0000002908004986 */ /* 0x004fe2000c101508 */
[----:B------:R-:W-:Y:S02]  /*346a0*/  PRMT R32, R41, 0x7632, R32 ;  /* 0x0000763229207816 */ /* 0x000fe40000000020 */
[----:B------:R-:W-:Y:S01]  /*346b0*/  ISETP.LT.AND P4, PT, R23, UR4, !P2 ;  /* 0x0000000417007c0c */ /* 0x000fe2000d781270 */
[----:B------:R-:W-:-:S02]  /*346c0*/  ULDC UR4, c[0x0][0x248] ;  /* 0x0000920000047ab9 */ /* 0x000fc40000000800 */
[----:B------:R-:W-:Y:S01]  /*346d0*/  @P5 STG.E.U16 desc[UR8][R10.64], R32 ;  /* 0x000000200a005986 */ /* 0x000fe2000c101508 */
[----:B------:R-:W-:Y:S01]  /*346e0*/  ISETP.LT.AND P2, PT, R60, UR10, !P2 ;  /* 0x0000000a3c007c0c */ /* 0x000fe2000d741270 */
[----:B------:R-:W-:Y:S02]  /*346f0*/  ULDC UR10, c[0x0][0x228] ;  /* 0x00008a00000a7ab9 */ /* 0x000fe40000000800 */
[----:B------:R0:W-:Y:S06]  /*34700*/  @P6 STG.E.U16 desc[UR8][R54.64], R33 ;  /* 0x0000002136006986 */ /* 0x0001ec000c101508 */
[----:B------:R1:W-:Y:S04]  /*34710*/  @P4 STG.E.U16 desc[UR8][R6.64], R5 ;  /* 0x0000000506004986 */ /* 0x0003e8000c101508 */
[----:B0-----:R-:W2:Y:S04]  /*34720*/  LDL.LU R54, [R1+0x198] ;  /* 0x0001980001367983 */ /* 0x001ea80000300800 */
[----:B------:R-:W4:Y:S01]  /*34730*/  LDL.LU R55, [R1+0x154c] ;  /* 0x00154c0001377983 */ /* 0x000f220000300800 */
[----:B------:R-:W-:Y:S01]  /*34740*/  VIADD R32, R4, UR4 ;  /* 0x0000000404207c36 */ /* 0x000fe20008000000 */
[----:B------:R-:W-:Y:S01]  /*34750*/  ISETP.LT.AND P6, PT, R58, UR12, !P1 ;  /* 0x0000000c3a007c0c */ /* 0x000fe2000cfc1270 */
[C---:B-1----:R-:W-:Y:S01]  /*34760*/  IMAD.WIDE R6, R4.reuse, 0x2, R52 ;  /* 0x0000000204067825 */ /* 0x042fe200078e0234 */
[----:B------:R-:W-:Y:S01]  /*34770*/  ISETP.LT.AND P5, PT, R59, UR14, !P1 ;  /* 0x0000000e3b007c0c */ /* 0x000fe2000cfa1270 */
[----:B------:R-:W-:Y:S01]  /*34780*/  ULDC UR4, c[0x0][0x228] ;  /* 0x00008a0000047ab9 */ /* 0x000fe20000000800 */
[----:B------:R-:W-:Y:S01]  /*34790*/  ULDC UR12, c[0x0][0x228] ;  /* 0x00008a00000c7ab9 */ /* 0x000fe20000000800 */
[----:B------:R-:W-:Y:S01]  /*347a0*/  IMAD.WIDE R4, R4, 0x2, R2 ;  /* 0x0000000204047825 */ /* 0x000fe200078e0202 */
[----:B------:R-:W-:Y:S01]  /*347b0*/  @P3 STG.E.U16 desc[UR8][R6.64], R37 ;  /* 0x0000002506003986 */ /* 0x000fe2000c101508 */
[----:B------:R-:W-:-:S03]  /*347c0*/  ULDC UR14, c[0x0][0x228] ;  /* 0x00008a00000e7ab9 */ /* 0x000fc60000000800 */
[----:B------:R0:W-:Y:S04]  /*347d0*/  @P2 STG.E.U16 desc[UR8][R4.64], R36 ;  /* 0x0000002404002986 */ /* 0x0001e8000c101508 */
[----:B0-----:R-:W2:Y:S01]  /*347e0*/  LDL.LU R5, [R1+0x1c8] ;  /* 0x0001c80001057983 */ /* 0x001ea20000300800 */
[----:B------:R-:W-:Y:S01]  /*347f0*/  IMAD.WIDE R8, R32, 0x2, R12 ;  /* 0x0000000220087825 */ /* 0x000fe200078e020c */
[----:B---3--:R-:W-:-:S04]  /*34800*/  PRMT R33, R57, 0x7632, R33 ;  /* 0x0000763239217816 */ /* 0x008fc80000000021 */
[----:B------:R0:W-:Y:S04]  /*34810*/  @P6 STG.E.U16 desc[UR8][R8.64], R57 ;  /* 0x0000003908006986 */ /* 0x0001e8000c101508 */
[----:B0-----:R-:W3:Y:S01]  /*34820*/  LDL.LU R57, [R1+0x78] ;  /* 0x0000780001397983 */ /* 0x001ee20000300800 */
[----:B------:R-:W-:-:S04]  /*34830*/  IMAD.WIDE R10, R32, 0x2, R14 ;  /* 0x00000002200a7825 */ /* 0x000fc800078e020e */
[----:B------:R-:W-:Y:S01]  /*34840*/  IMAD.WIDE R6, R32, 0x2, R44 ;  /* 0x0000000220067825 */ /* 0x000fe200078e022c */
[----:B------:R0:W-:Y:S01]  /*34850*/  @P5 STG.E.U16 desc[UR8][R10.64], R33 ;  /* 0x000000210a005986 */ /* 0x0001e2000c101508 */
[----:B------:R-:W-:Y:S01]  /*34860*/  ISETP.LT.AND P3, PT, R19, UR4, !P1 ;  /* 0x0000000413007c0c */ /* 0x000fe2000cf61270 */
[----:B------:R-:W-:Y:S01]  /*34870*/  ULDC UR4, c[0x0][0x22c] ;  /* 0x00008b0000047ab9 */ /* 0x000fe20000000800 */
[----:B------:R-:W-:Y:S01]  /*34880*/  ISETP.LT.AND P5, PT, R23, UR10, !P1 ;  /* 0x0000000a17007c0c */ /* 0x000fe2000cfa1270 */
[----:B------:R-:W-:Y:S01]  /*34890*/  VIADD R36, R18, 0x15 ;  /* 0x0000001512247836 */ /* 0x000fe20000000000 */
[----:B------:R-:W-:Y:S01]  /*348a0*/  ISETP.LT.AND P6, PT, R61, UR12, !P1 ;  /* 0x0000000c3d007c0c */ /* 0x000fe2000cfc1270 */
[----:B------:R-:W-:Y:S01]  /*348b0*/  IMAD.WIDE R8, R32, 0x2, R50 ;  /* 0x0000000220087825 */ /* 0x000fe200078e0232 */
[----:B------:R-:W-:Y:S01]  /*348c0*/  ULDC UR10, c[0x0][0x228] ;  /* 0x00008a00000a7ab9 */ /* 0x000fe20000000800 */
[----:B------:R-:W-:Y:S01]  /*348d0*/  ULDC UR12, c[0x0][0x228] ;  /* 0x00008a00000c7ab9 */ /* 0x000fe20000000800 */
[----:B------:R-:W-:Y:S01]  /*348e0*/  ISETP.GE.AND P2, PT, R36, UR4, PT ;  /* 0x0000000424007c0c */ /* 0x000fe2000bf46270 */
[----:B------:R-:W-:Y:S01]  /*348f0*/  ULDC UR4, c[0x0][0x248] ;  /* 0x0000920000047ab9 */ /* 0x000fe20000000800 */
[----:B0-----:R-:W-:-:S04]  /*34900*/  IMAD.WIDE R10, R32, 0x2, R52 ;  /* 0x00000002200a7825 */ /* 0x001fc800078e0234 */
[----:B------:R-:W-:Y:S01]  /*34910*/  VIADD R36, R32, UR4 ;  /* 0x0000000420247c36 */ /* 0x000fe20008000000 */
[----:B------:R-:W-:Y:S01]  /*34920*/  ULDC UR4, c[0x0][0x22c] ;  /* 0x00008b0000047ab9 */ /* 0x000fe20000000800 */
[----:B------:R-:W-:Y:S02]  /*34930*/  PRMT R40, R34, 0x7632, R40 ;  /* 0x0000763222287816 */ /* 0x000fe40000000028 */
[----:B----4-:R-:W-:Y:S01]  /*34940*/  ISETP.LT.AND P4, PT, R55, UR16, !P1 ;  /* 0x0000001037007c0c */ /* 0x010fe2000cf81270 */
[----:B------:R-:W-:Y:S01]  /*34950*/  ULDC UR16, c[0x0][0x228] ;  /* 0x00008a0000107ab9 */ /* 0x000fe20000000800 */
[----:B--2---:R-:W-:-:S11]  /*34960*/  PRMT R37, R54, 0x7632, R37 ;  /* 0x0000763236257816 */ /* 0x004fd60000000025 */
[----:B------:R0:W-:Y:S01]  /*34970*/  @P4 STG.E.U16 desc[UR8][R6.64], R5 ;  /* 0x0000000506004986 */ /* 0x0001e2000c101508 */
[----:B------:R-:W-:Y:S01]  /*34980*/  ISETP.LT.AND P4, PT, R27, UR6, !P1 ;  /* 0x000000061b007c0c */ /* 0x000fe2000cf81270 */
[----:B------:R-:W-:Y:S01]  /*34990*/  ULDC UR6, c[0x0][0x228] ;  /* 0x00008a0000067ab9 */ /* 0x000fe20000000800 */
[----:B------:R-:W-:Y:S01]  /*349a0*/  PRMT R33, R5, 0x7632, R33 ;  /* 0x0000763205217816 */ /* 0x000fe20000000021 */
[----:B0-----:R-:W-:-:S04]  /*349b0*/  IMAD.WIDE R4, R32, 0x2, R46 ;  /* 0x0000000220047825 */ /* 0x001fc800078e022e */
[----:B------:R-:W-:Y:S01]  /*349c0*/  IMAD.WIDE R6, R32, 0x2, R48 ;  /* 0x0000000220067825 */ /* 0x000fe200078e0230 */
[----:B------:R0:W-:Y:S01]  /*349d0*/  @P3 STG.E.U16 desc[UR8][R4.64], R33 ;  /* 0x0000002104003986 */ /* 0x0001e2000c101508 */
[----:B------:R-:W-:Y:S01]  /*349e0*/  ISETP.LT.AND P3, PT, R60, UR6, !P1 ;  /* 0x000000063c007c0c */ /* 0x000fe2000cf61270 */
[----:B------:R-:W-:-:S03]  /*349f0*/  ULDC UR6, c[0x0][0x228] ;  /* 0x00008a0000067ab9 */ /* 0x000fc60000000800 */
[----:B------:R1:W-:Y:S01]  /*34a00*/  @P4 STG.E.U16 desc[UR8][R6.64], R54 ;  /* 0x0000003606004986 */ /* 0x0003e2000c101508 */
[----:B------:R-:W-:Y:S01]  /*34a10*/  ISETP.LT.AND P4, PT, R58, UR10, !P2 ;  /* 0x0000000a3a007c0c */ /* 0x000fe2000d781270 */
[----:B------:R-:W-:Y:S02]  /*34a20*/  ULDC UR10, c[0x0][0x228] ;  /* 0x00008a00000a7ab9 */ /* 0x000fe40000000800 */
[----:B------:R2:W-:Y:S01]  /*34a30*/  @P5 STG.E.U16 desc[UR8][R8.64], R37 ;  /* 0x0000002508005986 */ /* 0x0005e2000c101508 */
[----:B------:R-:W-:Y:S01]  /*34a40*/  ISETP.LT.AND P5, PT, R59, UR12, !P2 ;  /* 0x0000000c3b007c0c */ /* 0x000fe2000d7a1270 */
[----:B------:R-:W-:Y:S02]  /*34a50*/  ULDC UR12, c[0x0][0x228] ;  /* 0x00008a00000c7ab9 */ /* 0x000fe40000000800 */
[----:B------:R4:W-:Y:S01]  /*34a60*/  @P6 STG.E.U16 desc[UR8][R10.64], R56 ;  /* 0x000000380a006986 */ /* 0x0009e2000c101508 */
[----:B------:R-:W-:Y:S01]  /*34a70*/  ISETP.LT.AND P6, PT, R55, UR14, !P2 ;  /* 0x0000000e37007c0c */ /* 0x000fe2000d7c1270 */
[----:B0-----:R-:W-:Y:S01]  /*34a80*/  IMAD.WIDE R4, R32, 0x2, R2 ;  /* 0x0000000220047825 */ /* 0x001fe200078e0202 */
[----:B---3--:R-:W-:Y:S01]  /*34a90*/  PRMT R32, R57, 0x7632, R32 ;  /* 0x0000763239207816 */ /* 0x008fe20000000020 */
[----:B-1----:R-:W3:Y:S01]  /*34aa0*/  LDL.LU R54, [R1+0x19c] ;  /* 0x00019c0001367983 */ /* 0x002ee20000300800 */
[----:B------:R-:W-:Y:S01]  /*34ab0*/  ULDC UR14, c[0x0][0x228] ;  /* 0x00008a00000e7ab9 */ /* 0x000fe20000000800 */
[----:B------:R-:W-:Y:S01]  /*34ac0*/  VIADD R33, R18, 0x16 ;  /* 0x0000001612217836 */ /* 0x000fe20000000000 */
[----:B--2---:R-:W-:Y:S01]  /*34ad0*/  PRMT R37, R56, 0x7632, R37 ;  /* 0x0000763238257816 */ /* 0x004fe20000000025 */
[----:B------:R-:W-:-:S04]  /*34ae0*/  IMAD.WIDE R6, R36, 0x2, R12 ;  /* 0x0000000224067825 */ /* 0x000fc800078e020c */
[C---:B------:R-:W-:Y:S01]  /*34af0*/  IMAD.WIDE R8, R36.reuse, 0x2, R14 ;  /* 0x0000000224087825 */ /* 0x040fe200078e020e */
[----:B------:R0:W-:Y:S03]  /*34b00*/  @P3 STG.E.U16 desc[UR8][R4.64], R37 ;  /* 0x0000002504003986 */ /* 0x0001e6000c101508 */
[----:B----4-:R-:W-:Y:S01]  /*34b10*/  IMAD.WIDE R10, R36, 0x2, R44 ;  /* 0x00000002240a7825 */ /* 0x010fe200078e022c */
[----:B------:R-:W-:Y:S01]  /*34b20*/  ISETP.GE.AND P1, PT, R33, UR4, PT ;  /* 0x0000000421007c0c */ /* 0x000fe2000bf26270 */
[----:B------:R1:W-:Y:S01]  /*34b30*/  @P4 STG.E.U16 desc[UR8][R6.64], R57 ;  /* 0x0000003906004986 */ /* 0x0003e2000c101508 */
[----:B------:R-:W-:-:S03]  /*34b40*/  ULDC UR4, c[0x0][0x228] ;  /* 0x00008a0000047ab9 */ /* 0x000fc60000000800 */
[----:B------:R2:W-:Y:S01]  /*34b50*/  @P5 STG.E.U16 desc[UR8][R8.64], R32 ;  /* 0x0000002008005986 */ /* 0x0005e2000c101508 */
[----:B------:R-:W-:Y:S01]  /*34b60*/  ISETP.LT.AND P5, PT, R27, UR6, !P2 ;  /* 0x000000061b007c0c */ /* 0x000fe2000d7a1270 */
[----:B------:R-:W-:Y:S02]  /*34b70*/  ULDC UR6, c[0x0][0x228] ;  /* 0x00008a0000067ab9 */ /* 0x000fe40000000800 */
[----:B------:R4:W-:Y:S01]  /*34b80*/  @P6 STG.E.U16 desc[UR8][R10.64], R42 ;  /* 0x0000002a0a006986 */ /* 0x0009e2000c101508 */
[----:B------:R-:W-:Y:S01]  /*34b90*/  ISETP.LT.AND P6, PT, R19, UR4, !P2 ;  /* 0x0000000413007c0c */ /* 0x000fe2000d7c1270 */
[----:B0-----:R-:W-:Y:S01]  /*34ba0*/  IMAD.WIDE R4, R36, 0x2, R46 ;  /* 0x0000000224047825 */ /* 0x001fe200078e022e */
[----:B------:R-:W-:Y:S01]  /*34bb0*/  ISETP.LT.AND P4, PT, R23, UR10, !P2 ;  /* 0x0000000a17007c0c */ /* 0x000fe2000d781270 */
[----:B------:R-:W3:Y:S01]  /*34bc0*/  LDL.LU R56, [R1+0x18c] ;  /* 0x00018c0001387983 */ /* 0x000ee20000300800 */
[----:B------:R-:W-:Y:S01]  /*34bd0*/  PRMT R37, R42, 0x7632, R37 ;  /* 0x000076322a257816 */ /* 0x000fe20000000025 */
[----:B-1----:R-:W-:Y:S01]  /*34be0*/  IMAD.WIDE R6, R36, 0x2, R48 ;  /* 0x0000000224067825 */ /* 0x002fe200078e0230 */
[----:B------:R-:W-:Y:S01]  /*34bf0*/  ISETP.LT.AND P3, PT, R61, UR12, !P2 ;  /* 0x0000000c3d007c0c */ /* 0x000fe2000d761270 */
[----:B------:R-:W3:Y:S01]  /*34c00*/  LDL.LU R57, [R1+0x7c] ;  /* 0x00007c0001397983 */ /* 0x000ee20000300800 */
[----:B------:R-:W-:Y:S01]  /*34c10*/  PRMT R41, R38, 0x7632, R41 ;  /* 0x0000763226297816 */ /* 0x000fe20000000029 */
[----:B--2---:R-:W-:Y:S01]  /*34c20*/  IMAD.WIDE R8, R36, 0x2, R50 ;  /* 0x0000000224087825 */ /* 0x004fe200078e0232 */
[----:B------:R-:W-:Y:S01]  /*34c30*/  ULDC UR10, c[0x0][0x228] ;  /* 0x00008a00000a7ab9 */ /* 0x000fe20000000800 */
[----:B----4-:R-:W2:Y:S01]  /*34c40*/  LDL.LU R42, [R1+0x1cc] ;  /* 0x0001cc00012a7983 */ /* 0x010ea20000300800 */
[----:B------:R-:W-:-:S03]  /*34c50*/  ULDC UR4, c[0x0][0x248] ;  /* 0x0000920000047ab9 */ /* 0x000fc60000000800 */
[----:B------:R-:W-:Y:S01]  /*34c60*/  @P6 STG.E.U16 desc[UR8][R4.64], R37 ;  /* 0x0000002504006986 */ /* 0x000fe2000c101508 */
[----:B------:R-:W-:Y:S01]  /*34c70*/  IMAD.WIDE R10, R36, 0x2, R52 ;  /* 0x00000002240a7825 */ /* 0x000fe200078e0234 */
[----:B------:R-:W-:Y:S02]  /*34c80*/  ULDC UR12, c[0x0][0x228] ;  /* 0x00008a00000c7ab9 */ /* 0x000fe40000000800 */
[----:B------:R-:W-:Y:S04]  /*34c90*/  @P5 STG.E.U16 desc[UR8][R6.64], R34 ;  /* 0x0000002206005986 */ /* 0x000fe8000c101508 */
[----:B------:R0:W-:Y:S04]  /*34ca0*/  @P4 STG.E.U16 desc[UR8][R8.64], R40 ;  /* 0x0000002808004986 */ /* 0x0001e8000c101508 */
[----:B0-----:R-:W4:Y:S01]  /*34cb0*/  LDL.LU R40, [R1+0x1dc] ;  /* 0x0001dc0001287983 */ /* 0x001f220000300800 */
[----:B------:R-:W-:Y:S01]  /*34cc0*/  ISETP.LT.AND P2, PT, R60, UR14, !P2 ;  /* 0x0000000e3c007c0c */ /* 0x000fe2000d741270 */
[----:B------:R-:W-:Y:S01]  /*34cd0*/  IMAD.WIDE R32, R36, 0x2, R2 ;  /* 0x0000000224207825 */ /* 0x000fe200078e0202 */
[----:B------:R-:W-:Y:S01]  /*34ce0*/  ISETP.LT.AND P4, PT, R59, UR10, !P1 ;  /* 0x0000000a3b007c0c */ /* 0x000fe2000cf81270 */
[----:B------:R-:W-:Y:S01]  /*34cf0*/  @P3 STG.E.U16 desc[UR8][R10.64], R38 ;  /* 0x000000260a003986 */ /* 0x000fe2000c101508 */
[----:B------:R-:W-:Y:S01]  /*34d00*/  ISETP.LT.AND P3, PT, R58, UR6, !P1 ;  /* 0x000000063a007c0c */ /* 0x000fe2000cf61270 */
[----:B------:R-:W-:Y:S01]  /*34d10*/  ULDC UR14, c[0x0][0x228] ;  /* 0x00008a00000e7ab9 */ /* 0x000fe20000000800 */
[----:B------:R-:W-:Y:S01]  /*34d20*/  ISETP.LT.AND P5, PT, R55, UR12, !P1 ;  /* 0x0000000c37007c0c */ /* 0x000fe2000cfa1270 */
[----:B------:R-:W-:Y:S01]  /*34d30*/  ULDC UR6, c[0x0][0x228] ;  /* 0x00008a0000067ab9 */ /* 0x000fe20000000800 */
[----:B------:R-:W-:-:S05]  /*34d40*/  ULDC UR10, c[0x0][0x228] ;  /* 0x00008a00000a7ab9 */ /* 0x000fca0000000800 */
[----:B------:R0:W-:Y:S01]  /*34d50*/  @P2 STG.E.U16 desc[UR8][R32.64], R41 ;  /* 0x0000002920002986 */ /* 0x0001e2000c101508 */
[----:B------:R-:W-:Y:S01]  /*34d60*/  ISETP.LT.AND P6, PT, R19, UR14, !P1 ;  /* 0x0000000e13007c0c */ /* 0x000fe2000cfc1270 */
[----:B------:R-:W-:Y:S01]  /*34d70*/  ULDC UR12, c[0x0][0x228] ;  /* 0x00008a00000c7ab9 */ /* 0x000fe20000000800 */
[----:B------:R-:W-:Y:S01]  /*34d80*/  ULDC UR14, c[0x0][0x228] ;  /* 0x00008a00000e7ab9 */ /* 0x000fe20000000800 */
[----:B0-----:R-:W-:Y:S01]  /*34d90*/  VIADD R32, R36, UR4 ;  /* 0x0000000424207c36 */ /* 0x001fe20008000000 */
[----:B------:R-:W-:-:S03]  /*34da0*/  ULDC UR4, c[0x0][0x22c] ;  /* 0x00008b0000047ab9 */ /* 0x000fc60000000800 */
[----:B------:R-:W-:-:S04]  /*34db0*/  IMAD.WIDE R4, R32, 0x2, R12 ;  /* 0x0000000220047825 */ /* 0x000fc800078e020c */
[----:B------:R-:W-:-:S04]  /*34dc0*/  IMAD.WIDE R6, R32, 0x2, R14 ;  /* 0x0000000220067825 */ /* 0x000fc800078e020e */
[----:B------:R-:W-:-:S04]  /*34dd0*/  IMAD.WIDE R8, R32, 0x2, R44 ;  /* 0x0000000220087825 */ /* 0x000fc800078e022c */
[----:B------:R-:W-:Y:S02]  /*34de0*/  VIADD R33, R18, 0x17 ;  /* 0x0000001712217836 */ /* 0x000fe40000000000 */
[----:B------:R-:W-:-:S03]  /*34df0*/  IMAD.WIDE R10, R32, 0x2, R46 ;  /* 0x00000002200a7825 */ /* 0x000fc600078e022e */
[----:B------:R-:W-:Y:S01]  /*34e00*/  ISETP.GE.AND P2, PT, R33, UR4, PT ;  /* 0x0000000421007c0c */ /* 0x000fe2000bf46270 */
[----:B------:R-:W-:Y:S02]  /*34e10*/  ULDC UR4, c[0x0][0x248] ;  /* 0x0000920000047ab9 */ /* 0x000fe40000000800 */
[----:B------:R-:W-:Y:S01]  /*34e20*/  VIADD R33, R32, UR4 ;  /* 0x0000000420217c36 */ /* 0x000fe20008000000 */
[----:B------:R-:W-:Y:S01]  /*34e30*/  ULDC UR4, c[0x0][0x228] ;  /* 0x00008a0000047ab9 */ /* 0x000fe20000000800 */
[----:B--2---:R-:W-:Y:S02]  /*34e40*/  PRMT R36, R42, 0x7632, R36 ;  /* 0x000076322a247816 */ /* 0x004fe40000000024 */
[----:B----4-:R-:W-:Y:S01]  /*34e50*/  PRMT R34, R40, 0x7632, R34 ;  /* 0x0000763228227816 */ /* 0x010fe20000000022 */
[----:B------:R0:W-:Y:S04]  /*34e60*/  @P3 STG.E.U16 desc[UR8][R4.64], R40 ;  /* 0x0000002804003986 */ /* 0x0001e8000c101508 */
[----:B------:R3:W-:Y:S01]  /*34e70*/  @P4 STG.E.U16 desc[UR8][R6.64], R34 ;  /* 0x0000002206004986 */ /* 0x0007e2000c101508 */
[----:B------:R-:W-:Y:S01]  /*34e80*/  ISETP.LT.AND P4, PT, R23, UR10, !P1 ;  /* 0x0000000a17007c0c */ /* 0x000fe2000cf81270 */
[----:B------:R-:W-:-:S02]  /*34e90*/  ULDC UR10, c[0x0][0x228] ;  /* 0x00008a00000a7ab9 */ /* 0x000fc40000000800 */
[----:B------:R1:W-:Y:S01]  /*34ea0*/  @P5 STG.E.U16 desc[UR8][R8.64], R42 ;  /* 0x0000002a08005986 */ /* 0x0003e2000c101508 */
[----:B------:R-:W-:Y:S01]  /*34eb0*/  ISETP.LT.AND P5, PT, R27, UR6, !P1 ;  /* 0x000000061b007c0c */ /* 0x000fe2000cfa1270 */
[----:B------:R-:W-:Y:S01]  /*34ec0*/  ULDC UR6, c[0x0][0x228] ;  /* 0x00008a0000067ab9 */ /* 0x000fe20000000800 */
[----:B------:R-:W-:Y:S01]  /*34ed0*/  ISETP.LT.AND P3, PT, R61, UR12, !P1 ;  /* 0x0000000c3d007c0c */ /* 0x000fe2000cf61270 */
[----:B------:R2:W-:Y:S01]  /*34ee0*/  @P6 STG.E.U16 desc[UR8][R10.64], R36 ;  /* 0x000000240a006986 */ /* 0x0005e2000c101508 */
[----:B------:R-:W-:Y:S01]  /*34ef0*/  ISETP.LT.AND P1, PT, R60, UR14, !P1 ;  /* 0x0000000e3c007c0c */ /* 0x000fe2000cf21270 */
[----:B0-----:R-:W-:Y:S01]  /*34f00*/  IMAD.WIDE R4, R32, 0x2, R48 ;  /* 0x0000000220047825 */ /* 0x001fe200078e0230 */
[----:B------:R-:W-:Y:S01]  /*34f10*/  ISETP.LT.AND P6, PT, R58, UR6, !P2 ;  /* 0x000000063a007c0c */ /* 0x000fe2000d7c1270 */
[----:B------:R-:W-:Y:S01]  /*34f20*/  ULDC UR6, c[0x0][0x228] ;  /* 0x00008a0000067ab9 */ /* 0x000fe20000000800 */
[----:B---3--:R-:W-:Y:S01]  /*34f30*/  PRMT R34, R54, 0x7632, R34 ;  /* 0x0000763236227816 */ /* 0x008fe20000000022 */
[----:B------:R-:W-:Y:S01]  /*34f40*/  IMAD.WIDE R6, R32, 0x2, R50 ;  /* 0x0000000220067825 */ /* 0x000fe200078e0232 */
[----:B------:R-:W-:Y:S01]  /*34f50*/  ULDC UR12, c[0x0][0x228] ;  /* 0x00008a00000c7ab9 */ /* 0x000fe20000000800 */
[----:B------:R-:W-:-:S02]  /*34f60*/  ULDC UR14, c[0x0][0x228] ;  /* 0x00008a00000e7ab9 */ /* 0x000fc40000000800 */
[C---:B-1----:R-:W-:Y:S01]  /*34f70*/  IMAD.WIDE R8, R32.reuse, 0x2, R52 ;  /* 0x0000000220087825 */ /* 0x042fe200078e0234 */
[----:B------:R0:W-:Y:S03]  /*34f80*/  @P5 STG.E.U16 desc[UR8][R4.64], R54 ;  /* 0x0000003604005986 */ /* 0x0001e6000c101508 */
[----:B--2---:R-:W-:Y:S01]  /*34f90*/  IMAD.WIDE R10, R32, 0x2, R2 ;  /* 0x00000002200a7825 */ /* 0x004fe200078e0202 */
[----:B------:R-:W-:Y:S01]  /*34fa0*/  @P4 STG.E.U16 desc[UR8][R6.64], R34 ;  /* 0x0000002206004986 */ /* 0x000fe2000c101508 */
[----:B------:R-:W-:-:S03]  /*34fb0*/  PRMT R32, R56, 0x7632, R32 ;  /* 0x0000763238207816 */ /* 0x000fc60000000020 */
[----:B------:R1:W-:Y:S01]  /*34fc0*/  @P3 STG.E.U16 desc[UR8][R8.64], R56 ;  /* 0x0000003808003986 */ /* 0x0003e2000c101508 */
[----:B0-----:R-:W-:-:S03]  /*34fd0*/  IMAD.WIDE R4, R33, 0x2, R12 ;  /* 0x0000000221047825 */ /* 0x001fc600078e020c */
[----:B------:R0:W-:Y:S04]  /*34fe0*/  @P1 STG.E.U16 desc[UR8][R10.64], R32 ;  /* 0x000000200a001986 */ /* 0x0001e8000c101508 */
[----:B-1----:R-:W2:Y:S04]  /*34ff0*/  LDL.LU R56, [R1+0xa0] ;  /* 0x0000a00001387983 */ /* 0x002ea80000300800 */
[----:B------:R1:W-:Y:S01]  /*35000*/  @P6 STG.E.U16 desc[UR8][R4.64], R57 ;  /* 0x0000003904006986 */ /* 0x0003e2000c101508 */
[----:B0-----:R-:W-:-:S03]  /*35010*/  PRMT R10, R57, 0x7632, R10 ;  /* 0x00007632390a7816 */ /* 0x001fc6000000000a */
[----:B-1----:R-:W3:Y:S01]  /*35020*/  LDL.LU R57, [R1+0x90] ;  /* 0x0000900001397983 */ /* 0x002ee20000300800 */
[----:B------:R-:W-:Y:S01]  /*35030*/  ISETP.LT.AND P3, PT, R59, UR4, !P2 ;  /* 0x000000043b007c0c */ /* 0x000fe2000d761270 */
[----:B------:R-:W-:Y:S01]  /*35040*/  ULDC UR4, c[0x0][0x228] ;  /* 0x00008a0000047ab9 */ /* 0x000fe20000000800 */
[----:B------:R-:W-:Y:S01]  /*35050*/  ISETP.LT.AND P4, PT, R55, UR6, !P2 ;  /* 0x0000000637007c0c */ /* 0x000fe2000d781270 */
[----:B------:R-:W-:Y:S01]  /*35060*/  ULDC UR6, c[0x0][0x228] ;  /* 0x00008a0000067ab9 */ /* 0x000fe20000000800 */
[----:B------:R-:W-:Y:S01]  /*35070*/  VIADD R32, R18, 0x18 ;  /* 0x0000001812207836 */ /* 0x000fe20000000000 */
[----:B------:R-:W-:Y:S01]  /*35080*/  ISETP.LT.AND P5, PT, R19, UR4, !P2 ;  /* 0x0000000413007c0c */ /* 0x000fe2000d7a1270 */
[----:B------:R-:W-:Y:S01]  /*35090*/  IMAD.WIDE R8, R33, 0x2, R14 ;  /* 0x0000000221087825 */ /* 0x000fe200078e020e */
[----:B------:R-:W-:Y:S01]  /*350a0*/  ISETP.LT.AND P6, PT, R27, UR6, !P2 ;  /* 0x000000061b007c0c */ /* 0x000fe2000d7c1270 */
[----:B------:R-:W-:Y:S02]  /*350b0*/  ULDC UR4, c[0x0][0x22c] ;  /* 0x00008b0000047ab9 */ /* 0x000fe40000000800 */
[C---:B------:R-:W-:Y:S01]  /*350c0*/  IMAD.WIDE R6, R33.reuse, 0x2, R44 ;  /* 0x0000000221067825 */ /* 0x040fe200078e022c */
[----:B------:R-:W-:Y:S01]  /*350d0*/  ISETP.GE.AND P1, PT, R32, UR4, PT ;  /* 0x0000000420007c0c */ /* 0x000fe2000bf26270 */
[----:B------:R-:W-:Y:S01]  /*350e0*/  ULDC UR4, c[0x0][0x228] ;  /* 0x00008a0000047ab9 */ /* 0x000fe20000000800 */
[----:B------:R0:W-:Y:S01]  /*350f0*/  @P3 STG.E.U16 desc[UR8][R8.64], R10 ;  /* 0x0000000a08003986 */ /* 0x0001e2000c101508 */
[----:B------:R-:W-:Y:S01]  /*35100*/  IMAD.WIDE R4, R33, 0x2, R46 ;  /* 0x0000000221047825 */ /* 0x000fe200078e022e */
[----:B------:R-:W-:Y:S01]  /*35110*/  PRMT R11, R43, 0x7632, R11 ;  /* 0x000076322b0b7816 */ /* 0x000fe2000000000b */
[----:B------:R-:W-:Y:S01]  /*35120*/  ULDC UR6, c[0x0][0x228] ;  /* 0x00008a0000067ab9 */ /* 0x000fe20000000800 */
[----:B------:R1:W-:Y:S01]  /*35130*/  @P4 STG.E.U16 desc[UR8][R6.64], R43 ;  /* 0x0000002b06004986 */ /* 0x0003e2000c101508 */
[----:B------:R-:W-:Y:S01]  /*35140*/  ISETP.LT.AND P4, PT, R23, UR4, !P2 ;  /* 0x0000000417007c0c */ /* 0x000fe2000d781270 */
[----:B------:R-:W-:Y:S01]  /*35150*/  ULDC UR4, c[0x0][0x248] ;  /* 0x0000920000047ab9 */ /* 0x000fe20000000800 */
[----:B------:R-:W-:Y:S01]  /*35160*/  ISETP.LT.AND P3, PT, R61, UR6, !P2 ;  /* 0x000000063d007c0c */ /* 0x000fe2000d761270 */
[----:B------:R-:W4:Y:S01]  /*35170*/  LDL.LU R54, [R1+0x1e0] ;  /* 0x0001e00001367983 */ /* 0x000f220000300800 */
[----:B0-----:R-:W-:-:S03]  /*35180*/  IMAD.WIDE R8, R33, 0x2, R48 ;  /* 0x0000000221087825 */ /* 0x001fc600078e0230 */
[----:B------:R0:W-:Y:S01]  /*35190*/  @P5 STG.E.U16 desc[UR8][R4.64], R11 ;  /* 0x0000000b04005986 */ /* 0x0001e2000c101508 */
[----:B------:R-:W-:Y:S01]  /*351a0*/  ISETP.LT.AND P2, PT, R60, UR10, !P2 ;  /* 0x0000000a3c007c0c */ /* 0x000fe2000d741270 */
[----:B------:R-:W-:Y:S01]  /*351b0*/  ULDC UR6, c[0x0][0x228] ;  /* 0x00008a0000067ab9 */ /* 0x000fe20000000800 */
[----:B-1----:R-:W-:Y:S01]  /*351c0*/  PRMT R6, R35, 0x7632, R6 ;  /* 0x0000763223067816 */ /* 0x002fe20000000006 */
[----:B------:R1:W-:Y:S01]  /*351d0*/  @P6 STG.E.U16 desc[UR8][R8.64], R35 ;  /* 0x0000002308006986 */ /* 0x0003e2000c101508 */
[----:B------:R-:W-:Y:S01]  /*351e0*/  ISETP.LT.AND P6, PT, R58, UR12, !P1 ;  /* 0x0000000c3a007c0c */ /* 0x000fe2000cfc1270 */
[----:B------:R-:W-:Y:S01]  /*351f0*/  VIADD R32, R33, UR4 ;  /* 0x0000000421207c36 */ /* 0x000fe20008000000 */
[----:B------:R-:W-:Y:S01]  /*35200*/  ISETP.LT.AND P5, PT, R59, UR14, !P1 ;  /* 0x0000000e3b007c0c */ /* 0x000fe2000cfa1270 */
[----:B------:R-:W4:Y:S01]  /*35210*/  LDL.LU R42, [R1+0xc0] ;  /* 0x0000c000012a7983 */ /* 0x000f220000300800 */
[----:B------:R-:W-:Y:S01]  /*35220*/  ULDC UR4, c[0x0][0x228] ;  /* 0x00008a0000047ab9 */ /* 0x000fe20000000800 */
[----:B------:R-:W-:Y:S01]  /*35230*/  ULDC UR10, c[0x0][0x228] ;  /* 0x00008a00000a7ab9 */ /* 0x000fe20000000800 */
[----:B------:R-:W-:Y:S01]  /*35240*/  ULDC UR12, c[0x0][0x228] ;  /* 0x00008a00000c7ab9 */ /* 0x000fe20000000800 */
[----:B0-----:R-:W-:Y:S01]  /*35250*/  IMAD.WIDE R4, R33, 0x2, R50 ;  /* 0x0000000221047825 */ /* 0x001fe200078e0232 */
[----:B------:R-:W-:-:S04]  /*35260*/  ULDC UR14, c[0x0][0x228] ;  /* 0x00008a00000e7ab9 */ /* 0x000fc80000000800 */
[----:B------:R0:W-:Y:S01]  /*35270*/  @P4 STG.E.U16 desc[UR8][R4.64], R6 ;  /* 0x0000000604004986 */ /* 0x0001e2000c101508 */
[----:B------:R-:W-:Y:S01]  /*35280*/  ISETP.LT.AND P4, PT, R55, UR16, !P1 ;  /* 0x0000001037007c0c */ /* 0x000fe2000cf81270 */
[----:B-1----:R-:W-:Y:S01]  /*35290*/  IMAD.WIDE R8, R32, 0x2, R12 ;  /* 0x0000000220087825 */ /* 0x002fe200078e020c */
[----:B------:R-:W-:Y:S01]  /*352a0*/  PRMT R37, R28, 0x7632, R37 ;  /* 0x000076321c257816 */ /* 0x000fe20000000025 */
[----:B------:R-:W-:Y:S02]  /*352b0*/  ULDC UR16, c[0x0][0x228] ;  /* 0x00008a0000107ab9 */ /* 0x000fe40000000800 */
[----:B0-----:R-:W-:-:S04]  /*352c0*/  IMAD.WIDE R4, R33, 0x2, R52 ;  /* 0x0000000221047825 */ /* 0x001fc800078e0234 */
[----:B------:R-:W-:Y:S01]  /*352d0*/  IMAD.WIDE R6, R33, 0x2, R2 ;  /* 0x0000000221067825 */ /* 0x000fe200078e0202 */
[----:B------:R-:W-:Y:S01]  /*352e0*/  PRMT R33, R39, 0x7632, R33 ;  /* 0x0000763227217816 */ /* 0x000fe20000000021 */
[----:B------:R0:W-:Y:S02]  /*352f0*/  @P3 STG.E.U16 desc[UR8][R4.64], R39 ;  /* 0x0000002704003986 */ /* 0x0001e4000c101508 */
[C---:B------:R-:W-:Y:S02]  /*35300*/  IMAD.WIDE R10, R32.reuse, 0x2, R14 ;  /* 0x00000002200a7825 */ /* 0x040fe400078e020e */
[----:B------:R-:W-:Y:S02]  /*35310*/  @P2 STG.E.U16 desc[UR8][R6.64], R33 ;  /* 0x0000002106002986 */ /* 0x000fe4000c101508 */
[----:B0-----:R-:W-:Y:S01]  /*35320*/  IMAD.WIDE R4, R32, 0x2, R44 ;  /* 0x0000000220047825 */ /* 0x001fe200078e022c */
[----:B--2---:R-:W-:Y:S01]  /*35330*/  PRMT R34, R56, 0x7632, R34 ;  /* 0x0000763238227816 */ /* 0x004fe20000000022 */
[----:B------:R0:W-:Y:S04]  /*35340*/  @P6 STG.E.U16 desc[UR8][R8.64], R56 ;  /* 0x0000003808006986 */ /* 0x0001e8000c101508 */
[----:B------:R-:W-:Y:S04]  /*35350*/  @P5 STG.E.U16 desc[UR8][R10.64], R34 ;  /* 0x000000220a005986 */ /* 0x000fe8000c101508 */
[----:B0-----:R-:W2:Y:S01]  /*35360*/  LDL.LU R56, [R1+0xb0] ;  /* 0x0000b00001387983 */ /* 0x001ea20000300800 */
[----:B---3--:R-:W-:-:S03]  /*35370*/  PRMT R33, R57, 0x7632, R33 ;  /* 0x0000763239217816 */ /* 0x008fc60000000021 */
[----:B------:R0:W-:Y:S04]  /*35380*/  @P4 STG.E.U16 desc[UR8][R4.64], R57 ;  /* 0x0000003904004986 */ /* 0x0001e8000c101508 */
[----:B0-----:R-:W3:Y:S01]  /*35390*/  LDL.LU R57, [R1+0x100] ;  /* 0x0001000001397983 */ /* 0x001ee20000300800 */
[----:B------:R-:W-:Y:S01]  /*353a0*/  ISETP.LT.AND P3, PT, R19, UR4, !P1 ;  /* 0x0000000413007c0c */ /* 0x000fe2000cf61270 */
[----:B------:R-:W-:Y:S01]  /*353b0*/  VIADD R34, R18, 0x19 ;  /* 0x0000001912227836 */ /* 0x000fe20000000000 */
[----:B------:R-:W-:Y:S01]  /*353c0*/  ISETP.LT.AND P4, PT, R27, UR6, !P1 ;  /* 0x000000061b007c0c */ /* 0x000fe2000cf81270 */
[C---:B------:R-:W-:Y:S01]  /*353d0*/  IMAD.WIDE R4, R32.reuse, 0x2, R46 ;  /* 0x0000000220047825 */ /* 0x040fe200078e022e */
[----:B------:R-:W-:Y:S01]  /*353e0*/  ISETP.LT.AND P5, PT, R23, UR10, !P1 ;  /* 0x0000000a17007c0c */ /* 0x000fe2000cfa1270 */
[----:B------:R-:W-:Y:S01]  /*353f0*/  ULDC UR4, c[0x0][0x22c] ;  /* 0x00008b0000047ab9 */ /* 0x000fe20000000800 */
[----:B------:R-:W-:Y:S01]  /*35400*/  ISETP.LT.AND P6, PT, R61, UR12, !P1 ;  /* 0x0000000c3d007c0c */ /* 0x000fe2000cfc1270 */
[----:B------:R-:W-:Y:S01]  /*35410*/  IMAD.WIDE R6, R32, 0x2, R48 ;  /* 0x0000000220067825 */ /* 0x000fe200078e0230 */
[----:B------:R-:W-:Y:S01]  /*35420*/  ISETP.GE.AND P2, PT, R34, UR4, PT ;  /* 0x0000000422007c0c */ /* 0x000fe2000bf46270 */
[----:B------:R-:W-:Y:S01]  /*35430*/  ULDC UR6, c[0x0][0x228] ;  /* 0x00008a0000067ab9 */ /* 0x000fe20000000800 */
[----:B----4-:R-:W-:Y:S01]  /*35440*/  PRMT R35, R54, 0x7632, R35 ;  /* 0x0000763236237816 */ /* 0x010fe20000000023 */
[----:B------:R-:W-:Y:S01]  /*35450*/  ULDC UR10, c[0x0][0x228] ;  /* 0x00008a00000a7ab9 */ /* 0x000fe20000000800 */
[----:B------:R-:W-:Y:S01]  /*35460*/  IMAD.WIDE R8, R32, 0x2, R50 ;  /* 0x0000000220087825 */ /* 0x000fe200078e0232 */
[----:B------:R-:W-:Y:S01]  /*35470*/  @P3 STG.E.U16 desc[UR8][R4.64], R33 ;  /* 0x0000002104003986 */ /* 0x000fe2000c101508 */
[----:B------:R-:W-:Y:S01]  /*35480*/  ISETP.LT.AND P3, PT, R60, UR6, !P1 ;  /* 0x000000063c007c0c */ /* 0x000fe2000cf61270 */
[----:B------:R-:W-:Y:S01]  /*35490*/  ULDC UR4, c[0x0][0x248] ;  /* 0x0000920000047ab9 */ /* 0x000fe20000000800 */
[----:B------:R-:W-:Y:S01]  /*354a0*/  IMAD.WIDE R10, R32, 0x2, R52 ;  /* 0x00000002200a7825 */ /* 0x000fe200078e0234 */
[----:B------:R0:W-:Y:S01]  /*354b0*/  @P4 STG.E.U16 desc[UR8][R6.64], R54 ;  /* 0x0000003606004986 */ /* 0x0001e2000c101508 */
[----:B------:R-:W-:Y:S01]  /*354c0*/  ISETP.LT.AND P4, PT, R58, UR10, !P2 ;  /* 0x0000000a3a007c0c */ /* 0x000fe2000d781270 */
[----:B------:R-:W-:Y:S01]  /*354d0*/  ULDC UR12, c[0x0][0x228] ;  /* 0x00008a00000c7ab9 */ /* 0x000fe20000000800 */
[C---:B------:R-:W-:Y:S01]  /*354e0*/  VIADD R34, R32.reuse, UR4 ;  /* 0x0000000420227c36 */ /* 0x040fe20008000000 */
[----:B------:R1:W-:Y:S01]  /*354f0*/  @P5 STG.E.U16 desc[UR8][R8.64], R35 ;  /* 0x0000002308005986 */ /* 0x0003e2000c101508 */
[----:B------:R-:W-:Y:S01]  /*35500*/  ISETP.LT.AND P5, PT, R59, UR12, !P2 ;  /* 0x0000000c3b007c0c */ /* 0x000fe2000d7a1270 */
[----:B------:R-:W-:Y:S01]  /*35510*/  ULDC UR4, c[0x0][0x22c] ;  /* 0x00008b0000047ab9 */ /* 0x000fe20000000800 */
[----:B------:R-:W-:Y:S01]  /*35520*/  ULDC UR6, c[0x0][0x228] ;  /* 0x00008a0000067ab9 */ /* 0x000fe20000000800 */
[----:B0-----:R-:W4:Y:S01]  /*35530*/  LDL.LU R54, [R1+0x80] ;  /* 0x0000800001367983 */ /* 0x001f220000300800 */
[----:B------:R-:W-:Y:S01]  /*35540*/  IMAD.WIDE R4, R32, 0x2, R2 ;  /* 0x0000000220047825 */ /* 0x000fe200078e0202 */
[----:B------:R-:W-:Y:S01]  /*35550*/  ULDC UR10, c[0x0][0x228] ;  /* 0x00008a00000a7ab9 */ /* 0x000fe20000000800 */
[----:B------:R-:W-:Y:S01]  /*35560*/  ULDC UR12, c[0x0][0x228] ;  /* 0x00008a00000c7ab9 */ /* 0x000fe20000000800 */
[----:B------:R0:W-:Y:S01]  /*35570*/  @P6 STG.E.U16 desc[UR8][R10.64], R42 ;  /* 0x0000002a0a006986 */ /* 0x0001e2000c101508 */
[----:B------:R-:W-:Y:S01]  /*35580*/  ISETP.LT.AND P6, PT, R55, UR14, !P2 ;  /* 0x0000000e37007c0c */ /* 0x000fe2000d7c1270 */
[----:B------:R-:W-:Y:S01]  /*35590*/  IMAD.WIDE R6, R34, 0x2, R12 ;  /* 0x0000000222067825 */ /* 0x000fe200078e020c */
[----:B-1----:R-:W-:Y:S01]  /*355a0*/  PRMT R35, R42, 0x7632, R35 ;  /* 0x000076322a237816 */ /* 0x002fe20000000023 */
[----:B------:R-:W-:-:S02]  /*355b0*/  ULDC UR14, c[0x0][0x228] ;  /* 0x00008a00000e7ab9 */ /* 0x000fc40000000800 */
        /* <DEDUP_REMOVED lines=10> */
[----:B------:R-:W-:Y:S01]  /*35660*/  VIADD R33, R18, 0x1a ;  /* 0x0000001a12217836 */ /* 0x000fe20000000000 */
[----:B------:R-:W-:Y:S02]  /*35670*/  ISETP.LT.AND P5, PT, R27, UR6, !P2 ;  /* 0x000000061b007c0c */ /* 0x000fe4000d7a1270 */
[----:B------:R-:W-:Y:S02]  /*35680*/  ISETP.LT.AND P4, PT, R23, UR10, !P2 ;  /* 0x0000000a17007c0c */ /* 0x000fe4000d781270 */
[----:B------:R-:W-:Y:S01]  /*35690*/  ISETP.LT.AND P3, PT, R61, UR12, !P2 ;  /* 0x0000000c3d007c0c */ /* 0x000fe2000d761270 */
[C---:B------:R-:W-:Y:S01]  /*356a0*/  IMAD.WIDE R4, R34.reuse, 0x2, R46 ;  /* 0x0000000222047825 */ /* 0x040fe200078e022e */
[----:B------:R-:W-:Y:S01]  /*356b0*/  ISETP.GE.AND P1, PT, R33, UR4, PT ;  /* 0x0000000421007c0c */ /* 0x000fe2000bf26270 */
[----:B------:R-:W-:Y:S01]  /*356c0*/  ULDC UR4, c[0x0][0x228] ;  /* 0x00008a0000047ab9 */ /* 0x000fe20000000800 */
[----:B------:R-:W3:Y:S01]  /*356d0*/  LDL.LU R40, [R1+0x1e4] ;  /* 0x0001e40001287983 */ /* 0x000ee20000300800 */
[----:B------:R-:W-:Y:S01]  /*356e0*/  ISETP.LT.AND P6, PT, R19, UR4, !P2 ;  /* 0x0000000413007c0c */ /* 0x000fe2000d7c1270 */
[----:B------:R-:W-:Y:S01]  /*356f0*/  IMAD.WIDE R6, R34, 0x2, R48 ;  /* 0x0000000222067825 */ /* 0x000fe200078e0230 */
[----:B------:R-:W-:Y:S01]  /*35700*/  ISETP.LT.AND P2, PT, R60, UR14, !P2 ;  /* 0x0000000e3c007c0c */ /* 0x000fe2000d741270 */
[----:B------:R-:W-:Y:S01]  /*35710*/  ULDC UR6, c[0x0][0x228] ;  /* 0x00008a0000067ab9 */ /* 0x000fe20000000800 */
[----:B------:R-:W-:Y:S01]  /*35720*/  ULDC UR10, c[0x0][0x228] ;  /* 0x00008a00000a7ab9 */ /* 0x000fe20000000800 */
[----:B------:R-:W-:Y:S01]  /*35730*/  IMAD.WIDE R8, R34, 0x2, R50 ;  /* 0x0000000222087825 */ /* 0x000fe200078e0232 */
[----:B----4-:R-:W-:Y:S01]  /*35740*/  PRMT R36, R54, 0x7632, R36 ;  /* 0x0000763236247816 */ /* 0x010fe20000000024 */
[----:B------:R-:W-:Y:S01]  /*35750*/  ULDC UR12, c[0x0][0x228] ;  /* 0x00008a00000c7ab9 */ /* 0x000fe20000000800 */
[----:B------:R-:W4:Y:S01]  /*35760*/  LDL.LU R42, [R1+0xc4] ;  /* 0x0000c400012a7983 */ /* 0x000f220000300800 */
[----:B------:R-:W-:Y:S01]  /*35770*/  IMAD.WIDE R10, R34, 0x2, R52 ;  /* 0x00000002220a7825 */ /* 0x000fe200078e0234 */
[----:B------:R-:W-:Y:S01]  /*35780*/  ULDC UR4, c[0x0][0x248] ;  /* 0x0000920000047ab9 */ /* 0x000fe20000000800 */
[----:B------:R-:W-:-:S02]  /*35790*/  ULDC UR14, c[0x0][0x228] ;  /* 0x00008a00000e7ab9 */ /* 0x000fc40000000800 */
[----:B------:R0:W-:Y:S04]  /*357a0*/  @P6 STG.E.U16 desc[UR8][R4.64], R35 ;  /* 0x0000002304006986 */ /* 0x0001e8000c101508 */
[----:B------:R1:W-:Y:S04]  /*357b0*/  @P5 STG.E.U16 desc[UR8][R6.64], R54 ;  /* 0x0000003606005986 */ /* 0x0003e8000c101508 */
[----:B------:R1:W-:Y:S01]  /*357c0*/  @P4 STG.E.U16 desc[UR8][R8.64], R36 ;  /* 0x0000002408004986 */ /* 0x0003e2000c101508 */
[----:B------:R-:W-:Y:S01]  /*357d0*/  ISETP.LT.AND P4, PT, R59, UR10, !P1 ;  /* 0x0000000a3b007c0c */ /* 0x000fe2000cf81270 */
[----:B------:R-:W-:Y:S01]  /*357e0*/  IMAD.WIDE R32, R34, 0x2, R2 ;  /* 0x0000000222207825 */ /* 0x000fe200078e0202 */
[----:B------:R-:W-:Y:S01]  /*357f0*/  ISETP.LT.AND P5, PT, R55, UR12, !P1 ;  /* 0x0000000c37007c0c */ /* 0x000fe2000cfa1270 */
[----:B------:R-:W-:Y:S01]  /*35800*/  @P3 STG.E.U16 desc[UR8][R10.64], R28 ;  /* 0x0000001c0a003986 */ /* 0x000fe2000c101508 */
[----:B------:R-:W-:Y:S01]  /*35810*/  ISETP.LT.AND P3, PT, R58, UR6, !P1 ;  /* 0x000000063a007c0c */ /* 0x000fe2000cf61270 */
[----:B------:R-:W-:Y:S01]  /*35820*/  VIADD R34, R34, UR4 ;  /* 0x0000000422227c36 */ /* 0x000fe20008000000 */
[----:B------:R-:W-:Y:S01]  /*35830*/  ISETP.LT.AND P6, PT, R19, UR14, !P1 ;  /* 0x0000000e13007c0c */ /* 0x000fe2000cfc1270 */
[----:B------:R2:W-:Y:S01]  /*35840*/  @P2 STG.E.U16 desc[UR8][R32.64], R37 ;  /* 0x0000002520002986 */ /* 0x0005e2000c101508 */
[----:B------:R-:W-:Y:S01]  /*35850*/  ULDC UR6, c[0x0][0x228] ;  /* 0x00008a0000067ab9 */ /* 0x000fe20000000800 */
[C---:B0-----:R-:W-:Y:S01]  /*35860*/  IMAD.WIDE R4, R34.reuse, 0x2, R12 ;  /* 0x0000000222047825 */ /* 0x041fe200078e020c */
[----:B------:R-:W-:Y:S01]  /*35870*/  ULDC UR10, c[0x0][0x228] ;  /* 0x00008a00000a7ab9 */ /* 0x000fe20000000800 */
[----:B-1----:R-:W4:Y:S01]  /*35880*/  LDL.LU R54, [R1+0xb4] ;  /* 0x0000b40001367983 */ /* 0x002f220000300800 */
[----:B------:R-:W-:Y:S01]  /*35890*/  ULDC UR12, c[0x0][0x228] ;  /* 0x00008a00000c7ab9 */ /* 0x000fe20000000800 */
[----:B------:R-:W-:Y:S01]  /*358a0*/  IMAD.WIDE R6, R34, 0x2, R14 ;  /* 0x0000000222067825 */ /* 0x000fe200078e020e */
[----:B------:R-:W-:Y:S01]  /*358b0*/  ULDC UR4, c[0x0][0x22c] ;  /* 0x00008b0000047ab9 */ /* 0x000fe20000000800 */
[----:B------:R-:W-:-:S02]  /*358c0*/  ULDC UR14, c[0x0][0x228] ;  /* 0x00008a00000e7ab9 */ /* 0x000fc40000000800 */
[----:B------:R-:W-:Y:S01]  /*358d0*/  IMAD.WIDE R8, R34, 0x2, R44 ;  /* 0x0000000222087825 */ /* 0x000fe200078e022c */
[----:B--2---:R-:W-:Y:S01]  /*358e0*/  PRMT R32, R56, 0x7632, R32 ;  /* 0x0000763238207816 */ /* 0x004fe20000000020 */
[----:B------:R-:W-:Y:S04]  /*358f0*/  @P3 STG.E.U16 desc[UR8][R4.64], R56 ;  /* 0x0000003804003986 */ /* 0x000fe8000c101508 */
[----:B------:R-:W-:Y:S01]  /*35900*/  @P4 STG.E.U16 desc[UR8][R6.64], R32 ;  /* 0x0000002006004986 */ /* 0x000fe2000c101508 */
[----:B---3--:R-:W-:-:S03]  /*35910*/  PRMT R33, R57, 0x7632, R33 ;  /* 0x0000763239217816 */ /* 0x008fc60000000021 */
[----:B------:R0:W-:Y:S04]  /*35920*/  @P5 STG.E.U16 desc[UR8][R8.64], R57 ;  /* 0x0000003908005986 */ /* 0x0001e8000c101508 */
[----:B0-----:R-:W2:Y:S01]  /*35930*/  LDL.LU R57, [R1+0x104] ;  /* 0x0001040001397983 */ /* 0x001ea20000300800 */
[----:B------:R-:W-:Y:S01]  /*35940*/  ISETP.LT.AND P5, PT, R27, UR6, !P1 ;  /* 0x000000061b007c0c */ /* 0x000fe2000cfa1270 */
[----:B------:R-:W-:Y:S01]  /*35950*/  VIADD R28, R18, 0x1b ;  /* 0x0000001b121c7836 */ /* 0x000fe20000000000 */
[----:B------:R-:W-:Y:S01]  /*35960*/  ISETP.LT.AND P4, PT, R23, UR10, !P1 ;  /* 0x0000000a17007c0c */ /* 0x000fe2000cf81270 */
[----:B------:R-:W-:Y:S01]  /*35970*/  IMAD.WIDE R10, R34, 0x2, R46 ;  /* 0x00000002220a7825 */ /* 0x000fe200078e022e */
[----:B------:R-:W-:Y:S01]  /*35980*/  ISETP.LT.AND P3, PT, R61, UR12, !P1 ;  /* 0x0000000c3d007c0c */ /* 0x000fe2000cf61270 */
[----:B------:R-:W3:Y:S01]  /*35990*/  LDL.LU R56, [R1+0x84] ;  /* 0x0000840001387983 */ /* 0x000ee20000300800 */
[----:B------:R-:W-:Y:S01]  /*359a0*/  ISETP.GE.AND P2, PT, R28, UR4, PT ;  /* 0x000000041c007c0c */ /* 0x000fe2000bf46270 */
[----:B------:R-:W-:Y:S01]  /*359b0*/  ULDC UR6, c[0x0][0x228] ;  /* 0x00008a0000067ab9 */ /* 0x000fe20000000800 */
[----:B------:R-:W-:Y:S01]  /*359c0*/  IMAD.WIDE R8, R34, 0x2, R50 ;  /* 0x0000000222087825 */ /* 0x000fe200078e0232 */
[----:B------:R0:W-:Y:S01]  /*359d0*/  @P6 STG.E.U16 desc[UR8][R10.64], R33 ;  /* 0x000000210a006986 */ /* 0x0001e2000c101508 */
[----:B------:R-:W-:Y:S01]  /*359e0*/  PRMT R32, R40, 0x7632, R32 ;  /* 0x0000763228207816 */ /* 0x000fe20000000020 */
[----:B------:R-:W-:Y:S01]  /*359f0*/  ULDC UR4, c[0x0][0x248] ;  /* 0x0000920000047ab9 */ /* 0x000fe20000000800 */
[----:B------:R-:W-:Y:S01]  /*35a00*/  ISETP.LT.AND P1, PT, R60, UR14, !P1 ;  /* 0x0000000e3c007c0c */ /* 0x000fe2000cf21270 */
[----:B------:R-:W-:Y:S01]  /*35a10*/  IMAD.WIDE R6, R34, 0x2, R52 ;  /* 0x0000000222067825 */ /* 0x000fe200078e0234 */
[----:B------:R-:W-:Y:S01]  /*35a20*/  ISETP.LT.AND P6, PT, R58, UR6, !P2 ;  /* 0x000000063a007c0c */ /* 0x000fe2000d7c1270 */
[----:B------:R-:W-:Y:S01]  /*35a30*/  ULDC UR6, c[0x0][0x228] ;  /* 0x00008a0000067ab9 */ /* 0x000fe20000000800 */
[----:B------:R-:W-:Y:S01]  /*35a40*/  ULDC UR10, c[0x0][0x228] ;  /* 0x00008a00000a7ab9 */ /* 0x000fe20000000800 */
[----:B------:R-:W-:Y:S01]  /*35a50*/  IMAD.WIDE R4, R34, 0x2, R2 ;  /* 0x0000000222047825 */ /* 0x000fe200078e0202 */
[----:B------:R-:W-:Y:S01]  /*35a60*/  ULDC UR12, c[0x0][0x228] ;  /* 0x00008a00000c7ab9 */ /* 0x000fe20000000800 */
[----:B------:R-:W-:-:S02]  /*35a70*/  ULDC UR14, c[0x0][0x228] ;  /* 0x00008a00000e7ab9 */ /* 0x000fc40000000800 */
[----:B0-----:R-:W-:-:S04]  /*35a80*/  IMAD.WIDE R10, R34, 0x2, R48 ;  /* 0x00000002220a7825 */ /* 0x001fc800078e0230 */
[----:B------:R-:W-:Y:S01]  /*35a90*/  VIADD R28, R34, UR4 ;  /* 0x00000004221c7c36 */ /* 0x000fe20008000000 */
[----:B------:R0:W-:Y:S01]  /*35aa0*/  @P5 STG.E.U16 desc[UR8][R10.64], R40 ;  /* 0x000000280a005986 */ /* 0x0001e2000c101508 */
[----:B------:R-:W-:-:S03]  /*35ab0*/  ULDC UR4, c[0x0][0x228] ;  /* 0x00008a0000047ab9 */ /* 0x000fc60000000800 */
[----:B------:R1:W-:Y:S01]  /*35ac0*/  @P4 STG.E.U16 desc[UR8][R8.64], R32 ;  /* 0x0000002008004986 */ /* 0x0003e2000c101508 */
[----:B------:R-:W-:Y:S01]  /*35ad0*/  ISETP.LT.AND P4, PT, R55, UR6, !P2 ;  /* 0x0000000637007c0c */ /* 0x000fe2000d781270 */
[----:B------:R-:W-:Y:S02]  /*35ae0*/  ULDC UR6, c[0x0][0x228] ;  /* 0x00008a0000067ab9 */ /* 0x000fe40000000800 */
[----:B----4-:R4:W-:Y:S01]  /*35af0*/  @P3 STG.E.U16 desc[UR8][R6.64], R42 ;  /* 0x0000002a06003986 */ /* 0x0109e2000c101508 */
[----:B------:R-:W-:Y:S01]  /*35b00*/  ISETP.LT.AND P3, PT, R59, UR4, !P2 ;  /* 0x000000043b007c0c */ /* 0x000fe2000d761270 */
[----:B------:R-:W-:Y:S01]  /*35b10*/  ULDC UR4, c[0x0][0x22c] ;  /* 0x00008b0000047ab9 */ /* 0x000fe20000000800 */
[----:B------:R-:W-:Y:S01]  /*35b20*/  PRMT R33, R42, 0x7632, R33 ;  /* 0x000076322a217816 */ /* 0x000fe20000000021 */
[----:B0-----:R-:W-:-:S04]  /*35b30*/  IMAD.WIDE R10, R28, 0x2, R12 ;  /* 0x000000021c0a7825 */ /* 0x001fc800078e020c */
[----:B------:R0:W-:Y:S01]  /*35b40*/  @P1 STG.E.U16 desc[UR8][R4.64], R33 ;  /* 0x0000002104001986 */ /* 0x0001e2000c101508 */
[----:B-1----:R-:W-:-:S03]  /*35b50*/  PRMT R32, R54, 0x7632, R32 ;  /* 0x0000763236207816 */ /* 0x002fc60000000020 */
[----:B------:R1:W-:Y:S01]  /*35b60*/  @P6 STG.E.U16 desc[UR8][R10.64], R54 ;  /* 0x000000360a006986 */ /* 0x0003e2000c101508 */
[----:B----4-:R-:W-:-:S04]  /*35b70*/  IMAD.WIDE R6, R28, 0x2, R44 ;  /* 0x000000021c067825 */ /* 0x010fc800078e022c */
[----:B0-----:R-:W-:Y:S01]  /*35b80*/  IMAD.WIDE R4, R28, 0x2, R14 ;  /* 0x000000021c047825 */ /* 0x001fe200078e020e */
[----:B-1----:R-:W4:Y:S04]  /*35b90*/  LDL.LU R54, [R1+0xa8] ;  /* 0x0000a80001367983 */ /* 0x002f280000300800 */
[----:B------:R-:W-:Y:S01]  /*35ba0*/  @P3 STG.E.U16 desc[UR8][R4.64], R32 ;  /* 0x0000002004003986 */ /* 0x000fe2000c101508 */
[----:B--2---:R-:W-:-:S03]  /*35bb0*/  PRMT R34, R57, 0x7632, R34 ;  /* 0x0000763239227816 */ /* 0x004fc60000000022 */
[----:B------:R0:W-:Y:S04]  /*35bc0*/  @P4 STG.E.U16 desc[UR8][R6.64], R57 ;  /* 0x0000003906004986 */ /* 0x0001e8000c101508 */
[----:B0-----:R-:W2:Y:S01]  /*35bd0*/  LDL.LU R57, [R1+0x98] ;  /* 0x0000980001397983 */ /* 0x001ea20000300800 */
[----:B------:R-:W-:Y:S01]  /*35be0*/  ISETP.LT.AND P5, PT, R19, UR10, !P2 ;  /* 0x0000000a13007c0c */ /* 0x000fe2000d7a1270 */
[----:B------:R-:W-:Y:S01]  /*35bf0*/  VIADD R33, R18, 0x1c ;  /* 0x0000001c12217836 */ /* 0x000fe20000000000 */
[----:B------:R-:W-:Y:S01]  /*35c00*/  ISETP.LT.AND P6, PT, R27, UR12, !P2 ;  /* 0x0000000c1b007c0c */ /* 0x000fe2000d7c1270 */
[----:B------:R-:W-:-:S04]  /*35c10*/  IMAD.WIDE R8, R28, 0x2, R46 ;  /* 0x000000021c087825 */ /* 0x000fc800078e022e */
[----:B------:R-:W-:Y:S01]  /*35c20*/  IMAD.WIDE R10, R28, 0x2, R48 ;  /* 0x000000021c0a7825 */ /* 0x000fe200078e0230 */
[----:B------:R-:W-:Y:S01]  /*35c30*/  ISETP.GE.AND P1, PT, R33, UR4, PT ;  /* 0x0000000421007c0c */ /* 0x000fe2000bf26270 */
[----:B------:R-:W-:Y:S01]  /*35c40*/  ULDC UR4, c[0x0][0x228] ;  /* 0x00008a0000047ab9 */ /* 0x000fe20000000800 */
[----:B---3--:R-:W-:Y:S01]  /*35c50*/  PRMT R6, R56, 0x7632, R6 ;  /* 0x0000763238067816 */ /* 0x008fe20000000006 */
[----:B------:R-:W-:Y:S01]  /*35c60*/  ULDC UR10, c[0x0][0x228] ;  /* 0x00008a00000a7ab9 */ /* 0x000fe20000000800 */
[----:B------:R-:W-:Y:S01]  /*35c70*/  ISETP.LT.AND P4, PT, R23, UR4, !P2 ;  /* 0x0000000417007c0c */ /* 0x000fe2000d781270 */
[----:B------:R-:W-:Y:S01]  /*35c80*/  @P5 STG.E.U16 desc[UR8][R8.64], R34 ;  /* 0x0000002208005986 */ /* 0x000fe2000c101508 */
[----:B------:R-:W-:Y:S01]  /*35c90*/  ULDC UR12, c[0x0][0x228] ;  /* 0x00008a00000c7ab9 */ /* 0x000fe20000000800 */
[----:B------:R-:W-:Y:S01]  /*35ca0*/  ISETP.LT.AND P3, PT, R61, UR6, !P2 ;  /* 0x000000063d007c0c */ /* 0x000fe2000d761270 */
[----:B------:R-:W-:Y:S01]  /*35cb0*/  IMAD.WIDE R4, R28, 0x2, R50 ;  /* 0x000000021c047825 */ /* 0x000fe200078e0232 */
[----:B------:R0:W-:Y:S01]  /*35cc0*/  @P6 STG.E.U16 desc[UR8][R10.64], R56 ;  /* 0x000000380a006986 */ /* 0x0001e2000c101508 */
[----:B------:R-:W-:Y:S01]  /*35cd0*/  ISETP.LT.AND P2, PT, R60, UR10, !P2 ;  /* 0x0000000a3c007c0c */ /* 0x000fe2000d741270 */
[----:B------:R-:W-:Y:S01]  /*35ce0*/  ULDC UR4, c[0x0][0x248] ;  /* 0x0000920000047ab9 */ /* 0x000fe20000000800 */
[----:B------:R-:W-:Y:S01]  /*35cf0*/  ISETP.LT.AND P6, PT, R58, UR12, !P1 ;  /* 0x0000000c3a007c0c */ /* 0x000fe2000cfc1270 */
[----:B------:R-:W-:Y:S01]  /*35d00*/  VIADD R32, R28, UR4 ;  /* 0x000000041c207c36 */ /* 0x000fe20008000000 */
[----:B------:R-:W-:Y:S01]  /*35d10*/  ISETP.LT.AND P5, PT, R59, UR14, !P1 ;  /* 0x0000000e3b007c0c */ /* 0x000fe2000cfa1270 */
[----:B------:R-:W-:Y:S01]  /*35d20*/  ULDC UR4, c[0x0][0x228] ;  /* 0x00008a0000047ab9 */ /* 0x000fe20000000800 */
[----:B------:R-:W-:Y:S01]  /*35d30*/  ULDC UR6, c[0x0][0x228] ;  /* 0x00008a0000067ab9 */ /* 0x000fe20000000800 */
[----:B0-----:R-:W3:Y:S01]  /*35d40*/  LDL.LU R56, [R1+0x1e8] ;  /* 0x0001e80001387983 */ /* 0x001ee20000300800 */
[C---:B------:R-:W-:Y:S01]  /*35d50*/  IMAD.WIDE R8, R32.reuse, 0x2, R12 ;  /* 0x0000000220087825 */ /* 0x040fe200078e020c */
[----:B------:R-:W-:Y:S01]  /*35d60*/  ULDC UR10, c[0x0][0x228] ;  /* 0x00008a00000a7ab9 */ /* 0x000fe20000000800 */
[----:B------:R-:W-:Y:S01]  /*35d70*/  ULDC UR12, c[0x0][0x228] ;  /* 0x00008a00000c7ab9 */ /* 0x000fe20000000800 */
[----:B------:R0:W-:Y:S01]  /*35d80*/  @P4 STG.E.U16 desc[UR8][R4.64], R6 ;  /* 0x0000000604004986 */ /* 0x0001e2000c101508 */
[----:B------:R-:W-:Y:S01]  /*35d90*/  ISETP.LT.AND P4, PT, R55, UR16, !P1 ;  /* 0x0000001037007c0c */ /* 0x000fe2000cf81270 */
[----:B------:R-:W-:Y:S01]  /*35da0*/  IMAD.WIDE R10, R32, 0x2, R14 ;  /* 0x00000002200a7825 */ /* 0x000fe200078e020e */
[----:B------:R-:W-:Y:S01]  /*35db0*/  ULDC UR14, c[0x0][0x228] ;  /* 0x00008a00000e7ab9 */ /* 0x000fe20000000800 */
[----:B------:R-:W3:Y:S01]  /*35dc0*/  LDL.LU R42, [R1+0xc8] ;  /* 0x0000c800012a7983 */ /* 0x000ee20000300800 */
[----:B------:R-:W-:Y:S01]  /*35dd0*/  PRMT R35, R30, 0x7632, R35 ;  /* 0x000076321e237816 */ /* 0x000fe20000000023 */
[----:B------:R-:W-:Y:S01]  /*35de0*/  ULDC UR16, c[0x0][0x228] ;  /* 0x00008a0000107ab9 */ /* 0x000fe20000000800 */
[----:B0-----:R-:W-:-:S04]  /*35df0*/  IMAD.WIDE R4, R28, 0x2, R52 ;  /* 0x000000021c047825 */ /* 0x001fc800078e0234 */
[----:B------:R-:W-:Y:S01]  /*35e00*/  IMAD.WIDE R6, R28, 0x2, R2 ;  /* 0x000000021c067825 */ /* 0x000fe200078e0202 */
[----:B------:R-:W-:Y:S01]  /*35e10*/  PRMT R28, R29, 0x7632, R28 ;  /* 0x000076321d1c7816 */ /* 0x000fe2000000001c */
[----:B------:R0:W-:Y:S01]  /*35e20*/  @P3 STG.E.U16 desc[UR8][R4.64], R29 ;  /* 0x0000001d04003986 */ /* 0x0001e2000c101508 */
[----:B----4-:R-:W-:-:S03]  /*35e30*/  PRMT R33, R54, 0x7632, R33 ;  /* 0x0000763236217816 */ /* 0x010fc60000000021 */
[----:B------:R-:W-:Y:S04]  /*35e40*/  @P2 STG.E.U16 desc[UR8][R6.64], R28 ;  /* 0x0000001c06002986 */ /* 0x000fe8000c101508 */
[----:B------:R1:W-:Y:S01]  /*35e50*/  @P6 STG.E.U16 desc[UR8][R8.64], R54 ;  /* 0x0000003608006986 */ /* 0x0003e2000c101508 */
[----:B0-----:R-:W-:-:S03]  /*35e60*/  IMAD.WIDE R4, R32, 0x2, R44 ;  /* 0x0000000220047825 */ /* 0x001fc600078e022c */
[----:B------:R-:W-:Y:S04]  /*35e70*/  @P5 STG.E.U16 desc[UR8][R10.64], R33 ;  /* 0x000000210a005986 */ /* 0x000fe8000c101508 */
[----:B-1----:R-:W4:Y:S04]  /*35e80*/  LDL.LU R54, [R1+0xb8] ;  /* 0x0000b80001367983 */ /* 0x002f280000300800 */
[----:B--2---:R0:W-:Y:S01]  /*35e90*/  @P4 STG.E.U16 desc[UR8][R4.64], R57 ;  /* 0x0000003904004986 */ /* 0x0041e2000c101508 */
[----:B------:R-:W-:-:S03]  /*35ea0*/  PRMT R28, R57, 0x7632, R28 ;  /* 0x00007632391c7816 */ /* 0x000fc6000000001c */
[----:B0-----:R-:W2:Y:S01]  /*35eb0*/  LDL.LU R57, [R1+0x108] ;  /* 0x0001080001397983 */ /* 0x001ea20000300800 */
[----:B------:R-:W-:Y:S01]  /*35ec0*/  ISETP.LT.AND P3, PT, R19, UR4, !P1 ;  /* 0x0000000413007c0c */ /* 0x000fe2000cf61270 */
[----:B------:R-:W-:Y:S01]  /*35ed0*/  VIADD R29, R18, 0x1d ;  /* 0x0000001d121d7836 */ /* 0x000fe20000000000 */
[----:B------:R-:W-:Y:S01]  /*35ee0*/  ISETP.LT.AND P4, PT, R27, UR6, !P1 ;  /* 0x000000061b007c0c */ /* 0x000fe2000cf81270 */
[C---:B------:R-:W-:Y:S01]  /*35ef0*/  IMAD.WIDE R4, R32.reuse, 0x2, R46 ;  /* 0x0000000220047825 */ /* 0x040fe200078e022e */
[----:B------:R-:W-:Y:S01]  /*35f00*/  ISETP.LT.AND P5, PT, R23, UR10, !P1 ;  /* 0x0000000a17007c0c */ /* 0x000fe2000cfa1270 */
[----:B------:R-:W-:Y:S01]  /*35f10*/  ULDC UR4, c[0x0][0x22c] ;  /* 0x00008b0000047ab9 */ /* 0x000fe20000000800 */
[----:B------:R-:W-:Y:S01]  /*35f20*/  ISETP.LT.AND P6, PT, R61, UR12, !P1 ;  /* 0x0000000c3d007c0c */ /* 0x000fe2000cfc1270 */
[C---:B------:R-:W-:Y:S01]  /*35f30*/  IMAD.WIDE R6, R32.reuse, 0x2, R48 ;  /* 0x0000000220067825 */ /* 0x040fe200078e0230 */
[----:B------:R-:W-:Y:S01]  /*35f40*/  ISETP.GE.AND P2, PT, R29, UR4, PT ;  /* 0x000000041d007c0c */ /* 0x000fe2000bf46270 */
[----:B------:R-:W-:Y:S01]  /*35f50*/  ULDC UR6, c[0x0][0x228] ;  /* 0x00008a0000067ab9 */ /* 0x000fe20000000800 */
[----:B------:R-:W-:Y:S01]  /*35f60*/  ULDC UR10, c[0x0][0x228] ;  /* 0x00008a00000a7ab9 */ /* 0x000fe20000000800 */
[----:B------:R-:W-:Y:S01]  /*35f70*/  IMAD.WIDE R8, R32, 0x2, R50 ;  /* 0x0000000220087825 */ /* 0x000fe200078e0232 */
[----:B------:R-:W-:Y:S01]  /*35f80*/  ULDC UR4, c[0x0][0x248] ;  /* 0x0000920000047ab9 */ /* 0x000fe20000000800 */
[----:B------:R0:W-:Y:S01]  /*35f90*/  @P3 STG.E.U16 desc[UR8][R4.64], R28 ;  /* 0x0000001c04003986 */ /* 0x0001e2000c101508 */
[----:B------:R-:W-:-:S02]  /*35fa0*/  ISETP.LT.AND P3, PT, R60, UR6, !P1 ;  /* 0x000000063c007c0c */ /* 0x000fc4000cf61270 */
[----:B---3--:R-:W-:Y:S01]  /*35fb0*/  PRMT R33, R56, 0x7632, R33 ;  /* 0x0000763238217816 */ /* 0x008fe20000000021 */
[----:B------:R1:W-:Y:S01]  /*35fc0*/  @P4 STG.E.U16 desc[UR8][R6.64], R56 ;  /* 0x0000003806004986 */ /* 0x0003e2000c101508 */
[----:B------:R-:W-:Y:S01]  /*35fd0*/  IMAD.WIDE R10, R32, 0x2, R52 ;  /* 0x00000002200a7825 */ /* 0x000fe200078e0234 */
[----:B------:R-:W-:Y:S01]  /*35fe0*/  ISETP.LT.AND P4, PT, R58, UR10, !P2 ;  /* 0x0000000a3a007c0c */ /* 0x000fe2000d781270 */
[----:B------:R-:W-:Y:S01]  /*35ff0*/  ULDC UR12, c[0x0][0x228] ;  /* 0x00008a00000c7ab9 */ /* 0x000fe20000000800 */
[----:B------:R3:W-:Y:S01]  /*36000*/  @P5 STG.E.U16 desc[UR8][R8.64], R33 ;  /* 0x0000002108005986 */ /* 0x0007e2000c101508 */
[----:B------:R-:W-:Y:S01]  /*36010*/  ISETP.LT.AND P5, PT, R59, UR12, !P2 ;  /* 0x0000000c3b007c0c */ /* 0x000fe2000d7a1270 */
[----:B------:R-:W-:Y:S01]  /*36020*/  VIADD R29, R18, 0x1e ;  /* 0x0000001e121d7836 */ /* 0x000fe20000000000 */
[----:B0-----:R-:W-:Y:S01]  /*36030*/  PRMT R28, R42, 0x7632, R28 ;  /* 0x000076322a1c7816 */ /* 0x001fe2000000001c */
[C---:B------:R-:W-:Y:S01]  /*36040*/  IMAD.WIDE R4, R32.reuse, 0x2, R2 ;  /* 0x0000000220047825 */ /* 0x040fe200078e0202 */
[----:B------:R-:W-:Y:S01]  /*36050*/  ULDC UR6, c[0x0][0x228] ;  /* 0x00008a0000067ab9 */ /* 0x000fe20000000800 */
[----:B-1----:R-:W2:Y:S01]  /*36060*/  LDL.LU R56, [R1+0x88] ;  /* 0x0000880001387983 */ /* 0x002ea20000300800 */
[----:B------:R-:W-:Y:S01]  /*36070*/  ULDC UR10, c[0x0][0x228] ;  /* 0x00008a00000a7ab9 */ /* 0x000fe20000000800 */
[----:B------:R-:W-:Y:S01]  /*36080*/  ULDC UR12, c[0x0][0x228] ;  /* 0x00008a00000c7ab9 */ /* 0x000fe20000000800 */
[----:B---3--:R-:W-:Y:S01]  /*36090*/  VIADD R33, R32, UR4 ;  /* 0x0000000420217c36 */ /* 0x008fe20008000000 */
[----:B------:R0:W-:Y:S01]  /*360a0*/  @P6 STG.E.U16 desc[UR8][R10.64], R42 ;  /* 0x0000002a0a006986 */ /* 0x0001e2000c101508 */
[----:B------:R-:W-:Y:S01]  /*360b0*/  ISETP.LT.AND P6, PT, R55, UR14, !P2 ;  /* 0x0000000e37007c0c */ /* 0x000fe2000d7c1270 */
[----:B------:R-:W-:Y:S01]  /*360c0*/  ULDC UR4, c[0x0][0x22c] ;  /* 0x00008b0000047ab9 */ /* 0x000fe20000000800 */
[----:B------:R-:W-:Y:S01]  /*360d0*/  IMAD.WIDE R6, R33, 0x2, R12 ;  /* 0x0000000221067825 */ /* 0x000fe200078e020c */
[----:B------:R-:W-:Y:S01]  /*360e0*/  @P3 STG.E.U16 desc[UR8][R4.64], R28 ;  /* 0x0000001c04003986 */ /* 0x000fe2000c101508 */
[----:B------:R-:W-:-:S02]  /*360f0*/  ULDC UR14, c[0x0][0x228] ;  /* 0x00008a00000e7ab9 */ /* 0x000fc40000000800 */
[----:B------:R-:W-:-:S04]  /*36100*/  IMAD.WIDE R8, R33, 0x2, R14 ;  /* 0x0000000221087825 */ /* 0x000fc800078e020e */
[----:B0-----:R-:W-:Y:S01]  /*36110*/  IMAD.WIDE R10, R33, 0x2, R44 ;  /* 0x00000002210a7825 */ /* 0x001fe200078e022c */
[----:B----4-:R-:W-:Y:S01]  /*36120*/  PRMT R32, R54, 0x7632, R32 ;  /* 0x0000763236207816 */ /* 0x010fe20000000020 */
[----:B------:R0:W-:Y:S04]  /*36130*/  @P4 STG.E.U16 desc[UR8][R6.64], R54 ;  /* 0x0000003606004986 */ /* 0x0001e8000c101508 */
[----:B------:R1:W-:Y:S04]  /*36140*/  @P5 STG.E.U16 desc[UR8][R8.64], R32 ;  /* 0x0000002008005986 */ /* 0x0003e8000c101508 */
[----:B0-----:R-:W3:Y:S04]  /*36150*/  LDL.LU R54, [R1+0xac] ;  /* 0x0000ac0001367983 */ /* 0x001ee80000300800 */
[----:B--2---:R0:W-:Y:S01]  /*36160*/  @P6 STG.E.U16 desc[UR8][R10.64], R57 ;  /* 0x000000390a006986 */ /* 0x0041e2000c101508 */
[----:B-1----:R-:W-:-:S03]  /*36170*/  PRMT R32, R57, 0x7632, R32 ;  /* 0x0000763239207816 */ /* 0x002fc60000000020 */
[----:B0-----:R-:W2:Y:S01]  /*36180*/  LDL.LU R57, [R1+0x9c] ;  /* 0x00009c0001397983 */ /* 0x001ea20000300800 */
[----:B------:R-:W-:Y:S01]  /*36190*/  ISETP.GE.AND P1, PT, R29, UR4, PT ;  /* 0x000000041d007c0c */ /* 0x000fe2000bf26270 */
[----:B------:R-:W-:Y:S01]  /*361a0*/  ULDC UR4, c[0x0][0x228] ;  /* 0x00008a0000047ab9 */ /* 0x000fe20000000800 */
[----:B------:R-:W-:Y:S02]  /*361b0*/  ISETP.LT.AND P5, PT, R27, UR6, !P2 ;  /* 0x000000061b007c0c */ /* 0x000fe4000d7a1270 */
[----:B------:R-:W-:Y:S02]  /*361c0*/  ISETP.LT.AND P4, PT, R23, UR10, !P2 ;  /* 0x0000000a17007c0c */ /* 0x000fe4000d781270 */
[----:B------:R-:W-:Y:S01]  /*361d0*/  ISETP.LT.AND P3, PT, R61, UR12, !P2 ;  /* 0x0000000c3d007c0c */ /* 0x000fe2000d761270 */
[----:B------:R-:W-:Y:S01]  /*361e0*/  IMAD.WIDE R4, R33, 0x2, R46 ;  /* 0x0000000221047825 */ /* 0x000fe200078e022e */
[----:B------:R-:W-:Y:S01]  /*361f0*/  ISETP.LT.AND P6, PT, R19, UR4, !P2 ;  /* 0x0000000413007c0c */ /* 0x000fe2000d7c1270 */
[----:B------:R-:W4:Y:S01]  /*36200*/  LDL.LU R40, [R1+0x1ec] ;  /* 0x0001ec0001287983 */ /* 0x000f220000300800 */
[----:B------:R-:W-:Y:S01]  /*36210*/  ISETP.LT.AND P2, PT, R60, UR14, !P2 ;  /* 0x0000000e3c007c0c */ /* 0x000fe2000d741270 */
[C---:B------:R-:W-:Y:S01]  /*36220*/  IMAD.WIDE R6, R33.reuse, 0x2, R48 ;  /* 0x0000000221067825 */ /* 0x040fe200078e0230 */
[----:B------:R-:W-:Y:S01]  /*36230*/  ULDC UR6, c[0x0][0x228] ;  /* 0x00008a0000067ab9 */ /* 0x000fe20000000800 */
[----:B------:R-:W-:Y:S01]  /*36240*/  ULDC UR10, c[0x0][0x228] ;  /* 0x00008a00000a7ab9 */ /* 0x000fe20000000800 */
[----:B------:R-:W-:Y:S01]  /*36250*/  ULDC UR12, c[0x0][0x228] ;  /* 0x00008a00000c7ab9 */ /* 0x000fe20000000800 */
[C---:B------:R-:W-:Y:S01]  /*36260*/  IMAD.WIDE R8, R33.reuse, 0x2, R50 ;  /* 0x0000000221087825 */ /* 0x040fe200078e0232 */
[----:B------:R-:W4:Y:S01]  /*36270*/  LDL.LU R42, [R1+0xcc] ;  /* 0x0000cc00012a7983 */ /* 0x000f220000300800 */
[----:B------:R-:W-:Y:S01]  /*36280*/  ULDC UR4, c[0x0][0x248] ;  /* 0x0000920000047ab9 */ /* 0x000fe20000000800 */
[----:B------:R-:W-:Y:S01]  /*36290*/  PRMT R34, R56, 0x7632, R34 ;  /* 0x0000763238227816 */ /* 0x000fe20000000022 */
[C---:B------:R-:W-:Y:S01]  /*362a0*/  IMAD.WIDE R10, R33.reuse, 0x2, R52 ;  /* 0x00000002210a7825 */ /* 0x040fe200078e0234 */
[----:B------:R-:W-:Y:S01]  /*362b0*/  ULDC UR14, c[0x0][0x228] ;  /* 0x00008a00000e7ab9 */ /* 0x000fe20000000800 */
[----:B------:R2:W-:Y:S02]  /*362c0*/  @P6 STG.E.U16 desc[UR8][R4.64], R32 ;  /* 0x0000002004006986 */ /* 0x0005e4000c101508 */
[----:B------:R-:W-:-:S02]  /*362d0*/  IMAD.WIDE R28, R33, 0x2, R2 ;  /* 0x00000002211c7825 */ /* 0x000fc400078e0202 */
[----:B------:R-:W-:Y:S04]  /*362e0*/  @P5 STG.E.U16 desc[UR8][R6.64], R56 ;  /* 0x0000003806005986 */ /* 0x000fe8000c101508 */
[----:B------:R-:W-:Y:S01]  /*362f0*/  @P4 STG.E.U16 desc[UR8][R8.64], R34 ;  /* 0x0000002208004986 */ /* 0x000fe2000c101508 */
[----:B------:R-:W-:Y:S01]  /*36300*/  ISETP.LT.AND P4, PT, R59, UR10, !P1 ;  /* 0x0000000a3b007c0c */ /* 0x000fe2000cf81270 */
[----:B------:R-:W-:Y:S02]  /*36310*/  ULDC UR10, c[0x0][0x228] ;  /* 0x00008a00000a7ab9 */ /* 0x000fe40000000800 */
[----:B------:R-:W-:Y:S01]  /*36320*/  @P3 STG.E.U16 desc[UR8][R10.64], R30 ;  /* 0x0000001e0a003986 */ /* 0x000fe2000c101508 */
[----:B------:R-:W-:Y:S01]  /*36330*/  ISETP.LT.AND P3, PT, R58, UR6, !P1 ;  /* 0x000000063a007c0c */ /* 0x000fe2000cf61270 */
[----:B------:R-:W-:Y:S01]  /*36340*/  ULDC UR6, c[0x0][0x228] ;  /* 0x00008a0000067ab9 */ /* 0x000fe20000000800 */
[----:B------:R-:W-:Y:S01]  /*36350*/  ISETP.LT.AND P5, PT, R55, UR12, !P1 ;  /* 0x0000000c37007c0c */ /* 0x000fe2000cfa1270 */
[----:B------:R0:W-:Y:S01]  /*36360*/  @P2 STG.E.U16 desc[UR8][R28.64], R35 ;  /* 0x000000231c002986 */ /* 0x0001e2000c101508 */
[----:B--2---:R-:W-:Y:S01]  /*36370*/  PRMT R32, R57, 0x7632, R32 ;  /* 0x0000763239207816 */ /* 0x004fe20000000020 */
[----:B0-----:R-:W-:Y:S01]  /*36380*/  VIADD R28, R33, UR4 ;  /* 0x00000004211c7c36 */ /* 0x001fe20008000000 */
[----:B---3--:R-:W-:Y:S01]  /*36390*/  PRMT R30, R54, 0x7632, R30 ;  /* 0x00007632361e7816 */ /* 0x008fe2000000001e */
[----:B------:R-:W2:Y:S01]  /*363a0*/  LDL.LU R56, [R1+0xbc] ;  /* 0x0000bc0001387983 */ /* 0x000ea20000300800 */
[----:B------:R-:W-:Y:S01]  /*363b0*/  ISETP.LT.AND P6, PT, R19, UR14, !P1 ;  /* 0x0000000e13007c0c */ /* 0x000fe2000cfc1270 */
[C---:B------:R-:W-:Y:S01]  /*363c0*/  IMAD.WIDE R4, R28.reuse, 0x2, R12 ;  /* 0x000000021c047825 */ /* 0x040fe200078e020c */
[----:B------:R-:W-:Y:S01]  /*363d0*/  ULDC UR12, c[0x0][0x228] ;  /* 0x00008a00000c7ab9 */ /* 0x000fe20000000800 */
[----:B------:R-:W-:Y:S01]  /*363e0*/  ULDC UR4, c[0x0][0x22c] ;  /* 0x00008b0000047ab9 */ /* 0x000fe20000000800 */
[----:B------:R-:W-:Y:S01]  /*363f0*/  ULDC UR14, c[0x0][0x228] ;  /* 0x00008a00000e7ab9 */ /* 0x000fe20000000800 */
[C---:B------:R-:W-:Y:S01]  /*36400*/  IMAD.WIDE R6, R28.reuse, 0x2, R14 ;  /* 0x000000021c067825 */ /* 0x040fe200078e020e */
[----:B------:R-:W-:Y:S03]  /*36410*/  @P3 STG.E.U16 desc[UR8][R4.64], R54 ;  /* 0x0000003604003986 */ /* 0x000fe6000c101508 */
[----:B------:R-:W-:Y:S01]  /*36420*/  IMAD.WIDE R8, R28, 0x2, R44 ;  /* 0x000000021c087825 */ /* 0x000fe200078e022c */
[----:B------:R-:W-:Y:S04]  /*36430*/  @P4 STG.E.U16 desc[UR8][R6.64], R30 ;  /* 0x0000001e06004986 */ /* 0x000fe8000c101508 */
        /* <DEDUP_REMOVED lines=11> */
[----:B----4-:R-:W-:Y:S01]  /*364f0*/  PRMT R30, R40, 0x7632, R30 ;  /* 0x00007632281e7816 */ /* 0x010fe2000000001e */
[----:B------:R-:W-:Y:S01]  /*36500*/  ULDC UR4, c[0x0][0x248] ;  /* 0x0000920000047ab9 */ /* 0x000fe20000000800 */
[----:B------:R-:W-:Y:S01]  /*36510*/  ISETP.LT.AND P1, PT, R60, UR14, !P1 ;  /* 0x0000000e3c007c0c */ /* 0x000fe2000cf21270 */
[----:B------:R-:W-:Y:S01]  /*36520*/  IMAD.WIDE R6, R28, 0x2, R52 ;  /* 0x000000021c067825 */ /* 0x000fe200078e0234 */
[----:B------:R-:W4:Y:S01]  /*36530*/  LDL.LU R54, [R1+0x8c] ;  /* 0x00008c0001367983 */ /* 0x000f220000300800 */
[----:B------:R-:W-:Y:S01]  /*36540*/  ISETP.LT.AND P6, PT, R58, UR6, !P2 ;  /* 0x000000063a007c0c */ /* 0x000fe2000d7c1270 */
[----:B------:R-:W-:Y:S01]  /*36550*/  ULDC UR6, c[0x0][0x228] ;  /* 0x00008a0000067ab9 */ /* 0x000fe20000000800 */
[C---:B------:R-:W-:Y:S01]  /*36560*/  IMAD.WIDE R4, R28.reuse, 0x2, R2 ;  /* 0x000000021c047825 */ /* 0x040fe200078e0202 */
[----:B------:R-:W-:Y:S01]  /*36570*/  ULDC UR10, c[0x0][0x228] ;  /* 0x00008a00000a7ab9 */ /* 0x000fe20000000800 */
[----:B------:R-:W-:Y:S01]  /*36580*/  ULDC UR12, c[0x0][0x228] ;  /* 0x00008a00000c7ab9 */ /* 0x000fe20000000800 */
[----:B------:R-:W-:Y:S01]  /*36590*/  ULDC UR14, c[0x0][0x228] ;  /* 0x00008a00000e7ab9 */ /* 0x000fe20000000800 */
[----:B0-----:R-:W-:-:S04]  /*365a0*/  IMAD.WIDE R10, R28, 0x2, R48 ;  /* 0x000000021c0a7825 */ /* 0x001fc800078e0230 */
[----:B------:R-:W-:Y:S01]  /*365b0*/  VIADD R29, R28, UR4 ;  /* 0x000000041c1d7c36 */ /* 0x000fe20008000000 */
[----:B------:R0:W-:Y:S01]  /*365c0*/  @P5 STG.E.U16 desc[UR8][R10.64], R40 ;  /* 0x000000280a005986 */ /* 0x0001e2000c101508 */
[----:B------:R-:W-:-:S03]  /*365d0*/  ULDC UR4, c[0x0][0x228] ;  /* 0x00008a0000047ab9 */ /* 0x000fc60000000800 */
[----:B------:R1:W-:Y:S01]  /*365e0*/  @P4 STG.E.U16 desc[UR8][R8.64], R30 ;  /* 0x0000001e08004986 */ /* 0x0003e2000c101508 */
[----:B------:R-:W-:Y:S01]  /*365f0*/  ISETP.LT.AND P4, PT, R55, UR6, !P2 ;  /* 0x0000000637007c0c */ /* 0x000fe2000d781270 */
[----:B------:R-:W-:Y:S02]  /*36600*/  ULDC UR6, c[0x0][0x228] ;  /* 0x00008a0000067ab9 */ /* 0x000fe40000000800 */
[----:B------:R1:W-:Y:S01]  /*36610*/  @P3 STG.E.U16 desc[UR8][R6.64], R42 ;  /* 0x0000002a06003986 */ /* 0x0003e2000c101508 */
[----:B------:R-:W-:Y:S01]  /*36620*/  ISETP.LT.AND P3, PT, R59, UR4, !P2 ;  /* 0x000000043b007c0c */ /* 0x000fe2000d761270 */
[----:B------:R-:W-:Y:S01]  /*36630*/  ULDC UR4, c[0x0][0x228] ;  /* 0x00008a0000047ab9 */ /* 0x000fe20000000800 */
[----:B------:R-:W-:Y:S01]  /*36640*/  PRMT R28, R42, 0x7632, R28 ;  /* 0x000076322a1c7816 */ /* 0x000fe2000000001c */
[----:B0-----:R-:W-:-:S04]  /*36650*/  IMAD.WIDE R10, R29, 0x2, R12 ;  /* 0x000000021d0a7825 */ /* 0x001fc800078e020c */
[----:B------:R2:W-:Y:S01]  /*36660*/  @P1 STG.E.U16 desc[UR8][R4.64], R28 ;  /* 0x0000001c04001986 */ /* 0x0005e2000c101508 */
[----:B-1----:R-:W-:-:S04]  /*36670*/  IMAD.WIDE R8, R29, 0x2, R14 ;  /* 0x000000021d087825 */ /* 0x002fc800078e020e */
[----:B------:R-:W-:Y:S01]  /*36680*/  IMAD.WIDE R6, R29, 0x2, R44 ;  /* 0x000000021d067825 */ /* 0x000fe200078e022c */
        /* <DEDUP_REMOVED lines=8> */
[----:B------:R-:W-:Y:S01]  /*36710*/  ISETP.LT.AND P5, PT, R19, UR4, !P2 ;  /* 0x0000000413007c0c */ /* 0x000fe2000d7a1270 */
[----:B------:R-:W-:Y:S01]  /*36720*/  ULDC UR4, c[0x0][0x22c] ;  /* 0x00008b0000047ab9 */ /* 0x000fe20000000800 */
[----:B------:R-:W-:Y:S01]  /*36730*/  ISETP.LT.AND P6, PT, R27, UR6, !P2 ;  /* 0x000000061b007c0c */ /* 0x000fe2000d7c1270 */
[----:B------:R-:W-:Y:S01]  /*36740*/  IMAD.WIDE R4, R29, 0x2, R46 ;  /* 0x000000021d047825 */ /* 0x000fe200078e022e */
[----:B------:R-:W-:Y:S01]  /*36750*/  ISETP.GE.AND P1, PT, R11, UR4, PT ;  /* 0x000000040b007c0c */ /* 0x000fe2000bf26270 */
[----:B------:R-:W-:Y:S01]  /*36760*/  ULDC UR4, c[0x0][0x228] ;  /* 0x00008a0000047ab9 */ /* 0x000fe20000000800 */
[----:B------:R-:W-:Y:S01]  /*36770*/  ULDC UR6, c[0x0][0x228] ;  /* 0x00008a0000067ab9 */ /* 0x000fe20000000800 */
[----:B------:R-:W-:Y:S01]  /*36780*/  ISETP.LT.AND P4, PT, R23, UR4, !P2 ;  /* 0x0000000417007c0c */ /* 0x000fe2000d781270 */
[----:B------:R-:W-:Y:S01]  /*36790*/  IMAD.WIDE R8, R29, 0x2, R48 ;  /* 0x000000021d087825 */ /* 0x000fe200078e0230 */
[----:B------:R-:W3:Y:S01]  /*367a0*/  LDL.LU R42, [R1+0x200] ;  /* 0x00020000012a7983 */ /* 0x000ee20000300800 */
[----:B------:R-:W-:Y:S01]  /*367b0*/  ISETP.LT.AND P3, PT, R61, UR6, !P2 ;  /* 0x000000063d007c0c */ /* 0x000fe2000d761270 */
[----:B------:R-:W-:Y:S01]  /*367c0*/  ULDC UR4, c[0x0][0x248] ;  /* 0x0000920000047ab9 */ /* 0x000fe20000000800 */
[----:B------:R-:W-:Y:S01]  /*367d0*/  ISETP.LT.AND P2, PT, R60, UR10, !P2 ;  /* 0x0000000a3c007c0c */ /* 0x000fe2000d741270 */
[----:B------:R0:W-:Y:S01]  /*367e0*/  @P5 STG.E.U16 desc[UR8][R4.64], R10 ;  /* 0x0000000a04005986 */ /* 0x0001e2000c101508 */
[----:B------:R-:W-:Y:S01]  /*367f0*/  IMAD.WIDE R6, R29, 0x2, R50 ;  /* 0x000000021d067825 */ /* 0x000fe200078e0232 */
[----:B------:R-:W-:Y:S01]  /*36800*/  ULDC UR6, c[0x0][0x228] ;  /* 0x00008a0000067ab9 */ /* 0x000fe20000000800 */
[----:B------:R-:W-:Y:S01]  /*36810*/  ULDC UR10, c[0x0][0x228] ;  /* 0x00008a00000a7ab9 */ /* 0x000fe20000000800 */
[----:B----4-:R1:W-:Y:S01]  /*36820*/  @P6 STG.E.U16 desc[UR8][R8.64], R54 ;  /* 0x0000003608006986 */ /* 0x0103e2000c101508 */
[----:B------:R-:W-:Y:S01]  /*36830*/  ISETP.LT.AND P6, PT, R58, UR12, !P1 ;  /* 0x0000000c3a007c0c */ /* 0x000fe2000cfc1270 */
[----:B------:R-:W-:Y:S01]  /*36840*/  ULDC UR12, c[0x0][0x228] ;  /* 0x00008a00000c7ab9 */ /* 0x000fe20000000800 */
[----:B------:R-:W-:Y:S01]  /*36850*/  ISETP.LT.AND P5, PT, R59, UR14, !P1 ;  /* 0x0000000e3b007c0c */ /* 0x000fe2000cfa1270 */
[----:B------:R-:W-:Y:S01]  /*36860*/  ULDC UR14, c[0x0][0x228] ;  /* 0x00008a00000e7ab9 */ /* 0x000fe20000000800 */
[----:B0-----:R-:W-:Y:S01]  /*36870*/  PRMT R5, R54, 0x7632, R5 ;  /* 0x0000763236057816 */ /* 0x001fe20000000005 */
[----:B------:R-:W-:Y:S01]  /*36880*/  VIADD R4, R29, UR4 ;  /* 0x000000041d047c36 */ /* 0x000fe20008000000 */
[----:B------:R-:W-:Y:S01]  /*36890*/  ULDC UR4, c[0x0][0x228] ;  /* 0x00008a0000047ab9 */ /* 0x000fe20000000800 */
[----:B-1----:R-:W4:Y:S02]  /*368a0*/  LDL.LU R54, [R1+0x1f0] ;  /* 0x0001f00001367983 */ /* 0x002f240000300800 */
[----:B------:R-:W-:-:S02]  /*368b0*/  IMAD.WIDE R10, R4, 0x2, R12 ;  /* 0x00000002040a7825 */ /* 0x000fc400078e020c */
[----:B------:R0:W-:Y:S01]  /*368c0*/  @P4 STG.E.U16 desc[UR8][R6.64], R5 ;  /* 0x0000000506004986 */ /* 0x0001e2000c101508 */
[----:B------:R-:W-:Y:S01]  /*368d0*/  ISETP.LT.AND P4, PT, R55, UR16, !P1 ;  /* 0x0000001037007c0c */ /* 0x000fe2000cf81270 */
[----:B------:R-:W-:Y:S01]  /*368e0*/  IMAD.WIDE R8, R4, 0x2, R14 ;  /* 0x0000000204087825 */ /* 0x000fe200078e020e */
[----:B------:R-:W-:-:S03]  /*368f0*/  ULDC UR16, c[0x0][0x228] ;  /* 0x00008a0000107ab9 */ /* 0x000fc60000000800 */
[----:B0-----:R-:W-:Y:S01]  /*36900*/  IMAD.WIDE R6, R29, 0x2, R52 ;  /* 0x000000021d067825 */ /* 0x001fe200078e0234 */
[----:B------:R-:W-:-:S03]  /*36910*/  PRMT R5, R31, 0x7632, R5 ;  /* 0x000076321f057816 */ /* 0x000fc60000000005 */
[----:B------:R-:W-:Y:S01]  /*36920*/  IMAD.WIDE R28, R29, 0x2, R2 ;  /* 0x000000021d1c7825 */ /* 0x000fe200078e0202 */
[----:B------:R0:W-:Y:S04]  /*36930*/  @P3 STG.E.U16 desc[UR8][R6.64], R31 ;  /* 0x0000001f06003986 */ /* 0x0001e8000c101508 */
[----:B------:R-:W-:Y:S01]  /*36940*/  @P2 STG.E.U16 desc[UR8][R28.64], R5 ;  /* 0x000000051c002986 */ /* 0x000fe2000c101508 */
[----:B0-----:R-:W-:Y:S01]  /*36950*/  IMAD.WIDE R6, R4, 0x2, R44 ;  /* 0x0000000204067825 */ /* 0x001fe200078e022c */
[----:B--2---:R-:W-:Y:S02]  /*36960*/  PRMT R30, R56, 0x7632, R30 ;  /* 0x00007632381e7816 */ /* 0x004fe4000000001e */
[----:B------:R0:W-:Y:S04]  /*36970*/  @P6 STG.E.U16 desc[UR8][R10.64], R56 ;  /* 0x000000380a006986 */ /* 0x0001e8000c101508 */
[----:B------:R-:W-:Y:S04]  /*36980*/  @P5 STG.E.U16 desc[UR8][R8.64], R30 ;  /* 0x0000001e08005986 */ /* 0x000fe8000c101508 */
[----:B0-----:R-:W2:Y:S04]  /*36990*/  LDL.LU R56, [R1+0x1b0] ;  /* 0x0001b00001387983 */ /* 0x001ea80000300800 */
[----:B---3--:R0:W-:Y:S01]  /*369a0*/  @P4 STG.E.U16 desc[UR8][R6.64], R57 ;  /* 0x0000003906004986 */ /* 0x0081e2000c101508 */
[----:B------:R-:W-:-:S03]  /*369b0*/  PRMT R5, R57, 0x7632, R5 ;  /* 0x0000763239057816 */ /* 0x000fc60000000005 */
[----:B0-----:R-:W3:Y:S01]  /*369c0*/  LDL.LU R57, [R1+0x210] ;  /* 0x0002100001397983 */ /* 0x001ee20000300800 */
[----:B------:R-:W-:Y:S02]  /*369d0*/  ISETP.LT.AND P3, PT, R19, UR4, !P1 ;  /* 0x0000000413007c0c */ /* 0x000fe4000cf61270 */
[----:B------:R-:W-:Y:S01]  /*369e0*/  ISETP.LT.AND P5, PT, R23, UR10, !P1 ;  /* 0x0000000a17007c0c */ /* 0x000fe2000cfa1270 */
[----:B------:R-:W-:Y:S01]  /*369f0*/  VIADD R30, R18, 0x21 ;  /* 0x00000021121e7836 */ /* 0x000fe20000000000 */
[----:B------:R-:W-:Y:S01]  /*36a00*/  ISETP.LT.AND P4, PT, R27, UR6, !P1 ;  /* 0x000000061b007c0c */ /* 0x000fe2000cf81270 */
[----:B------:R-:W-:Y:S01]  /*36a10*/  IMAD.WIDE R6, R4, 0x2, R46 ;  /* 0x0000000204067825 */ /* 0x000fe200078e022e */
[----:B------:R-:W-:Y:S01]  /*36a20*/  ISETP.LT.AND P6, PT, R61, UR12, !P1 ;  /* 0x0000000c3d007c0c */ /* 0x000fe2000cfc1270 */
[----:B------:R-:W-:Y:S01]  /*36a30*/  ULDC UR4, c[0x0][0x22c] ;  /* 0x00008b0000047ab9 */ /* 0x000fe20000000800 */
[----:B------:R-:W-:Y:S01]  /*36a40*/  PRMT R31, R42, 0x7632, R31 ;  /* 0x000076322a1f7816 */ /* 0x000fe2000000001f */
[----:B------:R-:W-:Y:S01]  /*36a50*/  IMAD.WIDE R8, R4, 0x2, R48 ;  /* 0x0000000204087825 */ /* 0x000fe200078e0230 */
[----:B------:R-:W-:Y:S01]  /*36a60*/  ISETP.GE.AND P2, PT, R30, UR4, PT ;  /* 0x000000041e007c0c */ /* 0x000fe2000bf46270 */
[----:B------:R-:W-:Y:S01]  /*36a70*/  ULDC UR6, c[0x0][0x228] ;  /* 0x00008a0000067ab9 */ /* 0x000fe20000000800 */
[----:B------:R-:W-:Y:S01]  /*36a80*/  ULDC UR10, c[0x0][0x228] ;  /* 0x00008a00000a7ab9 */ /* 0x000fe20000000800 */
[----:B------:R-:W-:Y:S01]  /*36a90*/  @P3 STG.E.U16 desc[UR8][R6.64], R5 ;  /* 0x0000000506003986 */ /* 0x000fe2000c101508 */
[----:B------:R-:W-:Y:S01]  /*36aa0*/  IMAD.WIDE R10, R4, 0x2, R50 ;  /* 0x00000002040a7825 */ /* 0x000fe200078e0232 */
[----:B------:R-:W-:Y:S01]  /*36ab0*/  ISETP.LT.AND P3, PT, R60, UR6, !P1 ;  /* 0x000000063c007c0c */ /* 0x000fe2000cf61270 */
[----:B------:R-:W-:Y:S01]  /*36ac0*/  ULDC UR4, c[0x0][0x248] ;  /* 0x0000920000047ab9 */ /* 0x000fe20000000800 */
[----:B------:R0:W-:Y:S01]  /*36ad0*/  @P4 STG.E.U16 desc[UR8][R8.64], R42 ;  /* 0x0000002a08004986 */ /* 0x0001e2000c101508 */
[----:B------:R-:W-:Y:S01]  /*36ae0*/  IMAD.WIDE R28, R4, 0x2, R52 ;  /* 0x00000002041c7825 */ /* 0x000fe200078e0234 */
[----:B------:R-:W-:Y:S01]  /*36af0*/  ISETP.LT.AND P4, PT, R58, UR10, !P2 ;  /* 0x0000000a3a007c0c */ /* 0x000fe2000d781270 */
[----:B------:R-:W-:Y:S01]  /*36b00*/  ULDC UR12, c[0x0][0x228] ;  /* 0x00008a00000c7ab9 */ /* 0x000fe20000000800 */
[----:B------:R1:W-:Y:S01]  /*36b10*/  @P5 STG.E.U16 desc[UR8][R10.64], R31 ;  /* 0x0000001f0a005986 */ /* 0x0003e2000c101508 */
[----:B------:R-:W-:Y:S01]  /*36b20*/  ISETP.LT.AND P5, PT, R59, UR12, !P2 ;  /* 0x0000000c3b007c0c */ /* 0x000fe2000d7a1270 */
[----:B------:R-:W-:Y:S01]  /*36b30*/  VIADD R30, R18, 0x22 ;  /* 0x00000022121e7836 */ /* 0x000fe20000000000 */
[----:B------:R-:W-:Y:S01]  /*36b40*/  ULDC UR6, c[0x0][0x228] ;  /* 0x00008a0000067ab9 */ /* 0x000fe20000000800 */
[----:B0-----:R-:W3:Y:S01]  /*36b50*/  LDL.LU R42, [R1+0x120] ;  /* 0x00012000012a7983 */ /* 0x001ee20000300800 */
[C---:B------:R-:W-:Y:S01]  /*36b60*/  VIADD R5, R4.reuse, UR4 ;  /* 0x0000000404057c36 */ /* 0x040fe20008000000 */
[----:B------:R-:W-:Y:S01]  /*36b70*/  ULDC UR4, c[0x0][0x22c] ;  /* 0x00008b0000047ab9 */ /* 0x000fe20000000800 */
[----:B------:R-:W-:Y:S01]  /*36b80*/  IMAD.WIDE R6, R4, 0x2, R2 ;  /* 0x0000000204067825 */ /* 0x000fe200078e0202 */
[----:B----4-:R0:W-:Y:S01]  /*36b90*/  @P6 STG.E.U16 desc[UR8][R28.64], R54 ;  /* 0x000000361c006986 */ /* 0x0101e2000c101508 */
[----:B-1----:R-:W-:Y:S01]  /*36ba0*/  PRMT R31, R54, 0x7632, R31 ;  /* 0x00007632361f7816 */ /* 0x002fe2000000001f */
[----:B------:R-:W-:Y:S01]  /*36bb0*/  ULDC UR10, c[0x0][0x228] ;  /* 0x00008a00000a7ab9 */ /* 0x000fe20000000800 */
[----:B------:R-:W-:Y:S01]  /*36bc0*/  ISETP.LT.AND P6, PT, R55, UR14, !P2 ;  /* 0x0000000e37007c0c */ /* 0x000fe2000d7c1270 */
[C---:B------:R-:W-:Y:S01]  /*36bd0*/  IMAD.WIDE R8, R5.reuse, 0x2, R12 ;  /* 0x0000000205087825 */ /* 0x040fe200078e020c */
[----:B------:R-:W-:Y:S01]  /*36be0*/  ULDC UR12, c[0x0][0x228] ;  /* 0x00008a00000c7ab9 */ /* 0x000fe20000000800 */
[----:B0-----:R-:W4:Y:S02]  /*36bf0*/  LDL.LU R54, [R1+0x110] ;  /* 0x0001100001367983 */ /* 0x001f240000300800 */
[C---:B------:R-:W-:Y:S01]  /*36c00*/  IMAD.WIDE R10, R5.reuse, 0x2, R14 ;  /* 0x00000002050a7825 */ /* 0x040fe200078e020e */
[----:B------:R-:W-:Y:S01]  /*36c10*/  ISETP.GE.AND P1, PT, R30, UR4, PT ;  /* 0x000000041e007c0c */ /* 0x000fe2000bf26270 */
[----:B------:R-:W-:Y:S01]  /*36c20*/  ULDC UR4, c[0x0][0x228] ;  /* 0x00008a0000047ab9 */ /* 0x000fe20000000800 */
[----:B------:R-:W-:Y:S01]  /*36c30*/  @P3 STG.E.U16 desc[UR8][R6.64], R31 ;  /* 0x0000001f06003986 */ /* 0x000fe2000c101508 */
[----:B------:R-:W-:Y:S01]  /*36c40*/  IMAD.WIDE R28, R5, 0x2, R44 ;  /* 0x00000002051c7825 */ /* 0x000fe200078e022c */
[----:B------:R-:W-:Y:S01]  /*36c50*/  ULDC UR14, c[0x0][0x228] ;  /* 0x00008a00000e7ab9 */ /* 0x000fe20000000800 */
[----:B--2---:R-:W-:Y:S01]  /*36c60*/  PRMT R4, R56, 0x7632, R4 ;  /* 0x0000763238047816 */ /* 0x004fe20000000004 */
[----:B------:R0:W-:Y:S04]  /*36c70*/  @P4 STG.E.U16 desc[UR8][R8.64], R56 ;  /* 0x0000003808004986 */ /* 0x0001e8000c101508 */
[----:B------:R1:W-:Y:S04]  /*36c80*/  @P5 STG.E.U16 desc[UR8][R10.64], R4 ;  /* 0x000000040a005986 */ /* 0x0003e8000c101508 */
[----:B0-----:R-:W2:Y:S04]  /*36c90*/  LDL.LU R56, [R1+0x1a4] ;  /* 0x0001a40001387983 */ /* 0x001ea80000300800 */
[----:B---3--:R0:W-:Y:S01]  /*36ca0*/  @P6 STG.E.U16 desc[UR8][R28.64], R57 ;  /* 0x000000391c006986 */ /* 0x0081e2000c101508 */
[----:B-1----:R-:W-:-:S03]  /*36cb0*/  PRMT R4, R57, 0x7632, R4 ;  /* 0x0000763239047816 */ /* 0x002fc60000000004 */
[----:B0-----:R-:W3:Y:S01]  /*36cc0*/  LDL.LU R57, [R1+0x174] ;  /* 0x0001740001397983 */ /* 0x001ee20000300800 */
[----:B------:R-:W-:Y:S02]  /*36cd0*/  ISETP.LT.AND P6, PT, R19, UR4, !P2 ;  /* 0x0000000413007c0c */ /* 0x000fe4000d7c1270 */
[----:B------:R-:W-:Y:S02]  /*36ce0*/  ISETP.LT.AND P5, PT, R27, UR6, !P2 ;  /* 0x000000061b007c0c */ /* 0x000fe4000d7a1270 */
[----:B------:R-:W-:Y:S02]  /*36cf0*/  ISETP.LT.AND P4, PT, R23, UR10, !P2 ;  /* 0x0000000a17007c0c */ /* 0x000fe4000d781270 */
[----:B------:R-:W-:Y:S01]  /*36d00*/  ISETP.LT.AND P3, PT, R61, UR12, !P2 ;  /* 0x0000000c3d007c0c */ /* 0x000fe2000d761270 */
[C---:B------:R-:W-:Y:S01]  /*36d10*/  IMAD.WIDE R6, R5.reuse, 0x2, R46 ;  /* 0x0000000205067825 */ /* 0x040fe200078e022e */
[----:B------:R-:W-:Y:S01]  /*36d20*/  ISETP.LT.AND P2, PT, R60, UR14, !P2 ;  /* 0x0000000e3c007c0c */ /* 0x000fe2000d741270 */
[----:B------:R-:W3:Y:S01]  /*36d30*/  LDL.LU R40, [R1+0x204] ;  /* 0x0002040001287983 */ /* 0x000ee20000300800 */
[----:B------:R-:W-:Y:S01]  /*36d40*/  ULDC UR6, c[0x0][0x228] ;  /* 0x00008a0000067ab9 */ /* 0x000fe20000000800 */
[----:B------:R-:W-:Y:S01]  /*36d50*/  IMAD.WIDE R8, R5, 0x2, R48 ;  /* 0x0000000205087825 */ /* 0x000fe200078e0230 */
[----:B------:R-:W-:-:S03]  /*36d60*/  ULDC UR10, c[0x0][0x228] ;  /* 0x00008a00000a7ab9 */ /* 0x000fc60000000800 */
[----:B------:R-:W-:Y:S01]  /*36d70*/  IMAD.WIDE R10, R5, 0x2, R50 ;  /* 0x00000002050a7825 */ /* 0x000fe200078e0232 */
[----:B------:R-:W-:-:S03]  /*36d80*/  PRMT R32, R42, 0x7632, R32 ;  /* 0x000076322a207816 */ /* 0x000fc60000000020 */
[C---:B------:R-:W-:Y:S01]  /*36d90*/  IMAD.WIDE R28, R5.reuse, 0x2, R52 ;  /* 0x00000002051c7825 */ /* 0x040fe200078e0234 */
[----:B------:R-:W-:Y:S01]  /*36da0*/  @P6 STG.E.U16 desc[UR8][R6.64], R4 ;  /* 0x0000000406006986 */ /* 0x000fe2000c101508 */
[----:B------:R-:W-:Y:S01]  /*36db0*/  ULDC UR12, c[0x0][0x228] ;  /* 0x00008a00000c7ab9 */ /* 0x000fe20000000800 */
[----:B------:R-:W-:Y:S01]  /*36dc0*/  ULDC UR4, c[0x0][0x248] ;  /* 0x0000920000047ab9 */ /* 0x000fe20000000800 */
[----:B------:R-:W-:Y:S01]  /*36dd0*/  IMAD.WIDE R30, R5, 0x2, R2 ;  /* 0x00000002051e7825 */ /* 0x000fe200078e0202 */
[----:B------:R0:W-:Y:S01]  /*36de0*/  @P5 STG.E.U16 desc[UR8][R8.64], R42 ;  /* 0x0000002a08005986 */ /* 0x0001e2000c101508 */
[----:B------:R-:W-:-:S03]  /*36df0*/  ULDC UR14, c[0x0][0x228] ;  /* 0x00008a00000e7ab9 */ /* 0x000fc60000000800 */
[----:B------:R-:W-:Y:S01]  /*36e00*/  @P4 STG.E.U16 desc[UR8][R10.64], R32 ;  /* 0x000000200a004986 */ /* 0x000fe2000c101508 */
[----:B------:R-:W-:Y:S01]  /*36e10*/  ISETP.LT.AND P4, PT, R59, UR10, !P1 ;  /* 0x0000000a3b007c0c */ /* 0x000fe2000cf81270 */
[----:B------:R-:W-:Y:S02]  /*36e20*/  ULDC UR10, c[0x0][0x228] ;  /* 0x00008a00000a7ab9 */ /* 0x000fe40000000800 */
[----:B----4-:R1:W-:Y:S01]  /*36e30*/  @P3 STG.E.U16 desc[UR8][R28.64], R54 ;  /* 0x000000361c003986 */ /* 0x0103e2000c101508 */
[----:B------:R-:W-:Y:S01]  /*36e40*/  ISETP.LT.AND P3, PT, R58, UR6, !P1 ;  /* 0x000000063a007c0c */ /* 0x000fe2000cf61270 */
[----:B------:R-:W-:Y:S01]  /*36e50*/  ULDC UR6, c[0x0][0x228] ;  /* 0x00008a0000067ab9 */ /* 0x000fe20000000800 */
[----:B------:R-:W-:Y:S01]  /*36e60*/  ISETP.LT.AND P5, PT, R55, UR12, !P1 ;  /* 0x0000000c37007c0c */ /* 0x000fe2000cfa1270 */
[----:B0-----:R-:W4:Y:S01]  /*36e70*/  LDL.LU R42, [R1+0x1f4] ;  /* 0x0001f400012a7983 */ /* 0x001f220000300800 */
[----:B------:R-:W-:Y:S01]  /*36e80*/  PRMT R33, R54, 0x7632, R33 ;  /* 0x0000763236217816 */ /* 0x000fe20000000021 */
[----:B------:R-:W-:Y:S01]  /*36e90*/  ULDC UR12, c[0x0][0x228] ;  /* 0x00008a00000c7ab9 */ /* 0x000fe20000000800 */
[----:B-1----:R-:W-:-:S03]  /*36ea0*/  VIADD R29, R5, UR4 ;  /* 0x00000004051d7c36 */ /* 0x002fc60008000000 */
[----:B------:R2:W-:Y:S01]  /*36eb0*/  @P2 STG.E.U16 desc[UR8][R30.64], R33 ;  /* 0x000000211e002986 */ /* 0x0005e2000c101508 */
[----:B------:R-:W-:Y:S01]  /*36ec0*/  ISETP.LT.AND P6, PT, R19, UR14, !P1 ;  /* 0x0000000e13007c0c */ /* 0x000fe2000cfc1270 */
[----:B------:R-:W-:Y:S01]  /*36ed0*/  VIADD R28, R18, 0x23 ;  /* 0x00000023121c7836 */ /* 0x000fe20000000000 */
[----:B------:R-:W-:Y:S01]  /*36ee0*/  ULDC UR4, c[0x0][0x22c] ;  /* 0x00008b0000047ab9 */ /* 0x000fe20000000800 */
[C---:B------:R-:W-:Y:S01]  /*36ef0*/  IMAD.WIDE R4, R29.reuse, 0x2, R12 ;  /* 0x000000021d047825 */ /* 0x040fe200078e020c */
[----:B------:R-:W4:Y:S01]  /*36f00*/  LDL.LU R54, [R1+0x1b4] ;  /* 0x0001b40001367983 */ /* 0x000f220000300800 */
[----:B------:R-:W-:Y:S02]  /*36f10*/  ULDC UR14, c[0x0][0x228] ;  /* 0x00008a00000e7ab9 */ /* 0x000fe40000000800 */
[----:B------:R-:W-:-:S04]  /*36f20*/  IMAD.WIDE R6, R29, 0x2, R14 ;  /* 0x000000021d067825 */ /* 0x000fc800078e020e */
        /* <DEDUP_REMOVED lines=8> */
[----:B------:R-:W-:Y:S01]  /*36fb0*/  IMAD.WIDE R10, R29, 0x2, R46 ;  /* 0x000000021d0a7825 */ /* 0x000fe200078e022e */
[----:B------:R-:W-:Y:S01]  /*36fc0*/  ISETP.LT.AND P4, PT, R23, UR10, !P1 ;  /* 0x0000000a17007c0c */ /* 0x000fe2000cf81270 */
[----:B------:R-:W-:Y:S01]  /*36fd0*/  ULDC UR6, c[0x0][0x228] ;  /* 0x00008a0000067ab9 */ /* 0x000fe20000000800 */
[----:B------:R-:W-:Y:S02]  /*36fe0*/  ISETP.LT.AND P3, PT, R61, UR12, !P1 ;  /* 0x0000000c3d007c0c */ /* 0x000fe4000cf61270 */
[----:B------:R-:W-:Y:S01]  /*36ff0*/  ISETP.GE.AND P2, PT, R28, UR4, PT ;  /* 0x000000041c007c0c */ /* 0x000fe2000bf46270 */
[----:B------:R0:W-:Y:S01]  /*37000*/  @P6 STG.E.U16 desc[UR8][R10.64], R31 ;  /* 0x0000001f0a006986 */ /* 0x0001e2000c101508 */
[C---:B------:R-:W-:Y:S01]  /*37010*/  IMAD.WIDE R8, R29.reuse, 0x2, R50 ;  /* 0x000000021d087825 */ /* 0x040fe200078e0232 */
[----:B------:R-:W-:Y:S01]  /*37020*/  PRMT R30, R40, 0x7632, R30 ;  /* 0x00007632281e7816 */ /* 0x000fe2000000001e */
[----:B------:R-:W-:Y:S01]  /*37030*/  ULDC UR4, c[0x0][0x248] ;  /* 0x0000920000047ab9 */ /* 0x000fe20000000800 */
[----:B------:R-:W-:Y:S01]  /*37040*/  ISETP.LT.AND P1, PT, R60, UR14, !P1 ;  /* 0x0000000e3c007c0c */ /* 0x000fe2000cf21270 */
[C---:B------:R-:W-:Y:S01]  /*37050*/  IMAD.WIDE R6, R29.reuse, 0x2, R52 ;  /* 0x000000021d067825 */ /* 0x040fe200078e0234 */
[----:B------:R-:W3:Y:S01]  /*37060*/  LDL.LU R56, [R1+0x124] ;  /* 0x0001240001387983 */ /* 0x000ee20000300800 */
        /* <DEDUP_REMOVED lines=16> */
[----:B------:R-:W-:Y:S01]  /*37170*/  PRMT R29, R42, 0x7632, R29 ;  /* 0x000076322a1d7816 */ /* 0x000fe2000000001d */
[C---:B0-----:R-:W-:Y:S01]  /*37180*/  IMAD.WIDE R10, R28.reuse, 0x2, R12 ;  /* 0x000000021c0a7825 */ /* 0x041fe200078e020c */
[----:B------:R-:W4:Y:S04]  /*37190*/  LDL.LU R40, [R1+0x114] ;  /* 0x0001140001287983 */ /* 0x000f280000300800 */
[----:B------:R0:W-:Y:S01]  /*371a0*/  @P1 STG.E.U16 desc[UR8][R4.64], R29 ;  /* 0x0000001d04001986 */ /* 0x0001e2000c101508 */
[----:B-1----:R-:W-:-:S03]  /*371b0*/  IMAD.WIDE R6, R28, 0x2, R44 ;  /* 0x000000021c067825 */ /* 0x002fc600078e022c */
[----:B------:R1:W-:Y:S01]  /*371c0*/  @P6 STG.E.U16 desc[UR8][R10.64], R54 ;  /* 0x000000360a006986 */ /* 0x0003e2000c101508 */
[----:B0-----:R-:W-:Y:S01]  /*371d0*/  PRMT R29, R54, 0x7632, R29 ;  /* 0x00007632361d7816 */ /* 0x001fe2000000001d */
[----:B------:R-:W-:Y:S02]  /*371e0*/  IMAD.WIDE R4, R28, 0x2, R14 ;  /* 0x000000021c047825 */ /* 0x000fe400078e020e */
[----:B-1----:R-:W4:Y:S04]  /*371f0*/  LDL.LU R54, [R1+0x1a8] ;  /* 0x0001a80001367983 */ /* 0x002f280000300800 */
[----:B------:R-:W-:Y:S01]  /*37200*/  @P3 STG.E.U16 desc[UR8][R4.64], R29 ;  /* 0x0000001d04003986 */ /* 0x000fe2000c101508 */
[----:B--2---:R-:W-:-:S03]  /*37210*/  PRMT R31, R57, 0x7632, R31 ;  /* 0x00007632391f7816 */ /* 0x004fc6000000001f */
[----:B------:R0:W-:Y:S04]  /*37220*/  @P4 STG.E.U16 desc[UR8][R6.64], R57 ;  /* 0x0000003906004986 */ /* 0x0001e8000c101508 */
[----:B0-----:R-:W2:Y:S01]  /*37230*/  LDL.LU R57, [R1+0x178] ;  /* 0x0001780001397983 */ /* 0x001ea20000300800 */
[----:B------:R-:W-:Y:S01]  /*37240*/  VIADD R30, R18, 0x24 ;  /* 0x00000024121e7836 */ /* 0x000fe20000000000 */
[----:B------:R-:W-:Y:S01]  /*37250*/  ISETP.LT.AND P5, PT, R19, UR10, !P2 ;  /* 0x0000000a13007c0c */ /* 0x000fe2000d7a1270 */
[----:B------:R-:W-:Y:S01]  /*37260*/  IMAD.WIDE R8, R28, 0x2, R46 ;  /* 0x000000021c087825 */ /* 0x000fe200078e022e */
[----:B------:R-:W-:Y:S01]  /*37270*/  ISETP.LT.AND P6, PT, R27, UR12, !P2 ;  /* 0x0000000c1b007c0c */ /* 0x000fe2000d7c1270 */
[----:B------:R-:W-:Y:S01]  /*37280*/  ULDC UR10, c[0x0][0x228] ;  /* 0x00008a00000a7ab9 */ /* 0x000fe20000000800 */
[----:B------:R-:W-:Y:S01]  /*37290*/  ISETP.GE.AND P1, PT, R30, UR4, PT ;  /* 0x000000041e007c0c */ /* 0x000fe2000bf26270 */
[----:B------:R-:W-:Y:S01]  /*372a0*/  ULDC UR4, c[0x0][0x228] ;  /* 0x00008a0000047ab9 */ /* 0x000fe20000000800 */
[C---:B------:R-:W-:Y:S01]  /*372b0*/  IMAD.WIDE R10, R28.reuse, 0x2, R48 ;  /* 0x000000021c0a7825 */ /* 0x040fe200078e0230 */
[----:B------:R-:W-:Y:S01]  /*372c0*/  ISETP.LT.AND P4, PT, R23, UR4, !P2 ;  /* 0x0000000417007c0c */ /* 0x000fe2000d781270 */
[----:B------:R-:W2:Y:S01]  /*372d0*/  LDL.LU R42, [R1+0x208] ;  /* 0x00020800012a7983 */ /* 0x000ea20000300800 */
[----:B------:R-:W-:Y:S01]  /*372e0*/  ULDC UR12, c[0x0][0x228] ;  /* 0x00008a00000c7ab9 */ /* 0x000fe20000000800 */
[----:B------:R-:W-:Y:S01]  /*372f0*/  ISETP.LT.AND P3, PT, R61, UR6, !P2 ;  /* 0x000000063d007c0c */ /* 0x000fe2000d761270 */
[----:B------:R-:W-:Y:S01]  /*37300*/  IMAD.WIDE R4, R28, 0x2, R50 ;  /* 0x000000021c047825 */ /* 0x000fe200078e0232 */
[----:B------:R-:W-:Y:S01]  /*37310*/  ISETP.LT.AND P2, PT, R60, UR10, !P2 ;  /* 0x0000000a3c007c0c */ /* 0x000fe2000d741270 */
[----:B------:R0:W-:Y:S01]  /*37320*/  @P5 STG.E.U16 desc[UR8][R8.64], R31 ;  /* 0x0000001f08005986 */ /* 0x0001e2000c101508 */
[----:B---3--:R-:W-:Y:S01]  /*37330*/  PRMT R6, R56, 0x7632, R6 ;  /* 0x0000763238067816 */ /* 0x008fe20000000006 */
[----:B------:R-:W-:Y:S01]  /*37340*/  ULDC UR4, c[0x0][0x248] ;  /* 0x0000920000047ab9 */ /* 0x000fe20000000800 */
[----:B------:R-:W-:Y:S01]  /*37350*/  ULDC UR6, c[0x0][0x228] ;  /* 0x00008a0000067ab9 */ /* 0x000fe20000000800 */
[----:B------:R1:W-:Y:S01]  /*37360*/  @P6 STG.E.U16 desc[UR8][R10.64], R56 ;  /* 0x000000380a006986 */ /* 0x0003e2000c101508 */
[----:B------:R-:W-:Y:S01]  /*37370*/  ISETP.LT.AND P6, PT, R58, UR12, !P1 ;  /* 0x0000000c3a007c0c */ /* 0x000fe2000cfc1270 */
[C---:B------:R-:W-:Y:S01]  /*37380*/  VIADD R29, R28.reuse, UR4 ;  /* 0x000000041c1d7c36 */ /* 0x040fe20008000000 */
[----:B------:R-:W-:Y:S01]  /*37390*/  ISETP.LT.AND P5, PT, R59, UR14, !P1 ;  /* 0x0000000e3b007c0c */ /* 0x000fe2000cfa1270 */
[----:B------:R3:W-:Y:S01]  /*373a0*/  @P4 STG.E.U16 desc[UR8][R4.64], R6 ;  /* 0x0000000604004986 */ /* 0x0007e2000c101508 */
[----:B------:R-:W-:Y:S01]  /*373b0*/  ISETP.LT.AND P4, PT, R55, UR16, !P1 ;  /* 0x0000001037007c0c */ /* 0x000fe2000cf81270 */
[----:B------:R-:W-:Y:S01]  /*373c0*/  ULDC UR4, c[0x0][0x228] ;  /* 0x00008a0000047ab9 */ /* 0x000fe20000000800 */
[----:B------:R-:W-:Y:S01]  /*373d0*/  ULDC UR10, c[0x0][0x228] ;  /* 0x00008a00000a7ab9 */ /* 0x000fe20000000800 */
[----:B0-----:R-:W-:Y:S01]  /*373e0*/  IMAD.WIDE R8, R29, 0x2, R12 ;  /* 0x000000021d087825 */ /* 0x001fe200078e020c */
[----:B------:R-:W-:Y:S01]  /*373f0*/  ULDC UR12, c[0x0][0x228] ;  /* 0x00008a00000c7ab9 */ /* 0x000fe20000000800 */
[----:B------:R-:W-:Y:S01]  /*37400*/  ULDC UR14, c[0x0][0x228] ;  /* 0x00008a00000e7ab9 */ /* 0x000fe20000000800 */
[----:B------:R-:W-:Y:S01]  /*37410*/  ULDC UR16, c[0x0][0x228] ;  /* 0x00008a0000107ab9 */ /* 0x000fe20000000800 */
[----:B-1----:R-:W2:Y:S01]  /*37420*/  LDL.LU R56, [R1+0x1f8] ;  /* 0x0001f80001387983 */ /* 0x002ea20000300800 */
[----:B---3--:R-:W-:-:S04]  /*37430*/  IMAD.WIDE R4, R28, 0x2, R52 ;  /* 0x000000021c047825 */ /* 0x008fc800078e0234 */
[----:B------:R-:W-:Y:S01]  /*37440*/  IMAD.WIDE R6, R28, 0x2, R2 ;  /* 0x000000021c067825 */ /* 0x000fe200078e0202 */
[----:B----4-:R-:W-:Y:S01]  /*37450*/  PRMT R28, R40, 0x7632, R28 ;  /* 0x00007632281c7816 */ /* 0x010fe2000000001c */
[----:B------:R0:W-:Y:S02]  /*37460*/  @P3 STG.E.U16 desc[UR8][R4.64], R40 ;  /* 0x0000002804003986 */ /* 0x0001e4000c101508 */
[----:B------:R-:W-:Y:S02]  /*37470*/  IMAD.WIDE R10, R29, 0x2, R14 ;  /* 0x000000021d0a7825 */ /* 0x000fe400078e020e */
[----:B------:R-:W-:Y:S01]  /*37480*/  @P2 STG.E.U16 desc[UR8][R6.64], R28 ;  /* 0x0000001c06002986 */ /* 0x000fe2000c101508 */
[----:B------:R-:W-:-:S03]  /*37490*/  PRMT R30, R54, 0x7632, R30 ;  /* 0x00007632361e7816 */ /* 0x000fc6000000001e */
[----:B------:R1:W-:Y:S01]  /*374a0*/  @P6 STG.E.U16 desc[UR8][R8.64], R54 ;  /* 0x0000003608006986 */ /* 0x0003e2000c101508 */
[----:B0-----:R-:W-:-:S03]  /*374b0*/  IMAD.WIDE R4, R29, 0x2, R44 ;  /* 0x000000021d047825 */ /* 0x001fc600078e022c */
[----:B------:R-:W-:Y:S04]  /*374c0*/  @P5 STG.E.U16 desc[UR8][R10.64], R30 ;  /* 0x0000001e0a005986 */ /* 0x000fe8000c101508 */
[----:B-1----:R-:W3:Y:S04]  /*374d0*/  LDL.LU R54, [R1+0x1b8] ;  /* 0x0001b80001367983 */ /* 0x002ee80000300800 */
[----:B--2---:R0:W-:Y:S01]  /*374e0*/  @P4 STG.E.U16 desc[UR8][R4.64], R57 ;  /* 0x0000003904004986 */ /* 0x0041e2000c101508 */
[----:B------:R-:W-:-:S03]  /*374f0*/  PRMT R28, R57, 0x7632, R28 ;  /* 0x00007632391c7816 */ /* 0x000fc6000000001c */
[----:B0-----:R-:W2:Y:S01]  /*37500*/  LDL.LU R57, [R1+0x218] ;  /* 0x0002180001397983 */ /* 0x001ea20000300800 */
        /* <DEDUP_REMOVED lines=8> */
[C---:B------:R-:W-:Y:S01]  /*37590*/  IMAD.WIDE R6, R29.reuse, 0x2, R48 ;  /* 0x000000021d067825 */ /* 0x040fe200078e0230 */
[----:B------:R-:W-:Y:S01]  /*375a0*/  ISETP.GE.AND P2, PT, R30, UR4, PT ;  /* 0x000000041e007c0c */ /* 0x000fe2000bf46270 */
[----:B------:R-:W-:Y:S01]  /*375b0*/  ULDC UR6, c[0x0][0x228] ;  /* 0x00008a0000067ab9 */ /* 0x000fe20000000800 */
[----:B------:R-:W-:Y:S01]  /*375c0*/  ULDC UR10, c[0x0][0x228] ;  /* 0x00008a00000a7ab9 */ /* 0x000fe20000000800 */
[----:B------:R-:W-:Y:S01]  /*375d0*/  @P3 STG.E.U16 desc[UR8][R4.64], R28 ;  /* 0x0000001c04003986 */ /* 0x000fe2000c101508 */
[C---:B------:R-:W-:Y:S01]  /*375e0*/  IMAD.WIDE R8, R29.reuse, 0x2, R50 ;  /* 0x000000021d087825 */ /* 0x040fe200078e0232 */
[----:B------:R-:W-:Y:S01]  /*375f0*/  ISETP.LT.AND P3, PT, R60, UR6, !P1 ;  /* 0x000000063c007c0c */ /* 0x000fe2000cf61270 */
[----:B------:R-:W-:Y:S01]  /*37600*/  ULDC UR4, c[0x0][0x248] ;  /* 0x0000920000047ab9 */ /* 0x000fe20000000800 */
[----:B------:R0:W-:Y:S01]  /*37610*/  @P4 STG.E.U16 desc[UR8][R6.64], R42 ;  /* 0x0000002a06004986 */ /* 0x0001e2000c101508 */
[C---:B------:R-:W-:Y:S01]  /*37620*/  IMAD.WIDE R10, R29.reuse, 0x2, R52 ;  /* 0x000000021d0a7825 */ /* 0x040fe200078e0234 */
[----:B------:R-:W-:Y:S01]  /*37630*/  ISETP.LT.AND P4, PT, R58, UR10, !P2 ;  /* 0x0000000a3a007c0c */ /* 0x000fe2000d781270 */
[----:B------:R-:W-:Y:S01]  /*37640*/  ULDC UR12, c[0x0][0x228] ;  /* 0x00008a00000c7ab9 */ /* 0x000fe20000000800 */
[----:B------:R1:W-:Y:S01]  /*37650*/  @P5 STG.E.U16 desc[UR8][R8.64], R31 ;  /* 0x0000001f08005986 */ /* 0x0003e2000c101508 */
[----:B------:R-:W-:Y:S01]  /*37660*/  VIADD R30, R29, UR4 ;  /* 0x000000041d1e7c36 */ /* 0x000fe20008000000 */
[----:B------:R-:W-:-:S02]  /*37670*/  ULDC UR6, c[0x0][0x228] ;  /* 0x00008a0000067ab9 */ /* 0x000fc40000000800 */
[----:B0-----:R-:W4:Y:S01]  /*37680*/  LDL.LU R42, [R1+0x128] ;  /* 0x00012800012a7983 */ /* 0x001f220000300800 */
[----:B------:R-:W-:Y:S01]  /*37690*/  PRMT R28, R56, 0x7632, R28 ;  /* 0x00007632381c7816 */ /* 0x000fe2000000001c */
[----:B------:R-:W-:Y:S01]  /*376a0*/  IMAD.WIDE R4, R29, 0x2, R2 ;  /* 0x000000021d047825 */ /* 0x000fe200078e0202 */
[----:B------:R-:W-:Y:S01]  /*376b0*/  ISETP.LT.AND P5, PT, R59, UR12, !P2 ;  /* 0x0000000c3b007c0c */ /* 0x000fe2000d7a1270 */
[----:B------:R0:W-:Y:S01]  /*376c0*/  @P6 STG.E.U16 desc[UR8][R10.64], R56 ;  /* 0x000000380a006986 */ /* 0x0001e2000c101508 */
[----:B------:R-:W-:Y:S01]  /*376d0*/  ISETP.LT.AND P6, PT, R55, UR14, !P2 ;  /* 0x0000000e37007c0c */ /* 0x000fe2000d7c1270 */
[----:B------:R-:W-:Y:S01]  /*376e0*/  IMAD.WIDE R6, R30, 0x2, R12 ;  /* 0x000000021e067825 */ /* 0x000fe200078e020c */
[----:B------:R-:W-:Y:S01]  /*376f0*/  ULDC UR4, c[0x0][0x22c] ;  /* 0x00008b0000047ab9 */ /* 0x000fe20000000800 */
[----:B------:R-:W-:Y:S01]  /*37700*/  @P3 STG.E.U16 desc[UR8][R4.64], R28 ;  /* 0x0000001c04003986 */ /* 0x000fe2000c101508 */
[----:B------:R-:W-:Y:S01]  /*37710*/  ULDC UR10, c[0x0][0x228] ;  /* 0x00008a00000a7ab9 */ /* 0x000fe20000000800 */
[----:B-1----:R-:W-:Y:S01]  /*37720*/  VIADD R31, R18, 0x26 ;  /* 0x00000026121f7836 */ /* 0x002fe20000000000 */
[----:B------:R-:W-:Y:S01]  /*37730*/  ULDC UR12, c[0x0][0x228] ;  /* 0x00008a00000c7ab9 */ /* 0x000fe20000000800 */
[C---:B------:R-:W-:Y:S01]  /*37740*/  IMAD.WIDE R8, R30.reuse, 0x2, R14 ;  /* 0x000000021e087825 */ /* 0x040fe200078e020e */
[----:B------:R-:W-:Y:S01]  /*37750*/  ULDC UR14, c[0x0][0x228] ;  /* 0x00008a00000e7ab9 */ /* 0x000fe20000000800 */
[----:B0-----:R-:W4:Y:S02]  /*37760*/  LDL.LU R56, [R1+0x118] ;  /* 0x0001180001387983 */ /* 0x001f240000300800 */
[----:B------:R-:W-:Y:S01]  /*37770*/  IMAD.WIDE R10, R30, 0x2, R44 ;  /* 0x000000021e0a7825 */ /* 0x000fe200078e022c */
[----:B---3--:R-:W-:Y:S01]  /*37780*/  PRMT R29, R54, 0x7632, R29 ;  /* 0x00007632361d7816 */ /* 0x008fe2000000001d */
[----:B------:R0:W-:Y:S01]  /*37790*/  @P4 STG.E.U16 desc[UR8][R6.64], R54 ;  /* 0x0000003606004986 */ /* 0x0001e2000c101508 */
[----:B------:R-:W-:Y:S01]  /*377a0*/  ISETP.GE.AND P1, PT, R31, UR4, PT ;  /* 0x000000041f007c0c */ /* 0x000fe2000bf26270 */
[----:B------:R-:W-:-:S02]  /*377b0*/  ULDC UR4, c[0x0][0x228] ;  /* 0x00008a0000047ab9 */ /* 0x000fc40000000800 */
        /* <DEDUP_REMOVED lines=9> */
[----:B------:R-:W-:Y:S01]  /*37850*/  IMAD.WIDE R4, R30, 0x2, R46 ;  /* 0x000000021e047825 */ /* 0x000fe200078e022e */
[----:B------:R-:W-:Y:S01]  /*37860*/  ISETP.LT.AND P2, PT, R60, UR14, !P2 ;  /* 0x0000000e3c007c0c */ /* 0x000fe2000d741270 */
[----:B------:R-:W3:Y:S01]  /*37870*/  LDL.LU R40, [R1+0x20c] ;  /* 0x00020c0001287983 */ /* 0x000ee20000300800 */
[----:B------:R-:W-:Y:S01]  /*37880*/  ULDC UR6, c[0x0][0x228] ;  /* 0x00008a0000067ab9 */ /* 0x000fe20000000800 */
[----:B------:R-:W-:Y:S01]  /*37890*/  IMAD.WIDE R6, R30, 0x2, R48 ;  /* 0x000000021e067825 */ /* 0x000fe200078e0230 */
[----:B------:R-:W-:-:S03]  /*378a0*/  ULDC UR10, c[0x0][0x228] ;  /* 0x00008a00000a7ab9 */ /* 0x000fc60000000800 */
[----:B------:R-:W-:Y:S01]  /*378b0*/  IMAD.WIDE R8, R30, 0x2, R50 ;  /* 0x000000021e087825 */ /* 0x000fe200078e0232 */
[----:B----4-:R-:W-:-:S03]  /*378c0*/  PRMT R32, R42, 0x7632, R32 ;  /* 0x000076322a207816 */ /* 0x010fc60000000020 */
        /* <DEDUP_REMOVED lines=9> */
[----:B------:R-:W-:Y:S01]  /*37960*/  VIADD R30, R30, UR4 ;  /* 0x000000041e1e7c36 */ /* 0x000fe20008000000 */
[----:B------:R-:W-:Y:S01]  /*37970*/  ISETP.LT.AND P5, PT, R55, UR12, !P1 ;  /* 0x0000000c37007c0c */ /* 0x000fe2000cfa1270 */
[----:B------:R-:W-:Y:S01]  /*37980*/  ULDC UR10, c[0x0][0x228] ;  /* 0x00008a00000a7ab9 */ /* 0x000fe20000000800 */
[----:B------:R1:W-:Y:S01]  /*37990*/  @P3 STG.E.U16 desc[UR8][R10.64], R56 ;  /* 0x000000380a003986 */ /* 0x0003e2000c101508 */
[----:B------:R-:W-:-:S03]  /*379a0*/  ISETP.LT.AND P3, PT, R58, UR6, !P1 ;  /* 0x000000063a007c0c */ /* 0x000fc6000cf61270 */
[----:B0-----:R-:W4:Y:S01]  /*379b0*/  LDL.LU R42, [R1+0x1fc] ;  /* 0x0001fc00012a7983 */ /* 0x001f220000300800 */
[----:B------:R-:W-:Y:S01]  /*379c0*/  PRMT R33, R56, 0x7632, R33 ;  /* 0x0000763238217816 */ /* 0x000fe20000000021 */
[----:B------:R-:W-:Y:S01]  /*379d0*/  IMAD.WIDE R4, R30, 0x2, R12 ;  /* 0x000000021e047825 */ /* 0x000fe200078e020c */
[----:B--2---:R-:W-:-:S03]  /*379e0*/  PRMT R31, R57, 0x7632, R31 ;  /* 0x00007632391f7816 */ /* 0x004fc6000000001f */
[----:B------:R0:W-:Y:S01]  /*379f0*/  @P2 STG.E.U16 desc[UR8][R28.64], R33 ;  /* 0x000000211c002986 */ /* 0x0001e2000c101508 */
[C---:B------:R-:W-:Y:S01]  /*37a00*/  IMAD.WIDE R6, R30.reuse, 0x2, R14 ;  /* 0x000000021e067825 */ /* 0x040fe200078e020e */
[----:B------:R-:W-:Y:S01]  /*37a10*/  ISETP.LT.AND P6, PT, R19, UR14, !P1 ;  /* 0x0000000e13007c0c */ /* 0x000fe2000cfc1270 */
[----:B------:R-:W-:Y:S01]  /*37a20*/  ULDC UR6, c[0x0][0x228] ;  /* 0x00008a0000067ab9 */ /* 0x000fe20000000800 */
[----:B-1----:R-:W2:Y:S01]  /*37a30*/  LDL.LU R56, [R1+0x1bc] ;  /* 0x0001bc0001387983 */ /* 0x002ea20000300800 */
[----:B------:R-:W-:Y:S01]  /*37a40*/  IMAD.WIDE R8, R30, 0x2, R44 ;  /* 0x000000021e087825 */ /* 0x000fe200078e022c */
[----:B------:R-:W-:Y:S01]  /*37a50*/  ULDC UR12, c[0x0][0x228] ;  /* 0x00008a00000c7ab9 */ /* 0x000fe20000000800 */
[----:B------:R-:W-:Y:S01]  /*37a60*/  ULDC UR4, c[0x0][0x22c] ;  /* 0x00008b0000047ab9 */ /* 0x000fe20000000800 */
[----:B---3--:R-:W-:Y:S01]  /*37a70*/  @P3 STG.E.U16 desc[UR8][R4.64], R54 ;  /* 0x0000003604003986 */ /* 0x008fe2000c101508 */
[----:B0-----:R-:W-:Y:S01]  /*37a80*/  PRMT R29, R54, 0x7632, R29 ;  /* 0x00007632361d7816 */ /* 0x001fe2000000001d */
[----:B------:R-:W-:Y:S01]  /*37a90*/  VIADD R28, R18, 0x27 ;  /* 0x00000027121c7836 */ /* 0x000fe20000000000 */
[----:B------:R-:W-:-:S03]  /*37aa0*/  ULDC UR14, c[0x0][0x228] ;  /* 0x00008a00000e7ab9 */ /* 0x000fc60000000800 */
[----:B------:R-:W-:Y:S04]  /*37ab0*/  @P4 STG.E.U16 desc[UR8][R6.64], R29 ;  /* 0x0000001d06004986 */ /* 0x000fe8000c101508 */
[----:B------:R0:W-:Y:S04]  /*37ac0*/  @P5 STG.E.U16 desc[UR8][R8.64], R57 ;  /* 0x0000003908005986 */ /* 0x0001e8000c101508 */
[----:B0-----:R-:W3:Y:S01]  /*37ad0*/  LDL.LU R57, [R1+0x21c] ;  /* 0x00021c0001397983 */ /* 0x001ee20000300800 */
[----:B------:R-:W-:Y:S01]  /*37ae0*/  ISETP.LT.AND P5, PT, R27, UR6, !P1 ;  /* 0x000000061b007c0c */ /* 0x000fe2000cfa1270 */
[----:B------:R-:W-:Y:S01]  /*37af0*/  IMAD.WIDE R10, R30, 0x2, R46 ;  /* 0x000000021e0a7825 */ /* 0x000fe200078e022e */
[----:B------:R-:W-:Y:S01]  /*37b00*/  ISETP.LT.AND P4, PT, R23, UR10, !P1 ;  /* 0x0000000a17007c0c */ /* 0x000fe2000cf81270 */
[----:B------:R-:W-:Y:S01]  /*37b10*/  ULDC UR6, c[0x0][0x228] ;  /* 0x00008a0000067ab9 */ /* 0x000fe20000000800 */
[----:B------:R-:W-:-:S02]  /*37b20*/  ISETP.LT.AND P3, PT, R61, UR12, !P1 ;  /* 0x0000000c3d007c0c */ /* 0x000fc4000cf61270 */
[----:B------:R-:W-:Y:S01]  /*37b30*/  ISETP.GE.AND P2, PT, R28, UR4, PT ;  /* 0x000000041c007c0c */ /* 0x000fe2000bf46270 */
[----:B------:R0:W-:Y:S01]  /*37b40*/  @P6 STG.E.U16 desc[UR8][R10.64], R31 ;  /* 0x0000001f0a006986 */ /* 0x0001e2000c101508 */
[----:B------:R-:W-:Y:S01]  /*37b50*/  IMAD.WIDE R8, R30, 0x2, R50 ;  /* 0x000000021e087825 */ /* 0x000fe200078e0232 */
[----:B------:R-:W-:Y:S01]  /*37b60*/  PRMT R29, R40, 0x7632, R29 ;  /* 0x00007632281d7816 */ /* 0x000fe2000000001d */
[----:B------:R-:W-:Y:S01]  /*37b70*/  ULDC UR4, c[0x0][0x248] ;  /* 0x0000920000047ab9 */ /* 0x000fe20000000800 */
[----:B------:R-:W-:Y:S01]  /*37b80*/  ISETP.LT.AND P1, PT, R60, UR14, !P1 ;  /* 0x0000000e3c007c0c */ /* 0x000fe2000cf21270 */
[----:B------:R-:W-:Y:S01]  /*37b90*/  IMAD.WIDE R6, R30, 0x2, R52 ;  /* 0x000000021e067825 */ /* 0x000fe200078e0234 */
        /* <DEDUP_REMOVED lines=18> */
[C---:B0-----:R-:W-:Y:S01]  /*37cc0*/  IMAD.WIDE R10, R28.reuse, 0x2, R12 ;  /* 0x000000021c0a7825 */ /* 0x041fe200078e020c */
[----:B------:R-:W3:Y:S03]  /*37cd0*/  LDL.LU R40, [R1+0x11c] ;  /* 0x00011c0001287983 */ /* 0x000ee60000300800 */
[C---:B-1----:R-:W-:Y:S01]  /*37ce0*/  IMAD.WIDE R8, R28.reuse, 0x2, R14 ;  /* 0x000000021c087825 */ /* 0x042fe200078e020e */
[----:B------:R-:W-:Y:S03]  /*37cf0*/  @P1 STG.E.U16 desc[UR8][R4.64], R30 ;  /* 0x0000001e04001986 */ /* 0x000fe6000c101508 */
[----:B----4-:R-:W-:Y:S01]  /*37d00*/  IMAD.WIDE R6, R28, 0x2, R44 ;  /* 0x000000021c067825 */ /* 0x010fe200078e022c */
        /* <DEDUP_REMOVED lines=11> */
[C---:B------:R-:W-:Y:S01]  /*37dc0*/  IMAD.WIDE R4, R28.reuse, 0x2, R46 ;  /* 0x000000021c047825 */ /* 0x040fe200078e022e */
[----:B------:R-:W-:Y:S01]  /*37dd0*/  ISETP.GE.AND P1, PT, R11, UR4, PT ;  /* 0x000000040b007c0c */ /* 0x000fe2000bf26270 */
[----:B------:R-:W-:Y:S01]  /*37de0*/  ULDC UR4, c[0x0][0x228] ;  /* 0x00008a0000047ab9 */ /* 0x000fe20000000800 */
[----:B------:R-:W-:Y:S01]  /*37df0*/  ULDC UR6, c[0x0][0x228] ;  /* 0x00008a0000067ab9 */ /* 0x000fe20000000800 */
[----:B------:R-:W-:Y:S01]  /*37e00*/  ISETP.LT.AND P4, PT, R23, UR4, !P2 ;  /* 0x0000000417007c0c */ /* 0x000fe2000d781270 */
[----:B------:R-:W-:Y:S01]  /*37e10*/  IMAD.WIDE R8, R28, 0x2, R48 ;  /* 0x000000021c087825 */ /* 0x000fe200078e0230 */
[----:B------:R-:W4:Y:S01]  /*37e20*/  LDL.LU R42, [R1+0x280] ;  /* 0x00028000012a7983 */ /* 0x000f220000300800 */
[----:B------:R-:W-:Y:S01]  /*37e30*/  ISETP.LT.AND P3, PT, R61, UR6, !P2 ;  /* 0x000000063d007c0c */ /* 0x000fe2000d761270 */
[----:B------:R-:W-:Y:S01]  /*37e40*/  ULDC UR4, c[0x0][0x248] ;  /* 0x0000920000047ab9 */ /* 0x000fe20000000800 */
[----:B------:R-:W-:Y:S01]  /*37e50*/  ISETP.LT.AND P2, PT, R60, UR10, !P2 ;  /* 0x0000000a3c007c0c */ /* 0x000fe2000d741270 */
[----:B------:R0:W-:Y:S01]  /*37e60*/  @P5 STG.E.U16 desc[UR8][R4.64], R10 ;  /* 0x0000000a04005986 */ /* 0x0001e2000c101508 */
[----:B------:R-:W-:Y:S01]  /*37e70*/  IMAD.WIDE R6, R28, 0x2, R50 ;  /* 0x000000021c067825 */ /* 0x000fe200078e0232 */
[----:B------:R-:W-:Y:S01]  /*37e80*/  ULDC UR6, c[0x0][0x228] ;  /* 0x00008a0000067ab9 */ /* 0x000fe20000000800 */
[----:B------:R-:W-:Y:S01]  /*37e90*/  ULDC UR10, c[0x0][0x228] ;  /* 0x00008a00000a7ab9 */ /* 0x000fe20000000800 */
[----:B------:R1:W-:Y:S01]  /*37ea0*/  @P6 STG.E.U16 desc[UR8][R8.64], R54 ;  /* 0x0000003608006986 */ /* 0x0003e2000c101508 */
        /* <DEDUP_REMOVED lines=33> */
[----:B----4-:R-:W-:Y:S01]  /*380c0*/  PRMT R31, R42, 0x7632, R31 ;  /* 0x000076322a1f7816 */ /* 0x010fe2000000001f */
        /* <DEDUP_REMOVED lines=16> */
[----:B0-----:R-:W4:Y:S01]  /*381d0*/  LDL.LU R42, [R1+0x230] ;  /* 0x00023000012a7983 */ /* 0x001f220000300800 */
[C---:B------:R-:W-:Y:S01]  /*381e0*/  VIADD R5, R4.reuse, UR4 ;  /* 0x0000000404057c36 */ /* 0x040fe20008000000 */
[----:B------:R-:W-:Y:S01]  /*381f0*/  ULDC UR4, c[0x0][0x22c] ;  /* 0x00008b0000047ab9 */ /* 0x000fe20000000800 */
[----:B------:R-:W-:Y:S01]  /*38200*/  IMAD.WIDE R6, R4, 0x2, R2 ;  /* 0x0000000204067825 */ /* 0x000fe200078e0202 */
[----:B------:R0:W-:Y:S01]  /*38210*/  @P6 STG.E.U16 desc[UR8][R28.64], R54 ;  /* 0x000000361c006986 */ /* 0x0001e2000c101508 */
        /* <DEDUP_REMOVED lines=41> */
[----:B------:R1:W-:Y:S01]  /*384b0*/  @P3 STG.E.U16 desc[UR8][R28.64], R54 ;  /* 0x000000361c003986 */ /* 0x0003e2000c101508 */
        /* <DEDUP_REMOVED lines=161> */
[C---:B------:R-:W-:Y:S01]  /*38ed0*/  IMAD.WIDE R4, R30.reuse, 0x2, R46 ;  /* 0x000000021e047825 */ /* 0x040fe200078e022e */
[----:B------:R-:W2:Y:S03]  /*38ee0*/  LDL.LU R40, [R1+0x28c] ;  /* 0x00028c0001287983 */ /* 0x000ea60000300800 */
[----:B------:R-:W-:Y:S01]  /*38ef0*/  IMAD.WIDE R6, R30, 0x2, R48 ;  /* 0x000000021e067825 */ /* 0x000fe200078e0230 */
[----:B------:R-:W-:Y:S01]  /*38f00*/  ISETP.LT.AND P2, PT, R60, UR14, !P2 ;  /* 0x0000000e3c007c0c */ /* 0x000fe2000d741270 */
[----:B------:R-:W-:Y:S01]  /*38f10*/  @P6 STG.E.U16 desc[UR8][R4.64], R31 ;  /* 0x0000001f04006986 */ /* 0x000fe2000c101508 */
[----:B------:R-:W-:Y:S01]  /*38f20*/  ULDC UR6, c[0x0][0x228] ;  /* 0x00008a0000067ab9 */ /* 0x000fe20000000800 */
[----:B------:R-:W-:Y:S01]  /*38f30*/  IMAD.WIDE R8, R30, 0x2, R50 ;  /* 0x000000021e087825 */ /* 0x000fe200078e0232 */
[----:B------:R-:W-:Y:S01]  /*38f40*/  ULDC UR10, c[0x0][0x228] ;  /* 0x00008a00000a7ab9 */ /* 0x000fe20000000800 */
[----:B----4-:R-:W-:Y:S01]  /*38f50*/  PRMT R32, R42, 0x7632, R32 ;  /* 0x000076322a207816 */ /* 0x010fe20000000020 */
[----:B------:R0:W-:Y:S01]  /*38f60*/  @P5 STG.E.U16 desc[UR8][R6.64], R42 ;  /* 0x0000002a06005986 */ /* 0x0001e2000c101508 */
[C---:B------:R-:W-:Y:S01]  /*38f70*/  IMAD.WIDE R10, R30.reuse, 0x2, R52 ;  /* 0x000000021e0a7825 */ /* 0x040fe200078e0234 */
[----:B------:R-:W-:Y:S01]  /*38f80*/  ULDC UR12, c[0x0][0x228] ;  /* 0x00008a00000c7ab9 */ /* 0x000fe20000000800 */
[----:B------:R-:W-:Y:S01]  /*38f90*/  ULDC UR4, c[0x0][0x248] ;  /* 0x0000920000047ab9 */ /* 0x000fe20000000800 */
[----:B------:R-:W-:Y:S01]  /*38fa0*/  @P4 STG.E.U16 desc[UR8][R8.64], R32 ;  /* 0x0000002008004986 */ /* 0x000fe2000c101508 */
[----:B------:R-:W-:Y:S01]  /*38fb0*/  ISETP.LT.AND P4, PT, R59, UR10, !P1 ;  /* 0x0000000a3b007c0c */ /* 0x000fe2000cf81270 */
[----:B------:R-:W-:Y:S01]  /*38fc0*/  IMAD.WIDE R28, R30, 0x2, R2 ;  /* 0x000000021e1c7825 */ /* 0x000fe200078e0202 */
[----:B------:R-:W-:Y:S01]  /*38fd0*/  ULDC UR14, c[0x0][0x228] ;  /* 0x00008a00000e7ab9 */ /* 0x000fe20000000800 */
[----:B0-----:R-:W4:Y:S01]  /*38fe0*/  LDL.LU R42, [R1+0x27c] ;  /* 0x00027c00012a7983 */ /* 0x001f220000300800 */
[----:B------:R-:W-:-:S03]  /*38ff0*/  ISETP.LT.AND P5, PT, R55, UR12, !P1 ;  /* 0x0000000c37007c0c */ /* 0x000fc6000cfa1270 */
[----:B------:R0:W-:Y:S01]  /*39000*/  @P3 STG.E.U16 desc[UR8][R10.64], R56 ;  /* 0x000000380a003986 */ /* 0x0001e2000c101508 */
[----:B------:R-:W-:Y:S02]  /*39010*/  ISETP.LT.AND P3, PT, R58, UR6, !P1 ;  /* 0x000000063a007c0c */ /* 0x000fe4000cf61270 */
[----:B------:R-:W-:Y:S01]  /*39020*/  PRMT R33, R56, 0x7632, R33 ;  /* 0x0000763238217816 */ /* 0x000fe20000000021 */
[----:B------:R-:W-:Y:S01]  /*39030*/  VIADD R30, R30, UR4 ;  /* 0x000000041e1e7c36 */ /* 0x000fe20008000000 */
[----:B------:R-:W-:Y:S01]  /*39040*/  ISETP.LT.AND P6, PT, R19, UR14, !P1 ;  /* 0x0000000e13007c0c */ /* 0x000fe2000cfc1270 */
[----:B------:R-:W-:Y:S01]  /*39050*/  ULDC UR6, c[0x0][0x228] ;  /* 0x00008a0000067ab9 */ /* 0x000fe20000000800 */
[----:B------:R-:W-:Y:S01]  /*39060*/  ULDC UR4, c[0x0][0x22c] ;  /* 0x00008b0000047ab9 */ /* 0x000fe20000000800 */
[----:B------:R-:W-:Y:S01]  /*39070*/  ULDC UR10, c[0x0][0x228] ;  /* 0x00008a00000a7ab9 */ /* 0x000fe20000000800 */
[----:B------:R-:W-:Y:S01]  /*39080*/  ULDC UR12, c[0x0][0x228] ;  /* 0x00008a00000c7ab9 */ /* 0x000fe20000000800 */
[----:B0-----:R-:W4:Y:S01]  /*39090*/  LDL.LU R56, [R1+0x26c] ;  /* 0x00026c0001387983 */ /* 0x001f220000300800 */
[----:B------:R-:W-:Y:S01]  /*390a0*/  IMAD.WIDE R4, R30, 0x2, R12 ;  /* 0x000000021e047825 */ /* 0x000fe200078e020c */
[----:B------:R-:W-:-:S02]  /*390b0*/  ULDC UR14, c[0x0][0x228] ;  /* 0x00008a00000e7ab9 */ /* 0x000fc40000000800 */
[----:B------:R0:W-:Y:S01]  /*390c0*/  @P2 STG.E.U16 desc[UR8][R28.64], R33 ;  /* 0x000000211c002986 */ /* 0x0001e2000c101508 */
[----:B------:R-:W-:-:S04]  /*390d0*/  IMAD.WIDE R6, R30, 0x2, R14 ;  /* 0x000000021e067825 */ /* 0x000fc800078e020e */
[----:B------:R-:W-:Y:S01]  /*390e0*/  IMAD.WIDE R8, R30, 0x2, R44 ;  /* 0x000000021e087825 */ /* 0x000fe200078e022c */
[----:B---3--:R-:W-:Y:S01]  /*390f0*/  @P3 STG.E.U16 desc[UR8][R4.64], R54 ;  /* 0x0000003604003986 */ /* 0x008fe2000c101508 */
[----:B0-----:R-:W-:-:S05]  /*39100*/  PRMT R29, R54, 0x7632, R29 ;  /* 0x00007632361d7816 */ /* 0x001fca000000001d */
[----:B------:R-:W-:Y:S01]  /*39110*/  @P4 STG.E.U16 desc[UR8][R6.64], R29 ;  /* 0x0000001d06004986 */ /* 0x000fe2000c101508 */
[----:B--2---:R-:W-:-:S03]  /*39120*/  PRMT R31, R57, 0x7632, R31 ;  /* 0x00007632391f7816 */ /* 0x004fc6000000001f */
[----:B------:R0:W-:Y:S04]  /*39130*/  @P5 STG.E.U16 desc[UR8][R8.64], R57 ;  /* 0x0000003908005986 */ /* 0x0001e8000c101508 */
[----:B0-----:R-:W2:Y:S01]  /*39140*/  LDL.LU R57, [R1+0x29c] ;  /* 0x00029c0001397983 */ /* 0x001ea20000300800 */
[----:B------:R-:W-:Y:S01]  /*39150*/  VIADD R28, R18, 0x2f ;  /* 0x0000002f121c7836 */ /* 0x000fe20000000000 */
[----:B------:R-:W-:Y:S01]  /*39160*/  ISETP.LT.AND P5, PT, R27, UR6, !P1 ;  /* 0x000000061b007c0c */ /* 0x000fe2000cfa1270 */
[----:B------:R-:W-:Y:S01]  /*39170*/  IMAD.WIDE R10, R30, 0x2, R46 ;  /* 0x000000021e0a7825 */ /* 0x000fe200078e022e */
[----:B------:R-:W3:Y:S01]  /*39180*/  LDL.LU R54, [R1+0x23c] ;  /* 0x00023c0001367983 */ /* 0x000ee20000300800 */
[----:B------:R-:W-:Y:S01]  /*39190*/  ISETP.LT.AND P4, PT, R23, UR10, !P1 ;  /* 0x0000000a17007c0c */ /* 0x000fe2000cf81270 */
[----:B------:R-:W-:Y:S01]  /*391a0*/  ULDC UR6, c[0x0][0x228] ;  /* 0x00008a0000067ab9 */ /* 0x000fe20000000800 */
[----:B------:R-:W-:Y:S01]  /*391b0*/  ISETP.GE.AND P2, PT, R28, UR4, PT ;  /* 0x000000041c007c0c */ /* 0x000fe2000bf46270 */
[----:B------:R0:W-:Y:S01]  /*391c0*/  @P6 STG.E.U16 desc[UR8][R10.64], R31 ;  /* 0x0000001f0a006986 */ /* 0x0001e2000c101508 */
[----:B------:R-:W-:Y:S01]  /*391d0*/  ISETP.LT.AND P3, PT, R61, UR12, !P1 ;  /* 0x0000000c3d007c0c */ /* 0x000fe2000cf61270 */
[----:B------:R-:W-:Y:S01]  /*391e0*/  ULDC UR4, c[0x0][0x248] ;  /* 0x0000920000047ab9 */ /* 0x000fe20000000800 */
[----:B------:R-:W-:Y:S01]  /*391f0*/  ISETP.LT.AND P1, PT, R60, UR14, !P1 ;  /* 0x0000000e3c007c0c */ /* 0x000fe2000cf21270 */
[----:B------:R-:W-:Y:S01]  /*39200*/  IMAD.WIDE R8, R30, 0x2, R50 ;  /* 0x000000021e087825 */ /* 0x000fe200078e0232 */
[----:B------:R-:W-:Y:S01]  /*39210*/  ISETP.LT.AND P6, PT, R58, UR6, !P2 ;  /* 0x000000063a007c0c */ /* 0x000fe2000d7c1270 */
[----:B------:R-:W-:Y:S01]  /*39220*/  ULDC UR6, c[0x0][0x228] ;  /* 0x00008a0000067ab9 */ /* 0x000fe20000000800 */
[----:B------:R-:W-:Y:S01]  /*39230*/  PRMT R29, R40, 0x7632, R29 ;  /* 0x00007632281d7816 */ /* 0x000fe2000000001d */
[C---:B------:R-:W-:Y:S01]  /*39240*/  VIADD R28, R30.reuse, UR4 ;  /* 0x000000041e1c7c36 */ /* 0x040fe20008000000 */
[----:B------:R-:W-:Y:S01]  /*39250*/  ULDC UR4, c[0x0][0x228] ;  /* 0x00008a0000047ab9 */ /* 0x000fe20000000800 */
[C---:B------:R-:W-:Y:S01]  /*39260*/  IMAD.WIDE R6, R30.reuse, 0x2, R52 ;  /* 0x000000021e067825 */ /* 0x040fe200078e0234 */
[----:B------:R-:W-:Y:S01]  /*39270*/  ULDC UR10, c[0x0][0x228] ;  /* 0x00008a00000a7ab9 */ /* 0x000fe20000000800 */
[----:B------:R-:W-:Y:S01]  /*39280*/  ULDC UR12, c[0x0][0x228] ;  /* 0x00008a00000c7ab9 */ /* 0x000fe20000000800 */
[----:B------:R-:W-:Y:S01]  /*39290*/  ULDC UR14, c[0x0][0x228] ;  /* 0x00008a00000e7ab9 */ /* 0x000fe20000000800 */
[----:B0-----:R-:W-:-:S04]  /*392a0*/  IMAD.WIDE R10, R30, 0x2, R48 ;  /* 0x000000021e0a7825 */ /* 0x001fc800078e0230 */
[----:B------:R-:W-:Y:S01]  /*392b0*/  IMAD.WIDE R4, R30, 0x2, R2 ;  /* 0x000000021e047825 */ /* 0x000fe200078e0202 */
[----:B----4-:R-:W-:Y:S01]  /*392c0*/  PRMT R30, R42, 0x7632, R30 ;  /* 0x000076322a1e7816 */ /* 0x010fe2000000001e */
[----:B------:R0:W-:Y:S04]  /*392d0*/  @P5 STG.E.U16 desc[UR8][R10.64], R40 ;  /* 0x000000280a005986 */ /* 0x0001e8000c101508 */
[----:B------:R1:W-:Y:S01]  /*392e0*/  @P4 STG.E.U16 desc[UR8][R8.64], R29 ;  /* 0x0000001d08004986 */ /* 0x0003e2000c101508 */
[----:B------:R-:W-:Y:S01]  /*392f0*/  ISETP.LT.AND P4, PT, R55, UR6, !P2 ;  /* 0x0000000637007c0c */ /* 0x000fe2000d781270 */
[----:B------:R-:W-:Y:S02]  /*39300*/  ULDC UR6, c[0x0][0x228] ;  /* 0x00008a0000067ab9 */ /* 0x000fe40000000800 */
[----:B------:R-:W-:Y:S01]  /*39310*/  @P3 STG.E.U16 desc[UR8][R6.64], R42 ;  /* 0x0000002a06003986 */ /* 0x000fe2000c101508 */
[----:B0-----:R-:W-:-:S03]  /*39320*/  IMAD.WIDE R10, R28, 0x2, R12 ;  /* 0x000000021c0a7825 */ /* 0x001fc600078e020c */
[----:B------:R-:W4:Y:S01]  /*39330*/  LDL.LU R40, [R1+0x22c] ;  /* 0x00022c0001287983 */ /* 0x000f220000300800 */
[----:B------:R-:W-:Y:S01]  /*39340*/  ISETP.LT.AND P3, PT, R59, UR4, !P2 ;  /* 0x000000043b007c0c */ /* 0x000fe2000d761270 */
[----:B------:R-:W-:Y:S01]  /*39350*/  ULDC UR4, c[0x0][0x228] ;  /* 0x00008a0000047ab9 */ /* 0x000fe20000000800 */
[----:B-1----:R-:W-:Y:S01]  /*39360*/  PRMT R29, R56, 0x7632, R29 ;  /* 0x00007632381d7816 */ /* 0x002fe2000000001d */
[----:B------:R-:W-:Y:S04]  /*39370*/  @P1 STG.E.U16 desc[UR8][R4.64], R30 ;  /* 0x0000001e04001986 */ /* 0x000fe8000c101508 */
[----:B------:R0:W-:Y:S01]  /*39380*/  @P6 STG.E.U16 desc[UR8][R10.64], R56 ;  /* 0x000000380a006986 */ /* 0x0001e2000c101508 */
[----:B------:R-:W-:-:S03]  /*39390*/  IMAD.WIDE R8, R28, 0x2, R14 ;  /* 0x000000021c087825 */ /* 0x000fc600078e020e */
[----:B0-----:R-:W4:Y:S01]  /*393a0*/  LDL.LU R56, [R1+0x2e0] ;  /* 0x0002e00001387983 */ /* 0x001f220000300800 */
[----:B------:R-:W-:-:S03]  /*393b0*/  IMAD.WIDE R6, R28, 0x2, R44 ;  /* 0x000000021c067825 */ /* 0x000fc600078e022c */
[----:B------:R-:W-:Y:S01]  /*393c0*/  @P3 STG.E.U16 desc[UR8][R8.64], R29 ;  /* 0x0000001d08003986 */ /* 0x000fe2000c101508 */
[----:B--2---:R-:W-:-:S03]  /*393d0*/  PRMT R10, R57, 0x7632, R10 ;  /* 0x00007632390a7816 */ /* 0x004fc6000000000a */
[----:B------:R0:W-:Y:S04]  /*393e0*/  @P4 STG.E.U16 desc[UR8][R6.64], R57 ;  /* 0x0000003906004986 */ /* 0x0001e8000c101508 */
[----:B0-----:R-:W2:Y:S01]  /*393f0*/  LDL.LU R57, [R1+0x2d0] ;  /* 0x0002d00001397983 */ /* 0x001ea20000300800 */
[----:B------:R-:W-:Y:S01]  /*39400*/  ISETP.LT.AND P5, PT, R19, UR4, !P2 ;  /* 0x0000000413007c0c */ /* 0x000fe2000d7a1270 */
[----:B------:R-:W-:Y:S01]  /*39410*/  VIADD R11, R18, 0x30 ;  /* 0x00000030120b7836 */ /* 0x000fe20000000000 */
[----:B------:R-:W-:Y:S01]  /*39420*/  ISETP.LT.AND P6, PT, R27, UR6, !P2 ;  /* 0x000000061b007c0c */ /* 0x000fe2000d7c1270 */
[----:B------:R-:W-:Y:S01]  /*39430*/  ULDC UR4, c[0x0][0x22c] ;  /* 0x00008b0000047ab9 */ /* 0x000fe20000000800 */
[C---:B------:R-:W-:Y:S01]  /*39440*/  IMAD.WIDE R4, R28.reuse, 0x2, R46 ;  /* 0x000000021c047825 */ /* 0x040fe200078e022e */
[----:B------:R-:W2:Y:S01]  /*39450*/  LDL.LU R42, [R1+0x300] ;  /* 0x00030000012a7983 */ /* 0x000ea20000300800 */
[----:B------:R-:W-:Y:S01]  /*39460*/  ISETP.GE.AND P1, PT, R11, UR4, PT ;  /* 0x000000040b007c0c */ /* 0x000fe2000bf26270 */
[----:B------:R-:W-:Y:S01]  /*39470*/  ULDC UR4, c[0x0][0x228] ;  /* 0x00008a0000047ab9 */ /* 0x000fe20000000800 */
[----:B------:R-:W-:Y:S01]  /*39480*/  IMAD.WIDE R8, R28, 0x2, R48 ;  /* 0x000000021c087825 */ /* 0x000fe200078e0230 */
[----:B------:R-:W-:Y:S01]  /*39490*/  ISETP.LT.AND P4, PT, R23, UR4, !P2 ;  /* 0x0000000417007c0c */ /* 0x000fe2000d781270 */
[----:B------:R-:W-:Y:S01]  /*394a0*/  ULDC UR6, c[0x0][0x228] ;  /* 0x00008a0000067ab9 */ /* 0x000fe20000000800 */
[----:B------:R-:W-:-:S02]  /*394b0*/  ULDC UR4, c[0x0][0x248] ;  /* 0x0000920000047ab9 */ /* 0x000fc40000000800 */
[----:B------:R0:W-:Y:S04]  /*394c0*/  @P5 STG.E.U16 desc[UR8][R4.64], R10 ;  /* 0x0000000a04005986 */ /* 0x0001e8000c101508 */
[----:B---3--:R1:W-:Y:S01]  /*394d0*/  @P6 STG.E.U16 desc[UR8][R8.64], R54 ;  /* 0x0000003608006986 */ /* 0x0083e2000c101508 */
[----:B------:R-:W-:Y:S01]  /*394e0*/  ISETP.LT.AND P3, PT, R61, UR6, !P2 ;  /* 0x000000063d007c0c */ /* 0x000fe2000d761270 */
[----:B------:R-:W-:Y:S01]  /*394f0*/  IMAD.WIDE R6, R28, 0x2, R50 ;  /* 0x000000021c067825 */ /* 0x000fe200078e0232 */
[----:B------:R-:W-:Y:S01]  /*39500*/  ISETP.LT.AND P2, PT, R60, UR10, !P2 ;  /* 0x0000000a3c007c0c */ /* 0x000fe2000d741270 */
[----:B------:R-:W-:Y:S01]  /*39510*/  ULDC UR6, c[0x0][0x228] ;  /* 0x00008a0000067ab9 */ /* 0x000fe20000000800 */
[----:B0-----:R-:W-:Y:S01]  /*39520*/  PRMT R5, R54, 0x7632, R5 ;  /* 0x0000763236057816 */ /* 0x001fe20000000005 */
[----:B------:R-:W-:Y:S01]  /*39530*/  VIADD R4, R28, UR4 ;  /* 0x000000041c047c36 */ /* 0x000fe20008000000 */
[----:B------:R-:W-:Y:S01]  /*39540*/  ISETP.LT.AND P6, PT, R58, UR12, !P1 ;  /* 0x0000000c3a007c0c */ /* 0x000fe2000cfc1270 */
[----:B------:R-:W-:Y:S01]  /*39550*/  ULDC UR4, c[0x0][0x228] ;  /* 0x00008a0000047ab9 */ /* 0x000fe20000000800 */
[----:B-1----:R-:W3:Y:S01]  /*39560*/  LDL.LU R54, [R1+0x2f0] ;  /* 0x0002f00001367983 */ /* 0x002ee20000300800 */
[C---:B------:R-:W-:Y:S01]  /*39570*/  IMAD.WIDE R10, R4.reuse, 0x2, R12 ;  /* 0x00000002040a7825 */ /* 0x040fe200078e020c */
[----:B------:R-:W-:Y:S01]  /*39580*/  ISETP.LT.AND P5, PT, R59, UR14, !P1 ;  /* 0x0000000e3b007c0c */ /* 0x000fe2000cfa1270 */
[----:B------:R-:W-:Y:S01]  /*39590*/  ULDC UR10, c[0x0][0x228] ;  /* 0x00008a00000a7ab9 */ /* 0x000fe20000000800 */
[----:B------:R0:W-:Y:S01]  /*395a0*/  @P4 STG.E.U16 desc[UR8][R6.64], R5 ;  /* 0x0000000506004986 */ /* 0x0001e2000c101508 */
[----:B------:R-:W-:Y:S01]  /*395b0*/  ISETP.LT.AND P4, PT, R55, UR16, !P1 ;  /* 0x0000001037007c0c */ /* 0x000fe2000cf81270 */
[----:B------:R-:W-:Y:S01]  /*395c0*/  IMAD.WIDE R8, R4, 0x2, R14 ;  /* 0x0000000204087825 */ /* 0x000fe200078e020e */
[----:B------:R-:W-:Y:S01]  /*395d0*/  ULDC UR12, c[0x0][0x228] ;  /* 0x00008a00000c7ab9 */ /* 0x000fe20000000800 */
[----:B------:R-:W-:Y:S01]  /*395e0*/  ULDC UR14, c[0x0][0x228] ;  /* 0x00008a00000e7ab9 */ /* 0x000fe20000000800 */
[----:B------:R-:W-:Y:S01]  /*395f0*/  ULDC UR16, c[0x0][0x228] ;  /* 0x00008a0000107ab9 */ /* 0x000fe20000000800 */
[----:B0-----:R-:W-:Y:S01]  /*39600*/  IMAD.WIDE R6, R28, 0x2, R52 ;  /* 0x000000021c067825 */ /* 0x001fe200078e0234 */
[----:B----4-:R-:W-:-:S03]  /*39610*/  PRMT R5, R40, 0x7632, R5 ;  /* 0x0000763228057816 */ /* 0x010fc60000000005 */
[----:B------:R-:W-:Y:S01]  /*39620*/  IMAD.WIDE R28, R28, 0x2, R2 ;  /* 0x000000021c1c7825 */ /* 0x000fe200078e0202 */
[----:B------:R0:W-:Y:S01]  /*39630*/  @P3 STG.E.U16 desc[UR8][R6.64], R40 ;  /* 0x0000002806003986 */ /* 0x0001e2000c101508 */
[----:B------:R-:W-:-:S03]  /*39640*/  PRMT R30, R56, 0x7632, R30 ;  /* 0x00007632381e7816 */ /* 0x000fc6000000001e */
[----:B------:R-:W-:Y:S04]  /*39650*/  @P2 STG.E.U16 desc[UR8][R28.64], R5 ;  /* 0x000000051c002986 */ /* 0x000fe8000c101508 */
[----:B------:R1:W-:Y:S01]  /*39660*/  @P6 STG.E.U16 desc[UR8][R10.64], R56 ;  /* 0x000000380a006986 */ /* 0x0003e2000c101508 */
[----:B0-----:R-:W-:-:S03]  /*39670*/  IMAD.WIDE R6, R4, 0x2, R44 ;  /* 0x0000000204067825 */ /* 0x001fc600078e022c */
[----:B-1----:R-:W4:Y:S04]  /*39680*/  LDL.LU R56, [R1+0x310] ;  /* 0x0003100001387983 */ /* 0x002f280000300800 */
[----:B------:R-:W-:Y:S04]  /*39690*/  @P5 STG.E.U16 desc[UR8][R8.64], R30 ;  /* 0x0000001e08005986 */ /* 0x000fe8000c101508 */
[----:B--2---:R0:W-:Y:S01]  /*396a0*/  @P4 STG.E.U16 desc[UR8][R6.64], R57 ;  /* 0x0000003906004986 */ /* 0x0041e2000c101508 */
[----:B------:R-:W-:-:S03]  /*396b0*/  PRMT R5, R57, 0x7632, R5 ;  /* 0x0000763239057816 */ /* 0x000fc60000000005 */
[----:B0-----:R-:W2:Y:S01]  /*396c0*/  LDL.LU R57, [R1+0x2c0] ;  /* 0x0002c00001397983 */ /* 0x001ea20000300800 */
[----:B------:R-:W-:Y:S02]  /*396d0*/  ISETP.LT.AND P3, PT, R19, UR4, !P1 ;  /* 0x0000000413007c0c */ /* 0x000fe4000cf61270 */
[----:B------:R-:W-:Y:S02]  /*396e0*/  ISETP.LT.AND P5, PT, R23, UR10, !P1 ;  /* 0x0000000a17007c0c */ /* 0x000fe4000cfa1270 */
[----:B------:R-:W-:Y:S01]  /*396f0*/  ISETP.LT.AND P6, PT, R61, UR12, !P1 ;  /* 0x0000000c3d007c0c */ /* 0x000fe2000cfc1270 */
[----:B------:R-:W-:Y:S01]  /*39700*/  IMAD.WIDE R6, R4, 0x2, R46 ;  /* 0x0000000204067825 */ /* 0x000fe200078e022e */
[----:B------:R-:W-:Y:S01]  /*39710*/  ISETP.LT.AND P4, PT, R27, UR6, !P1 ;  /* 0x000000061b007c0c */ /* 0x000fe2000cf81270 */
[----:B------:R-:W-:Y:S01]  /*39720*/  ULDC UR4, c[0x0][0x22c] ;  /* 0x00008b0000047ab9 */ /* 0x000fe20000000800 */
[----:B------:R-:W-:Y:S01]  /*39730*/  PRMT R31, R42, 0x7632, R31 ;  /* 0x000076322a1f7816 */ /* 0x000fe2000000001f */
[----:B------:R-:W-:Y:S01]  /*39740*/  IMAD.WIDE R8, R4, 0x2, R48 ;  /* 0x0000000204087825 */ /* 0x000fe200078e0230 */
[----:B------:R-:W-:Y:S01]  /*39750*/  ULDC UR6, c[0x0][0x228] ;  /* 0x00008a0000067ab9 */ /* 0x000fe20000000800 */
[----:B------:R-:W-:Y:S01]  /*39760*/  ULDC UR10, c[0x0][0x228] ;  /* 0x00008a00000a7ab9 */ /* 0x000fe20000000800 */
[----:B------:R-:W-:Y:S01]  /*39770*/  ULDC UR12, c[0x0][0x228] ;  /* 0x00008a00000c7ab9 */ /* 0x000fe20000000800 */
[----:B------:R-:W-:-:S02]  /*39780*/  VIADD R30, R18, 0x31 ;  /* 0x00000031121e7836 */ /* 0x000fc40000000000 */
[C---:B------:R-:W-:Y:S01]  /*39790*/  IMAD.WIDE R10, R4.reuse, 0x2, R50 ;  /* 0x00000002040a7825 */ /* 0x040fe200078e0232 */
[----:B------:R-:W-:Y:S03]  /*397a0*/  @P3 STG.E.U16 desc[UR8][R6.64], R5 ;  /* 0x0000000506003986 */ /* 0x000fe6000c101508 */
[----:B------:R-:W-:Y:S01]  /*397b0*/  IMAD.WIDE R28, R4, 0x2, R52 ;  /* 0x00000002041c7825 */ /* 0x000fe200078e0234 */
[----:B------:R0:W-:Y:S01]  /*397c0*/  @P4 STG.E.U16 desc[UR8][R8.64], R42 ;  /* 0x0000002a08004986 */ /* 0x0001e2000c101508 */
[----:B------:R-:W-:Y:S01]  /*397d0*/  ISETP.GE.AND P2, PT, R30, UR4, PT ;  /* 0x000000041e007c0c */ /* 0x000fe2000bf46270 */
[----:B------:R-:W-:Y:S01]  /*397e0*/  ULDC UR4, c[0x0][0x248] ;  /* 0x0000920000047ab9 */ /* 0x000fe20000000800 */
[----:B---3--:R-:W-:Y:S01]  /*397f0*/  PRMT R30, R54, 0x7632, R30 ;  /* 0x00007632361e7816 */ /* 0x008fe2000000001e */
[----:B------:R-:W-:Y:S04]  /*39800*/  @P5 STG.E.U16 desc[UR8][R10.64], R31 ;  /* 0x0000001f0a005986 */ /* 0x000fe8000c101508 */
[----:B------:R1:W-:Y:S04]  /*39810*/  @P6 STG.E.U16 desc[UR8][R28.64], R54 ;  /* 0x000000361c006986 */ /* 0x0003e8000c101508 */
[----:B0-----:R-:W3:Y:S01]  /*39820*/  LDL.LU R42, [R1+0x2b0] ;  /* 0x0002b000012a7983 */ /* 0x001ee20000300800 */
[----:B------:R-:W-:-:S02]  /*39830*/  ISETP.LT.AND P3, PT, R60, UR6, !P1 ;  /* 0x000000063c007c0c */ /* 0x000fc4000cf61270 */
[----:B------:R-:W-:Y:S01]  /*39840*/  ISETP.LT.AND P4, PT, R58, UR10, !P2 ;  /* 0x0000000a3a007c0c */ /* 0x000fe2000d781270 */
[C---:B------:R-:W-:Y:S02]  /*39850*/  VIADD R5, R4.reuse, UR4 ;  /* 0x0000000404057c36 */ /* 0x040fe40008000000 */
[----:B------:R-:W-:Y:S01]  /*39860*/  IMAD.WIDE R6, R4, 0x2, R2 ;  /* 0x0000000204067825 */ /* 0x000fe200078e0202 */
[----:B------:R-:W-:Y:S01]  /*39870*/  ISETP.LT.AND P5, PT, R59, UR12, !P2 ;  /* 0x0000000c3b007c0c */ /* 0x000fe2000d7a1270 */
[----:B-1----:R-:W3:Y:S01]  /*39880*/  LDL.LU R54, [R1+0x2a0] ;  /* 0x0002a00001367983 */ /* 0x002ee20000300800 */
[----:B------:R-:W-:Y:S01]  /*39890*/  ISETP.LT.AND P6, PT, R55, UR14, !P2 ;  /* 0x0000000e37007c0c */ /* 0x000fe2000d7c1270 */
[C---:B------:R-:W-:Y:S01]  /*398a0*/  IMAD.WIDE R8, R5.reuse, 0x2, R12 ;  /* 0x0000000205087825 */ /* 0x040fe200078e020c */
[----:B------:R-:W-:Y:S01]  /*398b0*/  ULDC UR4, c[0x0][0x22c] ;  /* 0x00008b0000047ab9 */ /* 0x000fe20000000800 */
[----:B------:R-:W-:Y:S01]  /*398c0*/  ULDC UR6, c[0x0][0x228] ;  /* 0x00008a0000067ab9 */ /* 0x000fe20000000800 */
[----:B------:R-:W-:Y:S01]  /*398d0*/  ULDC UR10, c[0x0][0x228] ;  /* 0x00008a00000a7ab9 */ /* 0x000fe20000000800 */
[----:B------:R-:W-:Y:S01]  /*398e0*/  @P3 STG.E.U16 desc[UR8][R6.64], R30 ;  /* 0x0000001e06003986 */ /* 0x000fe2000c101508 */
[C---:B------:R-:W-:Y:S01]  /*398f0*/  IMAD.WIDE R10, R5.reuse, 0x2, R14 ;  /* 0x00000002050a7825 */ /* 0x040fe200078e020e */
[----:B------:R-:W-:Y:S01]  /*39900*/  ULDC UR12, c[0x0][0x228] ;  /* 0x00008a00000c7ab9 */ /* 0x000fe20000000800 */
[----:B------:R-:W-:Y:S01]  /*39910*/  ULDC UR14, c[0x0][0x228] ;  /* 0x00008a00000e7ab9 */ /* 0x000fe20000000800 */
[----:B----4-:R-:W-:Y:S01]  /*39920*/  PRMT R4, R56, 0x7632, R4 ;  /* 0x0000763238047816 */ /* 0x010fe20000000004 */
[----:B------:R0:W-:Y:S01]  /*39930*/  @P4 STG.E.U16 desc[UR8][R8.64], R56 ;  /* 0x0000003808004986 */ /* 0x0001e2000c101508 */
[----:B------:R-:W-:-:S03]  /*39940*/  IMAD.WIDE R28, R5, 0x2, R44 ;  /* 0x00000002051c7825 */ /* 0x000fc600078e022c */
[----:B0-----:R-:W4:Y:S04]  /*39950*/  LDL.LU R56, [R1+0x2e4] ;  /* 0x0002e40001387983 */ /* 0x001f280000300800 */
[----:B------:R0:W-:Y:S04]  /*39960*/  @P5 STG.E.U16 desc[UR8][R10.64], R4 ;  /* 0x000000040a005986 */ /* 0x0001e8000c101508 */
[----:B--2---:R1:W-:Y:S01]  /*39970*/  @P6 STG.E.U16 desc[UR8][R28.64], R57 ;  /* 0x000000391c006986 */ /* 0x0043e2000c101508 */
[----:B0-----:R-:W-:-:S03]  /*39980*/  PRMT R4, R57, 0x7632, R4 ;  /* 0x0000763239047816 */ /* 0x001fc60000000004 */
[----:B-1----:R-:W2:Y:S01]  /*39990*/  LDL.LU R57, [R1+0x2d4] ;  /* 0x0002d40001397983 */ /* 0x002ea20000300800 */
        /* <DEDUP_REMOVED lines=17> */
[----:B------:R-:W-:Y:S01]  /*39ab0*/  IMAD.WIDE R28, R5, 0x2, R52 ;  /* 0x00000002051c7825 */ /* 0x000fe200078e0234 */
[----:B---3--:R-:W-:-:S03]  /*39ac0*/  PRMT R32, R42, 0x7632, R32 ;  /* 0x000076322a207816 */ /* 0x008fc60000000020 */
[----:B------:R-:W-:Y:S01]  /*39ad0*/  @P6 STG.E.U16 desc[UR8][R6.64], R4 ;  /* 0x0000000406006986 */ /* 0x000fe2000c101508 */
[----:B------:R-:W-:-:S03]  /*39ae0*/  IMAD.WIDE R30, R5, 0x2, R2 ;  /* 0x00000002051e7825 */ /* 0x000fc600078e0202 */
[----:B------:R0:W-:Y:S01]  /*39af0*/  @P5 STG.E.U16 desc[UR8][R8.64], R42 ;  /* 0x0000002a08005986 */ /* 0x0001e2000c101508 */
[----:B------:R-:W-:-:S03]  /*39b00*/  PRMT R33, R54, 0x7632, R33 ;  /* 0x0000763236217816 */ /* 0x000fc60000000021 */
[----:B------:R-:W-:Y:S04]  /*39b10*/  @P4 STG.E.U16 desc[UR8][R10.64], R32 ;  /* 0x000000200a004986 */ /* 0x000fe8000c101508 */
[----:B------:R1:W-:Y:S04]  /*39b20*/  @P3 STG.E.U16 desc[UR8][R28.64], R54 ;  /* 0x000000361c003986 */ /* 0x0003e8000c101508 */
[----:B0-----:R-:W3:Y:S04]  /*39b30*/  LDL.LU R42, [R1+0x2f4] ;  /* 0x0002f400012a7983 */ /* 0x001ee80000300800 */
[----:B------:R4:W-:Y:S01]  /*39b40*/  @P2 STG.E.U16 desc[UR8][R30.64], R33 ;  /* 0x000000211e002986 */ /* 0x0009e2000c101508 */
[----:B------:R-:W-:Y:S01]  /*39b50*/  ISETP.LT.AND P2, PT, R58, UR6, !P1 ;  /* 0x000000063a007c0c */ /* 0x000fe2000cf41270 */
[----:B------:R-:W-:Y:S01]  /*39b60*/  ULDC UR6, c[0x0][0x228] ;  /* 0x00008a0000067ab9 */ /* 0x000fe20000000800 */
[----:B-1----:R-:W-:Y:S01]  /*39b70*/  VIADD R29, R5, UR4 ;  /* 0x00000004051d7c36 */ /* 0x002fe20008000000 */
[----:B------:R-:W3:Y:S01]  /*39b80*/  LDL.LU R54, [R1+0x314] ;  /* 0x0003140001367983 */ /* 0x000ee20000300800 */
[----:B------:R-:W-:Y:S01]  /*39b90*/  ISETP.LT.AND P4, PT, R59, UR10, !P1 ;  /* 0x0000000a3b007c0c */ /* 0x000fe2000cf81270 */
[----:B------:R-:W-:Y:S01]  /*39ba0*/  ULDC UR10, c[0x0][0x228] ;  /* 0x00008a00000a7ab9 */ /* 0x000fe20000000800 */
[----:B------:R-:W-:Y:S01]  /*39bb0*/  IMAD.WIDE R4, R29, 0x2, R12 ;  /* 0x000000021d047825 */ /* 0x000fe200078e020c */
[----:B------:R-:W-:Y:S01]  /*39bc0*/  ISETP.LT.AND P5, PT, R55, UR12, !P1 ;  /* 0x0000000c37007c0c */ /* 0x000fe2000cfa1270 */
[----:B------:R-:W-:Y:S01]  /*39bd0*/  ULDC UR12, c[0x0][0x228] ;  /* 0x00008a00000c7ab9 */ /* 0x000fe20000000800 */
[----:B------:R-:W-:-:S02]  /*39be0*/  ISETP.LT.AND P6, PT, R19, UR14, !P1 ;  /* 0x0000000e13007c0c */ /* 0x000fc4000cfc1270 */
[----:B----4-:R-:W-:Y:S02]  /*39bf0*/  PRMT R30, R56, 0x7632, R30 ;  /* 0x00007632381e7816 */ /* 0x010fe4000000001e */
[----:B------:R0:W-:Y:S01]  /*39c00*/  @P2 STG.E.U16 desc[UR8][R4.64], R56 ;  /* 0x0000003804002986 */ /* 0x0001e2000c101508 */
[C---:B------:R-:W-:Y:S01]  /*39c10*/  IMAD.WIDE R6, R29.reuse, 0x2, R14 ;  /* 0x000000021d067825 */ /* 0x040fe200078e020e */
[----:B------:R-:W-:Y:S01]  /*39c20*/  ULDC UR14, c[0x0][0x228] ;  /* 0x00008a00000e7ab9 */ /* 0x000fe20000000800 */
[----:B------:R-:W-:Y:S01]  /*39c30*/  ULDC UR4, c[0x0][0x22c] ;  /* 0x00008b0000047ab9 */ /* 0x000fe20000000800 */
        /* <DEDUP_REMOVED lines=9> */
[----:B------:R-:W-:Y:S01]  /*39cd0*/  IMAD.WIDE R10, R29, 0x2, R46 ;  /* 0x000000021d0a7825 */ /* 0x000fe200078e022e */
[----:B------:R-:W-:Y:S01]  /*39ce0*/  ISETP.LT.AND P2, PT, R61, UR12, !P1 ;  /* 0x0000000c3d007c0c */ /* 0x000fe2000cf41270 */
[----:B------:R-:W-:Y:S01]  /*39cf0*/  ULDC UR6, c[0x0][0x228] ;  /* 0x00008a0000067ab9 */ /* 0x000fe20000000800 */
[----:B------:R-:W-:Y:S01]  /*39d00*/  ISETP.LT.AND P1, PT, R60, UR14, !P1 ;  /* 0x0000000e3c007c0c */ /* 0x000fe2000cf21270 */
[C---:B------:R-:W-:Y:S01]  /*39d10*/  IMAD.WIDE R8, R29.reuse, 0x2, R50 ;  /* 0x000000021d087825 */ /* 0x040fe200078e0232 */
[----:B------:R-:W-:Y:S01]  /*39d20*/  ISETP.GE.AND P3, PT, R28, UR4, PT ;  /* 0x000000041c007c0c */ /* 0x000fe2000bf66270 */
[----:B------:R0:W-:Y:S01]  /*39d30*/  @P6 STG.E.U16 desc[UR8][R10.64], R31 ;  /* 0x0000001f0a006986 */ /* 0x0001e2000c101508 */
[----:B------:R-:W-:Y:S01]  /*39d40*/  ULDC UR4, c[0x0][0x248] ;  /* 0x0000920000047ab9 */ /* 0x000fe20000000800 */
[----:B------:R-:W-:Y:S01]  /*39d50*/  PRMT R30, R40, 0x7632, R30 ;  /* 0x00007632281e7816 */ /* 0x000fe2000000001e */
[C---:B------:R-:W-:Y:S01]  /*39d60*/  VIADD R28, R29.reuse, UR4 ;  /* 0x000000041d1c7c36 */ /* 0x040fe20008000000 */
[----:B------:R-:W-:Y:S01]  /*39d70*/  ISETP.LT.AND P6, PT, R58, UR6, !P3 ;  /* 0x000000063a007c0c */ /* 0x000fe2000dfc1270 */
[C---:B------:R-:W-:Y:S01]  /*39d80*/  IMAD.WIDE R6, R29.reuse, 0x2, R52 ;  /* 0x000000021d067825 */ /* 0x040fe200078e0234 */
[----:B------:R-:W-:Y:S01]  /*39d90*/  ULDC UR4, c[0x0][0x228] ;  /* 0x00008a0000047ab9 */ /* 0x000fe20000000800 */
[----:B------:R-:W-:Y:S01]  /*39da0*/  ULDC UR6, c[0x0][0x228] ;  /* 0x00008a0000067ab9 */ /* 0x000fe20000000800 */
[----:B------:R-:W-:Y:S01]  /*39db0*/  ULDC UR10, c[0x0][0x228] ;  /* 0x00008a00000a7ab9 */ /* 0x000fe20000000800 */
[----:B------:R-:W-:Y:S01]  /*39dc0*/  IMAD.WIDE R4, R29, 0x2, R2 ;  /* 0x000000021d047825 */ /* 0x000fe200078e0202 */
[----:B------:R-:W-:Y:S01]  /*39dd0*/  ULDC UR12, c[0x0][0x228] ;  /* 0x00008a00000c7ab9 */ /* 0x000fe20000000800 */
[----:B------:R-:W-:-:S02]  /*39de0*/  ULDC UR14, c[0x0][0x228] ;  /* 0x00008a00000e7ab9 */ /* 0x000fc40000000800 */
[----:B0-----:R-:W-:Y:S01]  /*39df0*/  IMAD.WIDE R10, R29, 0x2, R48 ;  /* 0x000000021d0a7825 */ /* 0x001fe200078e0230 */
[----:B---3--:R-:W-:-:S04]  /*39e00*/  PRMT R29, R42, 0x7632, R29 ;  /* 0x000076322a1d7816 */ /* 0x008fc8000000001d */
[----:B------:R0:W-:Y:S04]  /*39e10*/  @P5 STG.E.U16 desc[UR8][R10.64], R40 ;  /* 0x000000280a005986 */ /* 0x0001e8000c101508 */
[----:B------:R-:W-:Y:S01]  /*39e20*/  @P4 STG.E.U16 desc[UR8][R8.64], R30 ;  /* 0x0000001e08004986 */ /* 0x000fe2000c101508 */
[----:B------:R-:W-:Y:S01]  /*39e30*/  ISETP.LT.AND P4, PT, R55, UR6, !P3 ;  /* 0x0000000637007c0c */ /* 0x000fe2000df81270 */
[----:B------:R-:W-:Y:S02]  /*39e40*/  ULDC UR6, c[0x0][0x228] ;  /* 0x00008a0000067ab9 */ /* 0x000fe40000000800 */
[----:B------:R1:W-:Y:S04]  /*39e50*/  @P2 STG.E.U16 desc[UR8][R6.64], R42 ;  /* 0x0000002a06002986 */ /* 0x0003e8000c101508 */
[----:B------:R3:W-:Y:S01]  /*39e60*/  @P1 STG.E.U16 desc[UR8][R4.64], R29 ;  /* 0x0000001d04001986 */ /* 0x0007e2000c101508 */
[----:B------:R-:W-:Y:S01]  /*39e70*/  ISETP.LT.AND P1, PT, R59, UR4, !P3 ;  /* 0x000000043b007c0c */ /* 0x000fe2000df21270 */
[----:B0-----:R-:W-:Y:S01]  /*39e80*/  IMAD.WIDE R10, R28, 0x2, R12 ;  /* 0x000000021c0a7825 */ /* 0x001fe200078e020c */
[----:B------:R-:W-:Y:S01]  /*39e90*/  ISETP.LT.AND P5, PT, R19, UR10, !P3 ;  /* 0x0000000a13007c0c */ /* 0x000fe2000dfa1270 */
[----:B------:R-:W-:Y:S01]  /*39ea0*/  ULDC UR4, c[0x0][0x22c] ;  /* 0x00008b0000047ab9 */ /* 0x000fe20000000800 */
[----:B------:R-:W-:-:S02]  /*39eb0*/  ULDC UR10, c[0x0][0x228] ;  /* 0x00008a00000a7ab9 */ /* 0x000fc40000000800 */
[----:B------:R0:W-:Y:S01]  /*39ec0*/  @P6 STG.E.U16 desc[UR8][R10.64], R54 ;  /* 0x000000360a006986 */ /* 0x0001e2000c101508 */
[----:B-1----:R-:W-:Y:S01]  /*39ed0*/  IMAD.WIDE R6, R28, 0x2, R44 ;  /* 0x000000021c067825 */ /* 0x002fe200078e022c */
[----:B---3--:R-:W-:-:S03]  /*39ee0*/  PRMT R29, R54, 0x7632, R29 ;  /* 0x00007632361d7816 */ /* 0x008fc6000000001d */
[----:B------:R-:W-:Y:S01]  /*39ef0*/  IMAD.WIDE R4, R28, 0x2, R14 ;  /* 0x000000021c047825 */ /* 0x000fe200078e020e */
[----:B0-----:R-:W3:Y:S04]  /*39f00*/  LDL.LU R54, [R1+0x2a4] ;  /* 0x0002a40001367983 */ /* 0x001ee80000300800 */
[----:B------:R-:W3:Y:S01]  /*39f10*/  LDL.LU R42, [R1+0x2e8] ;  /* 0x0002e800012a7983 */ /* 0x000ee20000300800 */
[----:B----4-:R-:W-:-:S03]  /*39f20*/  PRMT R31, R56, 0x7632, R31 ;  /* 0x00007632381f7816 */ /* 0x010fc6000000001f */
[----:B------:R0:W-:Y:S01]  /*39f30*/  @P1 STG.E.U16 desc[UR8][R4.64], R29 ;  /* 0x0000001d04001986 */ /* 0x0001e2000c101508 */
[----:B------:R-:W-:Y:S01]  /*39f40*/  ISETP.LT.AND P6, PT, R27, UR12, !P3 ;  /* 0x0000000c1b007c0c */ /* 0x000fe2000dfc1270 */
[----:B------:R-:W-:-:S04]  /*39f50*/  IMAD.WIDE R8, R28, 0x2, R46 ;  /* 0x000000021c087825 */ /* 0x000fc800078e022e */
[----:B------:R-:W-:Y:S01]  /*39f60*/  IMAD.WIDE R10, R28, 0x2, R48 ;  /* 0x000000021c0a7825 */ /* 0x000fe200078e0230 */
[----:B------:R1:W-:Y:S03]  /*39f70*/  @P4 STG.E.U16 desc[UR8][R6.64], R56 ;  /* 0x0000003806004986 */ /* 0x0003e6000c101508 */
[----:B------:R-:W-:Y:S01]  /*39f80*/  VIADD R30, R18, 0x34 ;  /* 0x00000034121e7836 */ /* 0x000fe20000000000 */
[----:B------:R-:W-:Y:S01]  /*39f90*/  ISETP.LT.AND P1, PT, R61, UR6, !P3 ;  /* 0x000000063d007c0c */ /* 0x000fe2000df21270 */
[----:B0-----:R-:W-:Y:S01]  /*39fa0*/  IMAD.WIDE R4, R28, 0x2, R50 ;  /* 0x000000021c047825 */ /* 0x001fe200078e0232 */
[----:B------:R-:W-:Y:S01]  /*39fb0*/  ULDC UR12, c[0x0][0x228] ;  /* 0x00008a00000c7ab9 */ /* 0x000fe20000000800 */
[----:B-1----:R-:W4:Y:S04]  /*39fc0*/  LDL.LU R56, [R1+0x2d8] ;  /* 0x0002d80001387983 */ /* 0x002f280000300800 */
[----:B------:R-:W-:Y:S01]  /*39fd0*/  @P5 STG.E.U16 desc[UR8][R8.64], R31 ;  /* 0x0000001f08005986 */ /* 0x000fe2000c101508 */
[----:B--2---:R-:W-:-:S03]  /*39fe0*/  PRMT R6, R57, 0x7632, R6 ;  /* 0x0000763239067816 */ /* 0x004fc60000000006 */
[----:B------:R0:W-:Y:S01]  /*39ff0*/  @P6 STG.E.U16 desc[UR8][R10.64], R57 ;  /* 0x000000390a006986 */ /* 0x0001e2000c101508 */
[----:B------:R-:W-:Y:S01]  /*3a000*/  ISETP.GE.AND P2, PT, R30, UR4, PT ;  /* 0x000000041e007c0c */ /* 0x000fe2000bf46270 */
[----:B------:R-:W-:Y:S01]  /*3a010*/  ULDC UR4, c[0x0][0x228] ;  /* 0x00008a0000047ab9 */ /* 0x000fe20000000800 */
[----:B------:R-:W-:Y:S01]  /*3a020*/  ULDC UR6, c[0x0][0x228] ;  /* 0x00008a0000067ab9 */ /* 0x000fe20000000800 */
[----:B0-----:R-:W2:Y:S01]  /*3a030*/  LDL.LU R57, [R1+0x308] ;  /* 0x0003080001397983 */ /* 0x001ea20000300800 */
[----:B------:R-:W-:Y:S01]  /*3a040*/  ISETP.LT.AND P4, PT, R23, UR4, !P3 ;  /* 0x0000000417007c0c */ /* 0x000fe2000df81270 */
[----:B------:R-:W-:Y:S01]  /*3a050*/  ULDC UR4, c[0x0][0x248] ;  /* 0x0000920000047ab9 */ /* 0x000fe20000000800 */
[----:B------:R-:W-:Y:S02]  /*3a060*/  ISETP.LT.AND P3, PT, R60, UR10, !P3 ;  /* 0x0000000a3c007c0c */ /* 0x000fe4000df61270 */
[----:B------:R-:W-:Y:S02]  /*3a070*/  ISETP.LT.AND P6, PT, R58, UR12, !P2 ;  /* 0x0000000c3a007c0c */ /* 0x000fe4000d7c1270 */
[----:B------:R-:W-:Y:S01]  /*3a080*/  ISETP.LT.AND P5, PT, R59, UR14, !P2 ;  /* 0x0000000e3b007c0c */ /* 0x000fe2000d7a1270 */
[----:B------:R-:W-:Y:S01]  /*3a090*/  VIADD R29, R28, UR4 ;  /* 0x000000041c1d7c36 */ /* 0x000fe20008000000 */
[----:B------:R-:W-:Y:S01]  /*3a0a0*/  ULDC UR4, c[0x0][0x228] ;  /* 0x00008a0000047ab9 */ /* 0x000fe20000000800 */
[----:B------:R-:W-:Y:S01]  /*3a0b0*/  ULDC UR10, c[0x0][0x228] ;  /* 0x00008a00000a7ab9 */ /* 0x000fe20000000800 */
[----:B------:R-:W-:-:S03]  /*3a0c0*/  ULDC UR12, c[0x0][0x228] ;  /* 0x00008a00000c7ab9 */ /* 0x000fc60000000800 */
[----:B------:R0:W-:Y:S01]  /*3a0d0*/  @P4 STG.E.U16 desc[UR8][R4.64], R6 ;  /* 0x0000000604004986 */ /* 0x0001e2000c101508 */
[----:B------:R-:W-:Y:S01]  /*3a0e0*/  ISETP.LT.AND P4, PT, R55, UR16, !P2 ;  /* 0x0000001037007c0c */ /* 0x000fe2000d781270 */
[----:B------:R-:W-:Y:S01]  /*3a0f0*/  IMAD.WIDE R8, R29, 0x2, R12 ;  /* 0x000000021d087825 */ /* 0x000fe200078e020c */
[----:B------:R-:W-:-:S03]  /*3a100*/  ULDC UR14, c[0x0][0x228] ;  /* 0x00008a00000e7ab9 */ /* 0x000fc60000000800 */
[----:B------:R-:W-:-:S04]  /*3a110*/  IMAD.WIDE R10, R29, 0x2, R14 ;  /* 0x000000021d0a7825 */ /* 0x000fc800078e020e */
[----:B0-----:R-:W-:-:S04]  /*3a120*/  IMAD.WIDE R4, R28, 0x2, R52 ;  /* 0x000000021c047825 */ /* 0x001fc800078e0234 */
[----:B------:R-:W-:Y:S01]  /*3a130*/  IMAD.WIDE R6, R28, 0x2, R2 ;  /* 0x000000021c067825 */ /* 0x000fe200078e0202 */
[----:B---3--:R-:W-:Y:S01]  /*3a140*/  PRMT R28, R54, 0x7632, R28 ;  /* 0x00007632361c7816 */ /* 0x008fe2000000001c */
[----:B------:R0:W-:Y:S01]  /*3a150*/  @P1 STG.E.U16 desc[UR8][R4.64], R54 ;  /* 0x0000003604001986 */ /* 0x0001e2000c101508 */
[----:B------:R-:W-:-:S03]  /*3a160*/  PRMT R30, R42, 0x7632, R30 ;  /* 0x000076322a1e7816 */ /* 0x000fc6000000001e */
[----:B------:R1:W-:Y:S01]  /*3a170*/  @P3 STG.E.U16 desc[UR8][R6.64], R28 ;  /* 0x0000001c06003986 */ /* 0x0003e2000c101508 */
[----:B------:R-:W-:Y:S01]  /*3a180*/  ISETP.LT.AND P3, PT, R19, UR4, !P2 ;  /* 0x0000000413007c0c */ /* 0x000fe2000d761270 */
[----:B------:R-:W-:Y:S02]  /*3a190*/  ULDC UR4, c[0x0][0x228] ;  /* 0x00008a0000047ab9 */ /* 0x000fe40000000800 */
[----:B------:R-:W-:Y:S01]  /*3a1a0*/  @P6 STG.E.U16 desc[UR8][R8.64], R42 ;  /* 0x0000002a08006986 */ /* 0x000fe2000c101508 */
[----:B0-----:R-:W-:-:S03]  /*3a1b0*/  IMAD.WIDE R4, R29, 0x2, R44 ;  /* 0x000000021d047825 */ /* 0x001fc600078e022c */
[----:B------:R-:W3:Y:S04]  /*3a1c0*/  LDL.LU R54, [R1+0x2f8] ;  /* 0x0002f80001367983 */ /* 0x000ee80000300800 */
[----:B------:R0:W-:Y:S04]  /*3a1d0*/  @P5 STG.E.U16 desc[UR8][R10.64], R30 ;  /* 0x0000001e0a005986 */ /* 0x0001e8000c101508 */
[----:B----4-:R4:W-:Y:S01]  /*3a1e0*/  @P4 STG.E.U16 desc[UR8][R4.64], R56 ;  /* 0x0000003804004986 */ /* 0x0109e2000c101508 */
[----:B------:R-:W-:Y:S01]  /*3a1f0*/  ISETP.LT.AND P4, PT, R27, UR6, !P2 ;  /* 0x000000061b007c0c */ /* 0x000fe2000d781270 */
[C---:B-1----:R-:W-:Y:S01]  /*3a200*/  IMAD.WIDE R6, R29.reuse, 0x2, R48 ;  /* 0x000000021d067825 */ /* 0x042fe200078e0230 */
[----:B0-----:R-:W-:Y:S01]  /*3a210*/  PRMT R10, R56, 0x7632, R10 ;  /* 0x00007632380a7816 */ /* 0x001fe2000000000a */
[----:B------:R-:W-:Y:S01]  /*3a220*/  ULDC UR6, c[0x0][0x228] ;  /* 0x00008a0000067ab9 */ /* 0x000fe20000000800 */
[----:B----4-:R-:W4:Y:S01]  /*3a230*/  LDL.LU R56, [R1+0x318] ;  /* 0x0003180001387983 */ /* 0x010f220000300800 */
[----:B------:R-:W-:-:S03]  /*3a240*/  IMAD.WIDE R4, R29, 0x2, R46 ;  /* 0x000000021d047825 */ /* 0x000fc600078e022e */
[----:B------:R-:W4:Y:S04]  /*3a250*/  LDL.LU R42, [R1+0x2c8] ;  /* 0x0002c800012a7983 */ /* 0x000f280000300800 */
        /* <DEDUP_REMOVED lines=11> */
[C---:B------:R-:W-:Y:S01]  /*3a310*/  IMAD.WIDE R4, R29.reuse, 0x2, R52 ;  /* 0x000000021d047825 */ /* 0x040fe200078e0234 */
[----:B------:R-:W-:Y:S01]  /*3a320*/  ULDC UR6, c[0x0][0x228] ;  /* 0x00008a0000067ab9 */ /* 0x000fe20000000800 */
[----:B------:R-:W-:Y:S01]  /*3a330*/  ULDC UR10, c[0x0][0x228] ;  /* 0x00008a00000a7ab9 */ /* 0x000fe20000000800 */
[----:B------:R-:W-:Y:S01]  /*3a340*/  ISETP.LT.AND P3, PT, R58, UR4, !P1 ;  /* 0x000000043a007c0c */ /* 0x000fe2000cf61270 */
[----:B------:R-:W-:Y:S01]  /*3a350*/  ULDC UR4, c[0x0][0x248] ;  /* 0x0000920000047ab9 */ /* 0x000fe20000000800 */
[C---:B------:R-:W-:Y:S01]  /*3a360*/  IMAD.WIDE R6, R29.reuse, 0x2, R2 ;  /* 0x000000021d067825 */ /* 0x040fe200078e0202 */
[----:B------:R0:W-:Y:S03]  /*3a370*/  @P5 STG.E.U16 desc[UR8][R8.64], R11 ;  /* 0x0000000b08005986 */ /* 0x0001e6000c101508 */
[----:B------:R-:W-:Y:S01]  /*3a380*/  VIADD R29, R29, UR4 ;  /* 0x000000041d1d7c36 */ /* 0x000fe20008000000 */
[----:B------:R-:W-:Y:S01]  /*3a390*/  ULDC UR4, c[0x0][0x228] ;  /* 0x00008a0000047ab9 */ /* 0x000fe20000000800 */
[----:B------:R-:W-:Y:S01]  /*3a3a0*/  ISETP.LT.AND P5, PT, R55, UR6, !P1 ;  /* 0x0000000637007c0c */ /* 0x000fe2000cfa1270 */
[----:B------:R-:W-:Y:S01]  /*3a3b0*/  ULDC UR6, c[0x0][0x228] ;  /* 0x00008a0000067ab9 */ /* 0x000fe20000000800 */
[----:B------:R-:W-:Y:S01]  /*3a3c0*/  ISETP.LT.AND P4, PT, R19, UR10, !P1 ;  /* 0x0000000a13007c0c */ /* 0x000fe2000cf81270 */
[----:B------:R-:W-:Y:S01]  /*3a3d0*/  VIADD R30, R18, 0x36 ;  /* 0x00000036121e7836 */ /* 0x000fe20000000000 */
[----:B------:R-:W-:Y:S01]  /*3a3e0*/  ULDC UR10, c[0x0][0x228] ;  /* 0x00008a00000a7ab9 */ /* 0x000fe20000000800 */
[----:B0-----:R-:W-:Y:S01]  /*3a3f0*/  IMAD.WIDE R10, R29, 0x2, R48 ;  /* 0x000000021d0a7825 */ /* 0x001fe200078e0230 */
[----:B---3--:R-:W-:Y:S01]  /*3a400*/  PRMT R8, R54, 0x7632, R8 ;  /* 0x0000763236087816 */ /* 0x008fe20000000008 */
[----:B------:R0:W-:Y:S01]  /*3a410*/  @P6 STG.E.U16 desc[UR8][R4.64], R54 ;  /* 0x0000003604006986 */ /* 0x0001e2000c101508 */
[----:B------:R-:W-:Y:S01]  /*3a420*/  ISETP.LT.AND P6, PT, R59, UR4, !P1 ;  /* 0x000000043b007c0c */ /* 0x000fe2000cfc1270 */
[----:B------:R-:W-:-:S02]  /*3a430*/  ULDC UR4, c[0x0][0x228] ;  /* 0x00008a0000047ab9 */ /* 0x000fc40000000800 */
[----:B------:R1:W-:Y:S01]  /*3a440*/  @P2 STG.E.U16 desc[UR8][R6.64], R8 ;  /* 0x0000000806002986 */ /* 0x0003e2000c101508 */
[----:B------:R-:W-:Y:S01]  /*3a450*/  ISETP.LT.AND P2, PT, R27, UR12, !P1 ;  /* 0x0000000c1b007c0c */ /* 0x000fe2000cf41270 */
[----:B------:R-:W-:Y:S01]  /*3a460*/  ULDC UR12, c[0x0][0x228] ;  /* 0x00008a00000c7ab9 */ /* 0x000fe20000000800 */
[C---:B0-----:R-:W-:Y:S01]  /*3a470*/  IMAD.WIDE R4, R29.reuse, 0x2, R12 ;  /* 0x000000021d047825 */ /* 0x041fe200078e020c */
[----:B------:R-:W3:Y:S03]  /*3a480*/  LDL.LU R54, [R1+0x2a8] ;  /* 0x0002a80001367983 */ /* 0x000ee60000300800 */
[----:B-1----:R-:W-:-:S04]  /*3a490*/  IMAD.WIDE R6, R29, 0x2, R44 ;  /* 0x000000021d067825 */ /* 0x002fc800078e022c */
[C---:B------:R-:W-:Y:S01]  /*3a4a0*/  IMAD.WIDE R8, R29.reuse, 0x2, R46 ;  /* 0x000000021d087825 */ /* 0x040fe200078e022e */
[----:B----4-:R0:W-:Y:S01]  /*3a4b0*/  @P3 STG.E.U16 desc[UR8][R4.64], R56 ;  /* 0x0000003804003986 */ /* 0x0101e2000c101508 */
[----:B------:R-:W-:Y:S02]  /*3a4c0*/  PRMT R28, R56, 0x7632, R28 ;  /* 0x00007632381c7816 */ /* 0x000fe4000000001c */
[----:B------:R-:W-:Y:S01]  /*3a4d0*/  PRMT R31, R42, 0x7632, R31 ;  /* 0x000076322a1f7816 */ /* 0x000fe2000000001f */
[----:B0-----:R-:W-:Y:S01]  /*3a4e0*/  IMAD.WIDE R4, R29, 0x2, R14 ;  /* 0x000000021d047825 */ /* 0x001fe200078e020e */
[----:B------:R-:W4:Y:S04]  /*3a4f0*/  LDL.LU R56, [R1+0x2ec] ;  /* 0x0002ec0001387983 */ /* 0x000f280000300800 */
[----:B------:R-:W-:Y:S04]  /*3a500*/  @P6 STG.E.U16 desc[UR8][R4.64], R28 ;  /* 0x0000001c04006986 */ /* 0x000fe8000c101508 */
[----:B------:R-:W-:Y:S04]  /*3a510*/  @P5 STG.E.U16 desc[UR8][R6.64], R42 ;  /* 0x0000002a06005986 */ /* 0x000fe8000c101508 */
[----:B------:R0:W-:Y:S04]  /*3a520*/  @P4 STG.E.U16 desc[UR8][R8.64], R31 ;  /* 0x0000001f08004986 */ /* 0x0001e8000c101508 */
[----:B--2---:R1:W-:Y:S01]  /*3a530*/  @P2 STG.E.U16 desc[UR8][R10.64], R57 ;  /* 0x000000390a002986 */ /* 0x0043e2000c101508 */
[----:B0-----:R-:W-:-:S03]  /*3a540*/  PRMT R8, R57, 0x7632, R8 ;  /* 0x0000763239087816 */ /* 0x001fc60000000008 */
[----:B-1----:R-:W2:Y:S01]  /*3a550*/  LDL.LU R57, [R1+0x2dc] ;  /* 0x0002dc0001397983 */ /* 0x002ea20000300800 */
[----:B------:R-:W-:Y:S01]  /*3a560*/  ISETP.LT.AND P4, PT, R23, UR4, !P1 ;  /* 0x0000000417007c0c */ /* 0x000fe2000cf81270 */
[----:B------:R-:W-:Y:S01]  /*3a570*/  IMAD.WIDE R4, R29, 0x2, R50 ;  /* 0x000000021d047825 */ /* 0x000fe200078e0232 */
[----:B------:R-:W-:Y:S01]  /*3a580*/  ISETP.LT.AND P2, PT, R61, UR6, !P1 ;  /* 0x000000063d007c0c */ /* 0x000fe2000cf41270 */
[----:B------:R-:W-:Y:S01]  /*3a590*/  ULDC UR6, c[0x0][0x228] ;  /* 0x00008a0000067ab9 */ /* 0x000fe20000000800 */
[----:B------:R-:W-:Y:S01]  /*3a5a0*/  ISETP.GE.AND P3, PT, R30, UR17, PT ;  /* 0x000000111e007c0c */ /* 0x000fe2000bf66270 */
[C---:B------:R-:W-:Y:S01]  /*3a5b0*/  IMAD.WIDE R6, R29.reuse, 0x2, R52 ;  /* 0x000000021d067825 */ /* 0x040fe200078e0234 */
[----:B------:R-:W-:Y:S01]  /*3a5c0*/  ISETP.LT.AND P6, PT, R60, UR6, !P1 ;  /* 0x000000063c007c0c */ /* 0x000fe2000cfc1270 */
[----:B------:R-:W-:Y:S01]  /*3a5d0*/  ULDC UR4, c[0x0][0x248] ;  /* 0x0000920000047ab9 */ /* 0x000fe20000000800 */
[----:B------:R-:W2:Y:S01]  /*3a5e0*/  LDL.LU R42, [R1+0x30c] ;  /* 0x00030c00012a7983 */ /* 0x000ea20000300800 */
[----:B------:R-:W-:Y:S01]  /*3a5f0*/  VIADD R28, R29, UR4 ;  /* 0x000000041d1c7c36 */ /* 0x000fe20008000000 */
[----:B------:R-:W-:Y:S01]  /*3a600*/  ISETP.LT.AND P1, PT, R58, UR10, !P3 ;  /* 0x0000000a3a007c0c */ /* 0x000fe2000df21270 */
[----:B------:R-:W-:Y:S01]  /*3a610*/  ULDC UR4, c[0x0][0x228] ;  /* 0x00008a0000047ab9 */ /* 0x000fe20000000800 */
[----:B------:R-:W-:Y:S01]  /*3a620*/  ISETP.LT.AND P5, PT, R59, UR12, !P3 ;  /* 0x0000000c3b007c0c */ /* 0x000fe2000dfa1270 */
[----:B------:R0:W-:Y:S01]  /*3a630*/  @P4 STG.E.U16 desc[UR8][R4.64], R8 ;  /* 0x0000000804004986 */ /* 0x0001e2000c101508 */
[----:B------:R-:W-:Y:S01]  /*3a640*/  ULDC UR6, c[0x0][0x228] ;  /* 0x00008a0000067ab9 */ /* 0x000fe20000000800 */
[----:B------:R-:W-:Y:S01]  /*3a650*/  ULDC UR10, c[0x0][0x228] ;  /* 0x00008a00000a7ab9 */ /* 0x000fe20000000800 */
[----:B------:R-:W-:Y:S01]  /*3a660*/  ULDC UR12, c[0x0][0x228] ;  /* 0x00008a00000c7ab9 */ /* 0x000fe20000000800 */
[----:B0-----:R-:W-:-:S04]  /*3a670*/  IMAD.WIDE R4, R29, 0x2, R2 ;  /* 0x000000021d047825 */ /* 0x001fc800078e0202 */
[----:B------:R-:W-:Y:S01]  /*3a680*/  IMAD.WIDE R8, R28, 0x2, R14 ;  /* 0x000000021c087825 */ /* 0x000fe200078e020e */
[----:B---3--:R0:W-:Y:S01]  /*3a690*/  @P2 STG.E.U16 desc[UR8][R6.64], R54 ;  /* 0x0000003606002986 */ /* 0x0081e2000c101508 */
[----:B------:R-:W-:Y:S01]  /*3a6a0*/  ISETP.LT.AND P2, PT, R55, UR4, !P3 ;  /* 0x0000000437007c0c */ /* 0x000fe2000df41270 */
[----:B------:R-:W-:Y:S01]  /*3a6b0*/  ULDC UR4, c[0x0][0x228] ;  /* 0x00008a0000047ab9 */ /* 0x000fe20000000800 */
[----:B------:R-:W-:-:S05]  /*3a6c0*/  PRMT R10, R54, 0x7632, R10 ;  /* 0x00007632360a7816 */ /* 0x000fca000000000a */
[----:B------:R1:W-:Y:S04]  /*3a6d0*/  @P6 STG.E.U16 desc[UR8][R4.64], R10 ;  /* 0x0000000a04006986 */ /* 0x0003e8000c101508 */
[----:B0-----:R-:W3:Y:S01]  /*3a6e0*/  LDL.LU R54, [R1+0x2fc] ;  /* 0x0002fc0001367983 */ /* 0x001ee20000300800 */
[----:B------:R-:W-:-:S04]  /*3a6f0*/  IMAD.WIDE R6, R28, 0x2, R12 ;  /* 0x000000021c067825 */ /* 0x000fc800078e020c */
[----:B-1----:R-:W-:Y:S01]  /*3a700*/  IMAD.WIDE R4, R28, 0x2, R44 ;  /* 0x000000021c047825 */ /* 0x002fe200078e022c */
[----:B----4-:R-:W-:Y:S01]  /*3a710*/  PRMT R11, R56, 0x7632, R11 ;  /* 0x00007632380b7816 */ /* 0x010fe2000000000b */
[----:B------:R-:W-:Y:S04]  /*3a720*/  @P1 STG.E.U16 desc[UR8][R6.64], R56 ;  /* 0x0000003806001986 */ /* 0x000fe8000c101508 */
[----:B------:R-:W-:Y:S01]  /*3a730*/  @P5 STG.E.U16 desc[UR8][R8.64], R11 ;  /* 0x0000000b08005986 */ /* 0x000fe2000c101508 */
[----:B--2---:R-:W-:-:S03]  /*3a740*/  PRMT R29, R57, 0x7632, R29 ;  /* 0x00007632391d7816 */ /* 0x004fc6000000001d */
[----:B------:R0:W-:Y:S04]  /*3a750*/  @P2 STG.E.U16 desc[UR8][R4.64], R57 ;  /* 0x0000003904002986 */ /* 0x0001e8000c101508 */
[----:B0-----:R-:W2:Y:S01]  /*3a760*/  LDL.LU R57, [R1+0x31c] ;  /* 0x00031c0001397983 */ /* 0x001ea20000300800 */
[----:B------:R-:W-:Y:S02]  /*3a770*/  ISETP.LT.AND P1, PT, R19, UR4, !P3 ;  /* 0x0000000413007c0c */ /* 0x000fe4000df21270 */
[----:B------:R-:W-:Y:S02]  /*3a780*/  ISETP.LT.AND P4, PT, R27, UR6, !P3 ;  /* 0x000000061b007c0c */ /* 0x000fe4000df81270 */
[----:B------:R-:W-:Y:S01]  /*3a790*/  ISETP.LT.AND P5, PT, R23, UR10, !P3 ;  /* 0x0000000a17007c0c */ /* 0x000fe2000dfa1270 */
[----:B------:R-:W-:Y:S01]  /*3a7a0*/  VIADD R10, R18, 0x37 ;  /* 0x00000037120a7836 */ /* 0x000fe20000000000 */
[----:B------:R-:W-:Y:S01]  /*3a7b0*/  ISETP.LT.AND P6, PT, R61, UR12, !P3 ;  /* 0x0000000c3d007c0c */ /* 0x000fe2000dfc1270 */
[----:B------:R-:W-:Y:S01]  /*3a7c0*/  IMAD.WIDE R4, R28, 0x2, R46 ;  /* 0x000000021c047825 */ /* 0x000fe200078e022e */
[----:B------:R-:W4:Y:S01]  /*3a7d0*/  LDL.LU R56, [R1+0x2cc] ;  /* 0x0002cc0001387983 */ /* 0x000f220000300800 */
[----:B------:R-:W-:Y:S01]  /*3a7e0*/  PRMT R30, R42, 0x7632, R30 ;  /* 0x000076322a1e7816 */ /* 0x000fe2000000001e */
[----:B------:R-:W-:Y:S01]  /*3a7f0*/  ULDC UR6, c[0x0][0x228] ;  /* 0x00008a0000067ab9 */ /* 0x000fe20000000800 */
[----:B------:R-:W-:Y:S01]  /*3a800*/  IMAD.WIDE R6, R28, 0x2, R48 ;  /* 0x000000021c067825 */ /* 0x000fe200078e0230 */
[----:B------:R-:W-:Y:S01]  /*3a810*/  ISETP.GE.AND P2, PT, R10, UR15, PT ;  /* 0x0000000f0a007c0c */ /* 0x000fe2000bf46270 */
[----:B------:R-:W-:Y:S01]  /*3a820*/  @P1 STG.E.U16 desc[UR8][R4.64], R29 ;  /* 0x0000001d04001986 */ /* 0x000fe2000c101508 */
[----:B------:R-:W-:Y:S01]  /*3a830*/  ULDC UR10, c[0x0][0x228] ;  /* 0x00008a00000a7ab9 */ /* 0x000fe20000000800 */
[----:B------:R-:W-:Y:S01]  /*3a840*/  IMAD.WIDE R8, R28, 0x2, R50 ;  /* 0x000000021c087825 */ /* 0x000fe200078e0232 */
[----:B------:R-:W-:Y:S01]  /*3a850*/  ISETP.LT.AND P1, PT, R60, UR6, !P3 ;  /* 0x000000063c007c0c */ /* 0x000fe2000df21270 */
[----:B------:R-:W4:Y:S01]  /*3a860*/  LDL.LU R40, [R1+0x2bc] ;  /* 0x0002bc0001287983 */ /* 0x000f220000300800 */
[----:B------:R-:W-:Y:S01]  /*3a870*/  ULDC UR4, c[0x0][0x248] ;  /* 0x0000920000047ab9 */ /* 0x000fe20000000800 */
[----:B------:R-:W-:Y:S01]  /*3a880*/  IMAD.WIDE R10, R28, 0x2, R52 ;  /* 0x000000021c0a7825 */ /* 0x000fe200078e0234 */
[----:B------:R-:W-:Y:S01]  /*3a890*/  ISETP.LT.AND P3, PT, R58, UR10, !P2 ;  /* 0x0000000a3a007c0c */ /* 0x000fe2000d761270 */
[----:B------:R0:W-:Y:S01]  /*3a8a0*/  @P4 STG.E.U16 desc[UR8][R6.64], R42 ;  /* 0x0000002a06004986 */ /* 0x0001e2000c101508 */
[----:B------:R-:W-:Y:S01]  /*3a8b0*/  ULDC UR12, c[0x0][0x228] ;  /* 0x00008a00000c7ab9 */ /* 0x000fe20000000800 */
[----:B------:R-:W-:Y:S01]  /*3a8c0*/  ULDC UR6, c[0x0][0x228] ;  /* 0x00008a0000067ab9 */ /* 0x000fe20000000800 */
[----:B------:R-:W-:Y:S01]  /*3a8d0*/  ULDC UR10, c[0x0][0x228] ;  /* 0x00008a00000a7ab9 */ /* 0x000fe20000000800 */
[----:B------:R1:W-:Y:S04]  /*3a8e0*/  @P5 STG.E.U16 desc[UR8][R8.64], R30 ;  /* 0x0000001e08005986 */ /* 0x0003e8000c101508 */
[----:B0-----:R-:W4:Y:S01]  /*3a8f0*/  LDL.LU R42, [R1+0x2ac] ;  /* 0x0002ac00012a7983 */ /* 0x001f220000300800 */
[----:B-1----:R-:W-:-:S03]  /*3a900*/  IMAD.WIDE R8, R28, 0x2, R2 ;  /* 0x000000021c087825 */ /* 0x002fc600078e0202 */
[----:B---3--:R0:W-:Y:S01]  /*3a910*/  @P6 STG.E.U16 desc[UR8][R10.64], R54 ;  /* 0x000000360a006986 */ /* 0x0081e2000c101508 */
[----:B------:R-:W-:Y:S01]  /*3a920*/  PRMT R29, R54, 0x7632, R29 ;  /* 0x00007632361d7816 */ /* 0x000fe2000000001d */
[----:B0-----:R-:W-:-:S04]  /*3a930*/  VIADD R10, R28, UR4 ;  /* 0x000000041c0a7c36 */ /* 0x001fc80008000000 */
[----:B------:R0:W-:Y:S01]  /*3a940*/  @P1 STG.E.U16 desc[UR8][R8.64], R29 ;  /* 0x0000001d08001986 */ /* 0x0001e2000c101508 */
[----:B--2---:R-:W-:Y:S01]  /*3a950*/  PRMT R11, R57, 0x7632, R11 ;  /* 0x00007632390b7816 */ /* 0x004fe2000000000b */
[C---:B------:R-:W-:Y:S01]  /*3a960*/  IMAD.WIDE R6, R10.reuse, 0x2, R12 ;  /* 0x000000020a067825 */ /* 0x040fe200078e020c */
[----:B------:R-:W-:Y:S01]  /*3a970*/  ISETP.LT.AND P5, PT, R59, UR12, !P2 ;  /* 0x0000000c3b007c0c */ /* 0x000fe2000d7a1270 */
[----:B------:R-:W-:Y:S01]  /*3a980*/  ULDC UR4, c[0x0][0x228] ;  /* 0x00008a0000047ab9 */ /* 0x000fe20000000800 */
[----:B------:R-:W-:Y:S01]  /*3a990*/  ISETP.LT.AND P6, PT, R55, UR6, !P2 ;  /* 0x0000000637007c0c */ /* 0x000fe2000d7c1270 */
[C---:B------:R-:W-:Y:S01]  /*3a9a0*/  IMAD.WIDE R4, R10.reuse, 0x2, R14 ;  /* 0x000000020a047825 */ /* 0x040fe200078e020e */
[----:B------:R1:W-:Y:S01]  /*3a9b0*/  @P3 STG.E.U16 desc[UR8][R6.64], R57 ;  /* 0x0000003906003986 */ /* 0x0003e2000c101508 */
[----:B------:R-:W-:Y:S01]  /*3a9c0*/  ISETP.LT.AND P4, PT, R19, UR14, !P2 ;  /* 0x0000000e13007c0c */ /* 0x000fe2000d781270 */
[----:B------:R-:W-:Y:S01]  /*3a9d0*/  ULDC UR6, c[0x0][0x228] ;  /* 0x00008a0000067ab9 */ /* 0x000fe20000000800 */
[----:B0-----:R-:W-:Y:S01]  /*3a9e0*/  IMAD.WIDE R8, R10, 0x2, R44 ;  /* 0x000000020a087825 */ /* 0x001fe200078e022c */
[----:B------:R-:W-:Y:S01]  /*3a9f0*/  ULDC UR12, c[0x0][0x228] ;  /* 0x00008a00000c7ab9 */ /* 0x000fe20000000800 */
[----:B-1----:R-:W2:Y:S02]  /*3aa00*/  LDL.LU R57, [R1+0x350] ;  /* 0x0003500001397983 */ /* 0x002ea40000300800 */
[----:B------:R-:W-:Y:S01]  /*3aa10*/  VIADD R30, R18, 0x38 ;  /* 0x00000038121e7836 */ /* 0x000fe20000000000 */
[----:B------:R-:W-:Y:S01]  /*3aa20*/  ISETP.LT.AND P3, PT, R27, UR4, !P2 ;  /* 0x000000041b007c0c */ /* 0x000fe2000d761270 */
[----:B------:R-:W-:Y:S01]  /*3aa30*/  ULDC UR4, c[0x0][0x228] ;  /* 0x00008a0000047ab9 */ /* 0x000fe20000000800 */
[----:B------:R0:W-:Y:S01]  /*3aa40*/  @P5 STG.E.U16 desc[UR8][R4.64], R11 ;  /* 0x0000000b04005986 */ /* 0x0001e2000c101508 */
[----:B------:R-:W-:Y:S01]  /*3aa50*/  ISETP.LT.AND P5, PT, R23, UR6, !P2 ;  /* 0x0000000617007c0c */ /* 0x000fe2000d7a1270 */
[----:B------:R-:W-:Y:S01]  /*3aa60*/  ULDC UR6, c[0x0][0x228] ;  /* 0x00008a0000067ab9 */ /* 0x000fe20000000800 */
[----:B----4-:R-:W-:Y:S01]  /*3aa70*/  PRMT R6, R56, 0x7632, R6 ;  /* 0x0000763238067816 */ /* 0x010fe20000000006 */
[----:B------:R-:W3:Y:S01]  /*3aa80*/  LDL.LU R54, [R1+0x340] ;  /* 0x0003400001367983 */ /* 0x000ee20000300800 */
[----:B------:R-:W-:Y:S01]  /*3aa90*/  ISETP.GE.AND P1, PT, R30, UR13, PT ;  /* 0x0000000d1e007c0c */ /* 0x000fe2000bf26270 */
[----:B------:R-:W-:-:S02]  /*3aaa0*/  ULDC UR13, c[0x0][0x228] ;  /* 0x00008a00000d7ab9 */ /* 0x000fc40000000800 */
[----:B------:R1:W-:Y:S01]  /*3aab0*/  @P6 STG.E.U16 desc[UR8][R8.64], R56 ;  /* 0x0000003808006986 */ /* 0x0003e2000c101508 */
[----:B0-----:R-:W-:Y:S01]  /*3aac0*/  IMAD.WIDE R4, R10, 0x2, R46 ;  /* 0x000000020a047825 */ /* 0x001fe200078e022e */
[----:B------:R-:W-:Y:S01]  /*3aad0*/  ISETP.LT.AND P6, PT, R61, UR4, !P2 ;  /* 0x000000043d007c0c */ /* 0x000fe2000d7c1270 */
[----:B------:R-:W-:Y:S01]  /*3aae0*/  ULDC UR4, c[0x0][0x248] ;  /* 0x0000920000047ab9 */ /* 0x000fe20000000800 */
[----:B------:R-:W-:Y:S02]  /*3aaf0*/  ISETP.LT.AND P2, PT, R60, UR6, !P2 ;  /* 0x000000063c007c0c */ /* 0x000fe4000d741270 */
[----:B------:R0:W-:Y:S04]  /*3ab00*/  @P4 STG.E.U16 desc[UR8][R4.64], R6 ;  /* 0x0000000604004986 */ /* 0x0001e8000c101508 */
[----:B-1----:R-:W4:Y:S01]  /*3ab10*/  LDL.LU R56, [R1+0x330] ;  /* 0x0003300001387983 */ /* 0x002f220000300800 */
[----:B------:R-:W-:Y:S01]  /*3ab20*/  PRMT R8, R40, 0x7632, R8 ;  /* 0x0000763228087816 */ /* 0x000fe20000000008 */
[----:B------:R-:W-:Y:S01]  /*3ab30*/  VIADD R11, R10, UR4 ;  /* 0x000000040a0b7c36 */ /* 0x000fe20008000000 */
[----:B------:R-:W-:Y:S01]  /*3ab40*/  ISETP.LT.AND P4, PT, R58, UR10, !P1 ;  /* 0x0000000a3a007c0c */ /* 0x000fe2000cf81270 */
[----:B------:R-:W-:Y:S01]  /*3ab50*/  ULDC UR4, c[0x0][0x228] ;  /* 0x00008a0000047ab9 */ /* 0x000fe20000000800 */
[----:B------:R-:W-:Y:S01]  /*3ab60*/  ULDC UR6, c[0x0][0x228] ;  /* 0x00008a0000067ab9 */ /* 0x000fe20000000800 */
[----:B------:R-:W-:Y:S01]  /*3ab70*/  ULDC UR10, c[0x0][0x228] ;  /* 0x00008a00000a7ab9 */ /* 0x000fe20000000800 */
[----:B0-----:R-:W-:-:S04]  /*3ab80*/  IMAD.WIDE R6, R10, 0x2, R48 ;  /* 0x000000020a067825 */ /* 0x001fc800078e0230 */
[C---:B------:R-:W-:Y:S01]  /*3ab90*/  IMAD.WIDE R4, R10.reuse, 0x2, R50 ;  /* 0x000000020a047825 */ /* 0x040fe200078e0232 */
[----:B------:R0:W-:Y:S04]  /*3aba0*/  @P3 STG.E.U16 desc[UR8][R6.64], R40 ;  /* 0x0000002806003986 */ /* 0x0001e8000c101508 */
[----:B------:R1:W-:Y:S01]  /*3abb0*/  @P5 STG.E.U16 desc[UR8][R4.64], R8 ;  /* 0x0000000804005986 */ /* 0x0003e2000c101508 */
[----:B0-----:R-:W-:-:S04]  /*3abc0*/  IMAD.WIDE R6, R10, 0x2, R2 ;  /* 0x000000020a067825 */ /* 0x001fc800078e0202 */
[----:B-1----:R-:W-:Y:S01]  /*3abd0*/  IMAD.WIDE R4, R10, 0x2, R52 ;  /* 0x000000020a047825 */ /* 0x002fe200078e0234 */
[----:B------:R-:W-:-:S03]  /*3abe0*/  PRMT R10, R42, 0x7632, R10 ;  /* 0x000076322a0a7816 */ /* 0x000fc6000000000a */
[----:B------:R-:W-:Y:S01]  /*3abf0*/  IMAD.WIDE R8, R11, 0x2, R12 ;  /* 0x000000020b087825 */ /* 0x000fe200078e020c */
[----:B------:R-:W-:Y:S04]  /*3ac00*/  @P6 STG.E.U16 desc[UR8][R4.64], R42 ;  /* 0x0000002a04006986 */ /* 0x000fe8000c101508 */
[----:B------:R0:W-:Y:S04]  /*3ac10*/  @P2 STG.E.U16 desc[UR8][R6.64], R10 ;  /* 0x0000000a06002986 */ /* 0x0001e8000c101508 */
[----:B--2---:R1:W-:Y:S01]  /*3ac20*/  @P4 STG.E.U16 desc[UR8][R8.64], R57 ;  /* 0x0000003908004986 */ /* 0x0043e2000c101508 */
[----:B0-----:R-:W-:-:S03]  /*3ac30*/  PRMT R7, R57, 0x7632, R7 ;  /* 0x0000763239077816 */ /* 0x001fc60000000007 */
[----:B-1----:R-:W2:Y:S01]  /*3ac40*/  LDL.LU R57, [R1+0x320] ;  /* 0x0003200001397983 */ /* 0x002ea20000300800 */
[----:B------:R-:W-:Y:S01]  /*3ac50*/  ISETP.LT.AND P3, PT, R59, UR4, !P1 ;  /* 0x000000043b007c0c */ /* 0x000fe2000cf61270 */
[----:B------:R-:W-:Y:S01]  /*3ac60*/  ULDC UR4, c[0x0][0x228] ;  /* 0x00008a0000047ab9 */ /* 0x000fe20000000800 */
[----:B------:R-:W-:Y:S01]  /*3ac70*/  ISETP.LT.AND P5, PT, R19, UR6, !P1 ;  /* 0x0000000613007c0c */ /* 0x000fe2000cfa1270 */
[----:B------:R-:W-:Y:S01]  /*3ac80*/  IMAD.WIDE R4, R11, 0x2, R14 ;  /* 0x000000020b047825 */ /* 0x000fe200078e020e */
[----:B------:R-:W-:Y:S01]  /*3ac90*/  ISETP.LT.AND P6, PT, R55, UR4, !P1 ;  /* 0x0000000437007c0c */ /* 0x000fe2000cfc1270 */
[----:B------:R-:W-:Y:S01]  /*3aca0*/  ULDC UR6, c[0x0][0x228] ;  /* 0x00008a0000067ab9 */ /* 0x000fe20000000800 */
[----:B------:R-:W-:Y:S02]  /*3acb0*/  ISETP.LT.AND P4, PT, R27, UR10, !P1 ;  /* 0x0000000a1b007c0c */ /* 0x000fe4000cf81270 */
[----:B------:R-:W-:Y:S01]  /*3acc0*/  ISETP.LT.AND P2, PT, R23, UR12, !P1 ;  /* 0x0000000c17007c0c */ /* 0x000fe2000cf41270 */
[C---:B------:R-:W-:Y:S01]  /*3acd0*/  IMAD.WIDE R8, R11.reuse, 0x2, R48 ;  /* 0x000000020b087825 */ /* 0x040fe200078e0230 */
[----:B---3--:R-:W-:Y:S01]  /*3ace0*/  PRMT R30, R54, 0x7632, R30 ;  /* 0x00007632361e7816 */ /* 0x008fe2000000001e */
[----:B------:R-:W-:Y:S01]  /*3acf0*/  ULDC UR10, c[0x0][0x228] ;  /* 0x00008a00000a7ab9 */ /* 0x000fe20000000800 */
[----:B----4-:R-:W-:Y:S01]  /*3ad00*/  PRMT R31, R56, 0x7632, R31 ;  /* 0x00007632381f7816 */ /* 0x010fe2000000001f */
[----:B------:R0:W-:Y:S01]  /*3ad10*/  @P3 STG.E.U16 desc[UR8][R4.64], R7 ;  /* 0x0000000704003986 */ /* 0x0001e2000c101508 */
[----:B------:R-:W-:Y:S01]  /*3ad20*/  IMAD.WIDE R28, R11, 0x2, R50 ;  /* 0x000000020b1c7825 */ /* 0x000fe200078e0232 */
[----:B------:R-:W-:Y:S01]  /*3ad30*/  ULDC UR12, c[0x0][0x228] ;  /* 0x00008a00000c7ab9 */ /* 0x000fe20000000800 */
[----:B------:R-:W-:-:S02]  /*3ad40*/  ULDC UR4, c[0x0][0x248] ;  /* 0x0000920000047ab9 */ /* 0x000fc40000000800 */
[----:B0-----:R-:W-:-:S04]  /*3ad50*/  IMAD.WIDE R4, R11, 0x2, R44 ;  /* 0x000000020b047825 */ /* 0x001fc800078e022c */
[----:B------:R-:W-:Y:S01]  /*3ad60*/  IMAD.WIDE R6, R11, 0x2, R46 ;  /* 0x000000020b067825 */ /* 0x000fe200078e022e */
[----:B------:R-:W-:Y:S04]  /*3ad70*/  @P6 STG.E.U16 desc[UR8][R4.64], R54 ;  /* 0x0000003604006986 */ /* 0x000fe8000c101508 */
[----:B------:R-:W-:Y:S04]  /*3ad80*/  @P5 STG.E.U16 desc[UR8][R6.64], R30 ;  /* 0x0000001e06005986 */ /* 0x000fe8000c101508 */
[----:B------:R0:W-:Y:S04]  /*3ad90*/  @P4 STG.E.U16 desc[UR8][R8.64], R56 ;  /* 0x0000003808004986 */ /* 0x0001e8000c101508 */
[----:B------:R-:W-:Y:S01]  /*3ada0*/  @P2 STG.E.U16 desc[UR8][R28.64], R31 ;  /* 0x0000001f1c002986 */ /* 0x000fe2000c101508 */
[----:B------:R-:W-:Y:S01]  /*3adb0*/  ISETP.LT.AND P2, PT, R61, UR6, !P1 ;  /* 0x000000063d007c0c */ /* 0x000fe2000cf41270 */
[----:B------:R-:W-:-:S02]  /*3adc0*/  VIADD R10, R18, 0x39 ;  /* 0x00000039120a7836 */ /* 0x000fc40000000000 */
[----:B------:R-:W1:Y:S01]  /*3add0*/  LDS.128 R4, [R0] ;  /* 0x0000000000047984 */ /* 0x000e620000000c00 */
[----:B------:R-:W-:Y:S01]  /*3ade0*/  PRMT R35, R24, 0x7632, R35 ;  /* 0x0000763218237816 */ /* 0x000fe20000000023 */
[----:B------:R-:W-:Y:S01]  /*3adf0*/  ULDC UR6, c[0x0][0x228] ;  /* 0x00008a0000067ab9 */ /* 0x000fe20000000800 */
[----:B0-----:R-:W-:Y:S01]  /*3ae00*/  IMAD.WIDE R8, R11, 0x2, R52 ;  /* 0x000000020b087825 */ /* 0x001fe200078e0234 */
[----:B--2---:R-:W-:-:S06]  /*3ae10*/  PRMT R34, R57, 0x7632, R34 ;  /* 0x0000763239227816 */ /* 0x004fcc0000000022 */
[----:B------:R0:W-:Y:S04]  /*3ae20*/  @P2 STG.E.U16 desc[UR8][R8.64], R57 ;  /* 0x0000003908002986 */ /* 0x0001e8000c101508 */
[----:B0-----:R-:W2:Y:S04]  /*3ae30*/  LDL.LU R57, [R1+0x354] ;  /* 0x0003540001397983 */ /* 0x001ea80000300800 */
[----:B------:R-:W3:Y:S04]  /*3ae40*/  LDL.LU R54, [R1+0x344] ;  /* 0x0003440001367983 */ /* 0x000ee80000300800 */
[----:B------:R-:W4:Y:S01]  /*3ae50*/  LDL.LU R56, [R1+0x334] ;  /* 0x0003340001387983 */ /* 0x000f220000300800 */
[----:B------:R-:W-:Y:S01]  /*3ae60*/  ISETP.GE.AND P3, PT, R10, UR11, PT ;  /* 0x0000000b0a007c0c */ /* 0x000fe2000bf66270 */
[----:B------:R-:W-:Y:S01]  /*3ae70*/  ULDC UR11, c[0x0][0x228] ;  /* 0x00008a00000b7ab9 */ /* 0x000fe20000000800 */
[----:B------:R-:W-:Y:S01]  /*3ae80*/  ISETP.LT.AND P1, PT, R60, UR10, !P1 ;  /* 0x0000000a3c007c0c */ /* 0x000fe2000cf21270 */
[----:B------:R-:W-:Y:S01]  /*3ae90*/  VIADD R0, R11, UR4 ;  /* 0x000000040b007c36 */ /* 0x000fe20008000000 */
[----:B------:R-:W-:-:S02]  /*3aea0*/  ISETP.LT.AND P4, PT, R58, UR11, !P3 ;  /* 0x0000000b3a007c0c */ /* 0x000fc4000df81270 */
[----:B------:R-:W-:Y:S02]  /*3aeb0*/  ISETP.LT.AND P5, PT, R59, UR12, !P3 ;  /* 0x0000000c3b007c0c */ /* 0x000fe4000dfa1270 */
[----:B------:R-:W-:Y:S01]  /*3aec0*/  ISETP.LT.AND P6, PT, R55, UR13, !P3 ;  /* 0x0000000d37007c0c */ /* 0x000fe2000dfc1270 */
[----:B------:R-:W-:Y:S01]  /*3aed0*/  IMAD.WIDE R10, R11, 0x2, R2 ;  /* 0x000000020b0a7825 */ /* 0x000fe200078e0202 */
[----:B------:R-:W-:Y:S01]  /*3aee0*/  ULDC UR4, c[0x0][0x228] ;  /* 0x00008a0000047ab9 */ /* 0x000fe20000000800 */
[----:B------:R-:W-:Y:S02]  /*3aef0*/  ULDC UR10, c[0x0][0x228] ;  /* 0x00008a00000a7ab9 */ /* 0x000fe40000000800 */
[----:B------:R-:W-:-:S04]  /*3af00*/  IMAD.WIDE R28, R0, 0x2, R12 ;  /* 0x00000002001c7825 */ /* 0x000fc800078e020c */
[C---:B------:R-:W-:Y:S01]  /*3af10*/  IMAD.WIDE R30, R0.reuse, 0x2, R14 ;  /* 0x00000002001e7825 */ /* 0x040fe200078e020e */
[----:B------:R-:W-:Y:S03]  /*3af20*/  @P1 STG.E.U16 desc[UR8][R10.64], R34 ;  /* 0x000000220a001986 */ /* 0x000fe6000c101508 */
[C---:B------:R-:W-:Y:S01]  /*3af30*/  IMAD.WIDE R32, R0.reuse, 0x2, R44 ;  /* 0x0000000200207825 */ /* 0x040fe200078e022c */
[----:B------:R0:W-:Y:S01]  /*3af40*/  @P4 STG.E.U16 desc[UR8][R28.64], R24 ;  /* 0x000000181c004986 */ /* 0x0001e2000c101508 */
[----:B------:R-:W-:Y:S01]  /*3af50*/  ISETP.LT.AND P2, PT, R19, UR4, !P3 ;  /* 0x0000000413007c0c */ /* 0x000fe2000df41270 */
[----:B------:R-:W-:Y:S02]  /*3af60*/  ULDC UR4, c[0x0][0x228] ;  /* 0x00008a0000047ab9 */ /* 0x000fe40000000800 */
[----:B------:R1:W-:Y:S04]  /*3af70*/  @P5 STG.E.U16 desc[UR8][R30.64], R35 ;  /* 0x000000231e005986 */ /* 0x0003e8000c101508 */
[----:B------:R1:W-:Y:S01]  /*3af80*/  @P6 STG.E.U16 desc[UR8][R32.64], R20 ;  /* 0x0000001420006986 */ /* 0x0003e2000c101508 */
[----:B------:R-:W-:Y:S01]  /*3af90*/  ISETP.LT.AND P6, PT, R27, UR6, !P3 ;  /* 0x000000061b007c0c */ /* 0x000fe2000dfc1270 */
[----:B------:R-:W-:Y:S01]  /*3afa0*/  IMAD.WIDE R8, R0, 0x2, R46 ;  /* 0x0000000200087825 */ /* 0x000fe200078e022e */
[----:B------:R-:W-:Y:S01]  /*3afb0*/  ISETP.LT.AND P5, PT, R23, UR10, !P3 ;  /* 0x0000000a17007c0c */ /* 0x000fe2000dfa1270 */
[----:B------:R-:W-:-:S02]  /*3afc0*/  ULDC UR6, c[0x0][0x228] ;  /* 0x00008a0000067ab9 */ /* 0x000fc40000000800 */
[----:B0-----:R-:W-:Y:S01]  /*3afd0*/  VIADD R24, R18, 0x3a ;  /* 0x0000003a12187836 */ /* 0x001fe20000000000 */
[----:B------:R-:W-:Y:S01]  /*3afe0*/  ISETP.LT.AND P4, PT, R61, UR4, !P3 ;  /* 0x000000043d007c0c */ /* 0x000fe2000df81270 */
[----:B------:R-:W-:Y:S01]  /*3aff0*/  IMAD.WIDE R10, R0, 0x2, R48 ;  /* 0x00000002000a7825 */ /* 0x000fe200078e0230 */
[----:B-1----:R-:W-:Y:S01]  /*3b000*/  PRMT R31, R20, 0x7632, R31 ;  /* 0x00007632141f7816 */ /* 0x002fe2000000001f */
[----:B------:R-:W-:Y:S01]  /*3b010*/  ULDC UR4, c[0x0][0x228] ;  /* 0x00008a0000047ab9 */ /* 0x000fe20000000800 */
[----:B------:R-:W-:Y:S01]  /*3b020*/  ISETP.GE.AND P1, PT, R24, UR7, PT ;  /* 0x0000000718007c0c */ /* 0x000fe2000bf26270 */
[----:B------:R-:W-:Y:S01]  /*3b030*/  IMAD.WIDE R28, R0, 0x2, R50 ;  /* 0x00000002001c7825 */ /* 0x000fe200078e0232 */
[----:B------:R-:W-:Y:S01]  /*3b040*/  ISETP.LT.AND P3, PT, R60, UR6, !P3 ;  /* 0x000000063c007c0c */ /* 0x000fe2000df61270 */
[----:B------:R0:W-:Y:S01]  /*3b050*/  @P2 STG.E.U16 desc[UR8][R8.64], R31 ;  /* 0x0000001f08002986 */ /* 0x0001e2000c101508 */
[----:B------:R-:W-:Y:S01]  /*3b060*/  ISETP.LT.AND P2, PT, R58, UR4, !P1 ;  /* 0x000000043a007c0c */ /* 0x000fe2000cf41270 */
[----:B------:R-:W-:Y:S01]  /*3b070*/  ULDC UR4, c[0x0][0x248] ;  /* 0x0000920000047ab9 */ /* 0x000fe20000000800 */
[----:B------:R-:W-:Y:S01]  /*3b080*/  PRMT R20, R16, 0x7632, R20 ;  /* 0x0000763210147816 */ /* 0x000fe20000000014 */
[----:B------:R1:W-:Y:S01]  /*3b090*/  @P6 STG.E.U16 desc[UR8][R10.64], R16 ;  /* 0x000000100a006986 */ /* 0x0003e2000c101508 */
[----:B------:R-:W-:Y:S01]  /*3b0a0*/  PRMT R24, R4, 0x7632, R24 ;  /* 0x0000763204187816 */ /* 0x000fe20000000018 */
[----:B------:R-:W-:Y:S01]  /*3b0b0*/  ULDC UR6, c[0x0][0x228] ;  /* 0x00008a0000067ab9 */ /* 0x000fe20000000800 */
[----:B------:R-:W-:Y:S01]  /*3b0c0*/  ULDC UR7, c[0x0][0x228] ;  /* 0x00008a0000077ab9 */ /* 0x000fe20000000800 */
[----:B------:R-:W-:Y:S01]  /*3b0d0*/  @P5 STG.E.U16 desc[UR8][R28.64], R20 ;  /* 0x000000141c005986 */ /* 0x000fe2000c101508 */
[----:B------:R-:W-:Y:S01]  /*3b0e0*/  ULDC UR10, c[0x0][0x228] ;  /* 0x00008a00000a7ab9 */ /* 0x000fe20000000800 */
[----:B0-----:R-:W-:-:S04]  /*3b0f0*/  IMAD.WIDE R8, R0, 0x2, R52 ;  /* 0x0000000200087825 */ /* 0x001fc800078e0234 */
[C---:B-1----:R-:W-:Y:S01]  /*3b100*/  IMAD.WIDE R10, R0.reuse, 0x2, R2 ;  /* 0x00000002000a7825 */ /* 0x042fe200078e0202 */
[----:B------:R0:W-:Y:S03]  /*3b110*/  @P4 STG.E.U16 desc[UR8][R8.64], R4 ;  /* 0x0000000408004986 */ /* 0x0001e6000c101508 */
[----:B------:R-:W-:Y:S01]  /*3b120*/  VIADD R0, R0, UR4 ;  /* 0x0000000400007c36 */ /* 0x000fe20008000000 */
[----:B------:R1:W-:Y:S01]  /*3b130*/  @P3 STG.E.U16 desc[UR8][R10.64], R24 ;  /* 0x000000180a003986 */ /* 0x0003e2000c101508 */
[----:B------:R-:W-:Y:S02]  /*3b140*/  ULDC UR4, c[0x0][0x228] ;  /* 0x00008a0000047ab9 */ /* 0x000fe40000000800 */
[C---:B0-----:R-:W-:Y:S01]  /*3b150*/  IMAD.WIDE R8, R0.reuse, 0x2, R12 ;  /* 0x0000000200087825 */ /* 0x041fe200078e020c */
[----:B------:R-:W-:Y:S01]  /*3b160*/  ISETP.LT.AND P3, PT, R59, UR4, !P1 ;  /* 0x000000043b007c0c */ /* 0x000fe2000cf61270 */
[----:B------:R-:W-:Y:S01]  /*3b170*/  ULDC UR4, c[0x0][0x228] ;  /* 0x00008a0000047ab9 */ /* 0x000fe20000000800 */
[----:B------:R-:W-:Y:S01]  /*3b180*/  ISETP.LT.AND P5, PT, R55, UR6, !P1 ;  /* 0x0000000637007c0c */ /* 0x000fe2000cfa1270 */
[C---:B-1----:R-:W-:Y:S01]  /*3b190*/  IMAD.WIDE R10, R0.reuse, 0x2, R44 ;  /* 0x00000002000a7825 */ /* 0x042fe200078e022c */
[----:B------:R-:W-:Y:S01]  /*3b1a0*/  ISETP.LT.AND P4, PT, R19, UR7, !P1 ;  /* 0x0000000713007c0c */ /* 0x000fe2000cf81270 */
[----:B------:R-:W-:Y:S01]  /*3b1b0*/  ULDC UR6, c[0x0][0x228] ;  /* 0x00008a0000067ab9 */ /* 0x000fe20000000800 */
[----:B------:R-:W-:Y:S01]  /*3b1c0*/  ISETP.LT.AND P6, PT, R27, UR10, !P1 ;  /* 0x0000000a1b007c0c */ /* 0x000fe2000cfc1270 */
[----:B------:R-:W-:Y:S01]  /*3b1d0*/  IMAD.WIDE R28, R0, 0x2, R46 ;  /* 0x00000002001c7825 */ /* 0x000fe200078e022e */
[----:B------:R-:W-:Y:S01]  /*3b1e0*/  ULDC UR7, c[0x0][0x228] ;  /* 0x00008a0000077ab9 */ /* 0x000fe20000000800 */
[----:B------:R-:W-:-:S02]  /*3b1f0*/  ULDC UR10, c[0x0][0x228] ;  /* 0x00008a00000a7ab9 */ /* 0x000fc40000000800 */
[----:B------:R-:W-:Y:S01]  /*3b200*/  IMAD.WIDE R30, R0, 0x2, R48 ;  /* 0x00000002001e7825 */ /* 0x000fe200078e0230 */
[----:B--2---:R0:W-:Y:S01]  /*3b210*/  @P2 STG.E.U16 desc[UR8][R8.64], R57 ;  /* 0x0000003908002986 */ /* 0x0041e2000c101508 */
[----:B------:R-:W-:-:S03]  /*3b220*/  PRMT R16, R57, 0x7632, R16 ;  /* 0x0000763239107816 */ /* 0x000fc60000000010 */
[----:B0-----:R-:W2:Y:S01]  /*3b230*/  LDL.LU R57, [R1+0x324] ;  /* 0x0003240001397983 */ /* 0x001ea20000300800 */
[----:B------:R-:W-:-:S03]  /*3b240*/  IMAD.WIDE R8, R0, 0x2, R14 ;  /* 0x0000000200087825 */ /* 0x000fc600078e020e */
[----:B------:R-:W2:Y:S01]  /*3b250*/  LDL.LU R42, [R1+0x358] ;  /* 0x00035800012a7983 */ /* 0x000ea20000300800 */
[----:B---3--:R-:W-:-:S03]  /*3b260*/  PRMT R20, R54, 0x7632, R20 ;  /* 0x0000763236147816 */ /* 0x008fc60000000014 */
[----:B------:R-:W-:Y:S04]  /*3b270*/  @P3 STG.E.U16 desc[UR8][R8.64], R16 ;  /* 0x0000001008003986 */ /* 0x000fe8000c101508 */
[----:B------:R0:W-:Y:S04]  /*3b280*/  @P5 STG.E.U16 desc[UR8][R10.64], R54 ;  /* 0x000000360a005986 */ /* 0x0001e8000c101508 */
[----:B------:R-:W-:Y:S04]  /*3b290*/  @P4 STG.E.U16 desc[UR8][R28.64], R20 ;  /* 0x000000141c004986 */ /* 0x000fe8000c101508 */
[----:B0-----:R-:W3:Y:S01]  /*3b2a0*/  LDL.LU R54, [R1+0x348] ;  /* 0x0003480001367983 */ /* 0x001ee20000300800 */
[----:B----4-:R-:W-:-:S03]  /*3b2b0*/  PRMT R11, R56, 0x7632, R11 ;  /* 0x00007632380b7816 */ /* 0x010fc6000000000b */
[----:B------:R0:W-:Y:S04]  /*3b2c0*/  @P6 STG.E.U16 desc[UR8][R30.64], R56 ;  /* 0x000000381e006986 */ /* 0x0001e8000c101508 */
[----:B0-----:R-:W4:Y:S01]  /*3b2d0*/  LDL.LU R56, [R1+0x338] ;  /* 0x0003380001387983 */ /* 0x001f220000300800 */
[----:B------:R-:W-:Y:S01]  /*3b2e0*/  ISETP.LT.AND P4, PT, R23, UR4, !P1 ;  /* 0x0000000417007c0c */ /* 0x000fe2000cf81270 */
[----:B------:R-:W-:Y:S01]  /*3b2f0*/  VIADD R4, R18, 0x3b ;  /* 0x0000003b12047836 */ /* 0x000fe20000000000 */
[----:B------:R-:W-:Y:S01]  /*3b300*/  ULDC UR4, c[0x0][0x248] ;  /* 0x0000920000047ab9 */ /* 0x000fe20000000800 */
[----:B------:R-:W-:-:S03]  /*3b310*/  IMAD.WIDE R8, R0, 0x2, R50 ;  /* 0x0000000200087825 */ /* 0x000fc600078e0232 */
[----:B------:R-:W-:Y:S01]  /*3b320*/  ISETP.GE.AND P2, PT, R4, UR5, PT ;  /* 0x0000000504007c0c */ /* 0x000fe2000bf46270 */
[----:B------:R-:W-:Y:S01]  /*3b330*/  ULDC UR5, c[0x0][0x228] ;  /* 0x00008a0000057ab9 */ /* 0x000fe20000000800 */
[----:B------:R-:W-:Y:S01]  /*3b340*/  VIADD R4, R0, UR4 ;  /* 0x0000000400047c36 */ /* 0x000fe20008000000 */
[----:B------:R-:W-:Y:S01]  /*3b350*/  ISETP.LT.AND P3, PT, R61, UR5, !P1 ;  /* 0x000000053d007c0c */ /* 0x000fe2000cf61270 */
[----:B------:R-:W-:Y:S01]  /*3b360*/  ULDC UR4, c[0x0][0x228] ;  /* 0x00008a0000047ab9 */ /* 0x000fe20000000800 */
[----:B------:R-:W-:Y:S02]  /*3b370*/  ISETP.LT.AND P1, PT, R60, UR6, !P1 ;  /* 0x000000063c007c0c */ /* 0x000fe4000cf21270 */
[----:B------:R-:W-:Y:S01]  /*3b380*/  ISETP.LT.AND P6, PT, R58, UR7, !P2 ;  /* 0x000000073a007c0c */ /* 0x000fe2000d7c1270 */
[----:B------:R0:W-:Y:S01]  /*3b390*/  @P4 STG.E.U16 desc[UR8][R8.64], R11 ;  /* 0x0000000b08004986 */ /* 0x0001e2000c101508 */
[----:B------:R-:W-:Y:S01]  /*3b3a0*/  ISETP.LT.AND P5, PT, R59, UR10, !P2 ;  /* 0x0000000a3b007c0c */ /* 0x000fe2000d7a1270 */
[C---:B------:R-:W-:Y:S01]  /*3b3b0*/  IMAD.WIDE R28, R4.reuse, 0x2, R12 ;  /* 0x00000002041c7825 */ /* 0x040fe200078e020c */
[----:B------:R-:W-:Y:S01]  /*3b3c0*/  ISETP.LT.AND P4, PT, R55, UR4, !P2 ;  /* 0x0000000437007c0c */ /* 0x000fe2000d781270 */
[----:B------:R-:W-:Y:S01]  /*3b3d0*/  ULDC UR4, c[0x0][0x228] ;  /* 0x00008a0000047ab9 */ /* 0x000fe20000000800 */
[----:B------:R-:W-:Y:S01]  /*3b3e0*/  PRMT R16, R25, 0x7632, R16 ;  /* 0x0000763219107816 */ /* 0x000fe20000000010 */
[C---:B------:R-:W-:Y:S01]  /*3b3f0*/  IMAD.WIDE R30, R4.reuse, 0x2, R14 ;  /* 0x00000002041e7825 */ /* 0x040fe200078e020e */
[----:B------:R-:W-:Y:S01]  /*3b400*/  ULDC UR5, c[0x0][0x228] ;  /* 0x00008a0000057ab9 */ /* 0x000fe20000000800 */
[----:B------:R-:W-:Y:S01]  /*3b410*/  ULDC UR6, c[0x0][0x228] ;  /* 0x00008a0000067ab9 */ /* 0x000fe20000000800 */
[----:B------:R-:W-:Y:S01]  /*3b420*/  ULDC UR7, c[0x0][0x228] ;  /* 0x00008a0000077ab9 */ /* 0x000fe20000000800 */
[----:B------:R-:W-:Y:S01]  /*3b430*/  IMAD.WIDE R32, R4, 0x2, R44 ;  /* 0x0000000204207825 */ /* 0x000fe200078e022c */
[----:B------:R-:W-:-:S03]  /*3b440*/  ULDC UR10, c[0x0][0x228] ;  /* 0x00008a00000a7ab9 */ /* 0x000fc60000000800 */
[----:B0-----:R-:W-:-:S04]  /*3b450*/  IMAD.WIDE R8, R0, 0x2, R52 ;  /* 0x0000000200087825 */ /* 0x001fc800078e0234 */
[----:B------:R-:W-:Y:S01]  /*3b460*/  IMAD.WIDE R10, R0, 0x2, R2 ;  /* 0x00000002000a7825 */ /* 0x000fe200078e0202 */
[----:B--2---:R-:W-:Y:S01]  /*3b470*/  PRMT R0, R57, 0x7632, R0 ;  /* 0x0000763239007816 */ /* 0x004fe20000000000 */
[----:B------:R0:W-:Y:S01]  /*3b480*/  @P3 STG.E.U16 desc[UR8][R8.64], R57 ;  /* 0x0000003908003986 */ /* 0x0001e2000c101508 */
[----:B------:R-:W-:Y:S01]  /*3b490*/  ISETP.LT.AND P3, PT, R19, UR4, !P2 ;  /* 0x0000000413007c0c */ /* 0x000fe2000d761270 */
[----:B------:R-:W-:Y:S02]  /*3b4a0*/  ULDC UR4, c[0x0][0x228] ;  /* 0x00008a0000047ab9 */ /* 0x000fe40000000800 */
[----:B------:R1:W-:Y:S04]  /*3b4b0*/  @P1 STG.E.U16 desc[UR8][R10.64], R0 ;  /* 0x000000000a001986 */ /* 0x0003e8000c101508 */
[----:B------:R2:W-:Y:S01]  /*3b4c0*/  @P6 STG.E.U16 desc[UR8][R28.64], R25 ;  /* 0x000000191c006986 */ /* 0x0005e2000c101508 */
[----:B------:R-:W-:Y:S01]  /*3b4d0*/  ISETP.LT.AND P6, PT, R27, UR5, !P2 ;  /* 0x000000051b007c0c */ /* 0x000fe2000d7c1270 */
[----:B------:R-:W-:-:S02]  /*3b4e0*/  ULDC UR5, c[0x0][0x228] ;  /* 0x00008a0000057ab9 */ /* 0x000fc40000000800 */
[----:B------:R2:W-:Y:S01]  /*3b4f0*/  @P5 STG.E.U16 desc[UR8][R30.64], R16 ;  /* 0x000000101e005986 */ /* 0x0005e2000c101508 */
[----:B------:R-:W-:Y:S01]  /*3b500*/  ISETP.LT.AND P5, PT, R23, UR6, !P2 ;  /* 0x0000000617007c0c */ /* 0x000fe2000d7a1270 */
[----:B0-----:R-:W-:Y:S01]  /*3b510*/  IMAD.WIDE R8, R4, 0x2, R46 ;  /* 0x0000000204087825 */ /* 0x001fe200078e022e */
[----:B------:R-:W-:Y:S01]  /*3b520*/  ULDC UR6, c[0x0][0x228] ;  /* 0x00008a0000067ab9 */ /* 0x000fe20000000800 */
[----:B------:R0:W-:Y:S01]  /*3b530*/  @P4 STG.E.U16 desc[UR8][R32.64], R21 ;  /* 0x0000001520004986 */ /* 0x0001e2000c101508 */
[----:B------:R-:W-:Y:S01]  /*3b540*/  ISETP.LT.AND P4, PT, R61, UR7, !P2 ;  /* 0x000000073d007c0c */ /* 0x000fe2000d781270 */
[----:B-1----:R-:W-:Y:S02]  /*3b550*/  VIADD R0, R18, 0x3c ;  /* 0x0000003c12007836 */ /* 0x002fe40000000000 */
[C---:B------:R-:W-:Y:S01]  /*3b560*/  IMAD.WIDE R10, R4.reuse, 0x2, R48 ;  /* 0x00000002040a7825 */ /* 0x040fe200078e0230 */
[----:B--2---:R-:W-:Y:S01]  /*3b570*/  PRMT R28, R17, 0x7632, R28 ;  /* 0x00007632111c7816 */ /* 0x004fe2000000001c */
[----:B------:R-:W-:Y:S01]  /*3b580*/  ULDC UR7, c[0x0][0x228] ;  /* 0x00008a0000077ab9 */ /* 0x000fe20000000800 */
[----:B------:R-:W2:Y:S01]  /*3b590*/  LDL.LU R57, [R1+0x328] ;  /* 0x0003280001397983 */ /* 0x000ea20000300800 */
[----:B------:R-:W-:Y:S01]  /*3b5a0*/  PRMT R16, R21, 0x7632, R16 ;  /* 0x0000763215107816 */ /* 0x000fe20000000010 */
[----:B------:R-:W-:Y:S01]  /*3b5b0*/  IMAD.WIDE R24, R4, 0x2, R52 ;  /* 0x0000000204187825 */ /* 0x000fe200078e0234 */
[----:B------:R-:W-:Y:S01]  /*3b5c0*/  ISETP.LT.AND P2, PT, R60, UR4, !P2 ;  /* 0x000000043c007c0c */ /* 0x000fe2000d741270 */
[----:B------:R-:W-:-:S02]  /*3b5d0*/  ULDC UR4, c[0x0][0x248] ;  /* 0x0000920000047ab9 */ /* 0x000fc40000000800 */
[----:B0-----:R-:W-:Y:S01]  /*3b5e0*/  IMAD.WIDE R20, R4, 0x2, R50 ;  /* 0x0000000204147825 */ /* 0x001fe200078e0232 */
[----:B------:R-:W-:Y:S01]  /*3b5f0*/  ISETP.GE.AND P1, PT, R0, UR25, PT ;  /* 0x0000001900007c0c */ /* 0x000fe2000bf26270 */
[----:B------:R0:W-:Y:S04]  /*3b600*/  @P3 STG.E.U16 desc[UR8][R8.64], R16 ;  /* 0x0000001008003986 */ /* 0x0001e8000c101508 */
[----:B------:R-:W-:Y:S01]  /*3b610*/  @P6 STG.E.U16 desc[UR8][R10.64], R17 ;  /* 0x000000110a006986 */ /* 0x000fe2000c101508 */
[----:B------:R-:W-:Y:S01]  /*3b620*/  ISETP.LT.AND P3, PT, R58, UR5, !P1 ;  /* 0x000000053a007c0c */ /* 0x000fe2000cf61270 */
[----:B------:R-:W-:Y:S02]  /*3b630*/  ULDC UR5, c[0x0][0x228] ;  /* 0x00008a0000057ab9 */ /* 0x000fe40000000800 */
[----:B------:R1:W-:Y:S01]  /*3b640*/  @P5 STG.E.U16 desc[UR8][R20.64], R28 ;  /* 0x0000001c14005986 */ /* 0x0003e2000c101508 */
[----:B------:R-:W-:Y:S01]  /*3b650*/  ISETP.LT.AND P5, PT, R55, UR7, !P1 ;  /* 0x0000000737007c0c */ /* 0x000fe2000cfa1270 */
[----:B------:R-:W-:Y:S01]  /*3b660*/  VIADD R0, R18, 0x3d ;  /* 0x0000003d12007836 */ /* 0x000fe20000000000 */
[----:B0-----:R-:W-:Y:S01]  /*3b670*/  PRMT R9, R5, 0x7632, R9 ;  /* 0x0000763205097816 */ /* 0x001fe20000000009 */
[----:B------:R0:W-:Y:S01]  /*3b680*/  @P4 STG.E.U16 desc[UR8][R24.64], R5 ;  /* 0x0000000518004986 */ /* 0x0001e2000c101508 */
[----:B------:R-:W-:Y:S01]  /*3b690*/  ISETP.LT.AND P4, PT, R59, UR6, !P1 ;  /* 0x000000063b007c0c */ /* 0x000fe2000cf81270 */
[----:B------:R-:W-:Y:S01]  /*3b6a0*/  ULDC UR6, c[0x0][0x228] ;  /* 0x00008a0000067ab9 */ /* 0x000fe20000000800 */
[----:B------:R-:W-:Y:S01]  /*3b6b0*/  ISETP.LT.AND P6, PT, R19, UR10, !P1 ;  /* 0x0000000a13007c0c */ /* 0x000fe2000cfc1270 */
[----:B------:R-:W-:Y:S01]  /*3b6c0*/  ULDC UR7, c[0x0][0x228] ;  /* 0x00008a0000077ab9 */ /* 0x000fe20000000800 */
[----:B------:R-:W-:Y:S01]  /*3b6d0*/  ULDC UR10, c[0x0][0x228] ;  /* 0x00008a00000a7ab9 */ /* 0x000fe20000000800 */
[----:B-1----:R-:W-:-:S04]  /*3b6e0*/  IMAD.WIDE R28, R4, 0x2, R2 ;  /* 0x00000002041c7825 */ /* 0x002fc800078e0202 */
[----:B------:R-:W-:Y:S01]  /*3b6f0*/  VIADD R21, R4, UR4 ;  /* 0x0000000404157c36 */ /* 0x000fe20008000000 */
[----:B------:R1:W-:Y:S01]  /*3b700*/  @P2 STG.E.U16 desc[UR8][R28.64], R9 ;  /* 0x000000091c002986 */ /* 0x0003e2000c101508 */
[----:B------:R-:W-:Y:S01]  /*3b710*/  PRMT R20, R42, 0x7632, R20 ;  /* 0x000076322a147816 */ /* 0x000fe20000000014 */
[----:B------:R-:W-:Y:S01]  /*3b720*/  ULDC UR4, c[0x0][0x228] ;  /* 0x00008a0000047ab9 */ /* 0x000fe20000000800 */
[----:B0-----:R-:W-:-:S04]  /*3b730*/  IMAD.WIDE R4, R21, 0x2, R12 ;  /* 0x0000000215047825 */ /* 0x001fc800078e020c */
[C---:B------:R-:W-:Y:S01]  /*3b740*/  IMAD.WIDE R10, R21.reuse, 0x2, R44 ;  /* 0x00000002150a7825 */ /* 0x040fe200078e022c */
[----:B------:R0:W-:Y:S03]  /*3b750*/  @P3 STG.E.U16 desc[UR8][R4.64], R42 ;  /* 0x0000002a04003986 */ /* 0x0001e6000c101508 */
[----:B-1----:R-:W-:Y:S01]  /*3b760*/  IMAD.WIDE R8, R21, 0x2, R14 ;  /* 0x0000000215087825 */ /* 0x002fe200078e020e */
[----:B---3--:R-:W-:-:S04]  /*3b770*/  PRMT R24, R54, 0x7632, R24 ;  /* 0x0000763236187816 */ /* 0x008fc80000000018 */
[----:B------:R-:W-:Y:S01]  /*3b780*/  @P4 STG.E.U16 desc[UR8][R8.64], R20 ;  /* 0x0000001408004986 */ /* 0x000fe2000c101508 */
[----:B------:R-:W-:Y:S01]  /*3b790*/  ISETP.LT.AND P4, PT, R23, UR5, !P1 ;  /* 0x0000000517007c0c */ /* 0x000fe2000cf81270 */
[----:B------:R-:W-:Y:S01]  /*3b7a0*/  IMAD.WIDE R16, R21, 0x2, R46 ;  /* 0x0000000215107825 */ /* 0x000fe200078e022e */
[----:B------:R-:W-:Y:S01]  /*3b7b0*/  ISETP.GE.AND P2, PT, R0, UR23, PT ;  /* 0x0000001700007c0c */ /* 0x000fe2000bf46270 */
[----:B------:R1:W-:Y:S01]  /*3b7c0*/  @P5 STG.E.U16 desc[UR8][R10.64], R54 ;  /* 0x000000360a005986 */ /* 0x0003e2000c101508 */
[----:B------:R-:W-:Y:S01]  /*3b7d0*/  ISETP.LT.AND P5, PT, R27, UR4, !P1 ;  /* 0x000000041b007c0c */ /* 0x000fe2000cfa1270 */
[----:B------:R-:W-:Y:S01]  /*3b7e0*/  ULDC UR4, c[0x0][0x248] ;  /* 0x0000920000047ab9 */ /* 0x000fe20000000800 */
[----:B------:R-:W-:Y:S01]  /*3b7f0*/  ISETP.LT.AND P3, PT, R61, UR6, !P1 ;  /* 0x000000063d007c0c */ /* 0x000fe2000cf61270 */
[----:B------:R3:W-:Y:S01]  /*3b800*/  @P6 STG.E.U16 desc[UR8][R16.64], R24 ;  /* 0x0000001810006986 */ /* 0x0007e2000c101508 */
[----:B----4-:R-:W-:Y:S01]  /*3b810*/  PRMT R0, R56, 0x7632, R0 ;  /* 0x0000763238007816 */ /* 0x010fe20000000000 */
[----:B0-----:R-:W-:Y:S01]  /*3b820*/  IMAD.WIDE R4, R21, 0x2, R2 ;  /* 0x0000000215047825 */ /* 0x001fe200078e0202 */
[----:B------:R-:W-:Y:S01]  /*3b830*/  ULDC UR5, c[0x0][0x228] ;  /* 0x00008a0000057ab9 */ /* 0x000fe20000000800 */
[----:B------:R-:W-:-:S02]  /*3b840*/  ULDC UR6, c[0x0][0x228] ;  /* 0x00008a0000067ab9 */ /* 0x000fc40000000800 */
[----:B-1----:R-:W-:-:S04]  /*3b850*/  IMAD.WIDE R10, R21, 0x2, R50 ;  /* 0x00000002150a7825 */ /* 0x002fc800078e0232 */
[----:B---3--:R-:W-:-:S05]  /*3b860*/  IMAD.WIDE R16, R21, 0x2, R48 ;  /* 0x0000000215107825 */ /* 0x008fca00078e0230 */
[----:B------:R-:W-:Y:S04]  /*3b870*/  @P5 STG.E.U16 desc[UR8][R16.64], R56 ;  /* 0x0000003810005986 */ /* 0x000fe8000c101508 */
[----:B------:R0:W-:Y:S02]  /*3b880*/  @P4 STG.E.U16 desc[UR8][R10.64], R0 ;  /* 0x000000000a004986 */ /* 0x0001e4000c101508 */
[----:B0-----:R-:W-:Y:S02]  /*3b890*/  VIADD R0, R18, 0x3e ;  /* 0x0000003e12007836 */ /* 0x001fe40000000000 */
[----:B------:R-:W3:Y:S01]  /*3b8a0*/  LDL.LU R18, [R1+0x157c] ;  /* 0x00157c0001127983 */ /* 0x000ee20000300800 */
[----:B------:R-:W-:-:S03]  /*3b8b0*/  ISETP.LT.AND P1, PT, R60, UR7, !P1 ;  /* 0x000000073c007c0c */ /* 0x000fc6000cf21270 */
[----:B------:R-:W4:Y:S01]  /*3b8c0*/  LDL.LU R56, [R1+0x35c] ;  /* 0x00035c0001387983 */ /* 0x000f220000300800 */
[----:B------:R-:W-:Y:S01]  /*3b8d0*/  ISETP.LT.AND P6, PT, R58, UR10, !P2 ;  /* 0x0000000a3a007c0c */ /* 0x000fe2000d7c1270 */
[----:B------:R-:W-:-:S04]  /*3b8e0*/  IMAD.WIDE R8, R21, 0x2, R52 ;  /* 0x0000000215087825 */ /* 0x000fc800078e0234 */
[----:B------:R-:W-:Y:S01]  /*3b8f0*/  VIADD R21, R21, UR4 ;  /* 0x0000000415157c36 */ /* 0x000fe20008000000 */
[----:B------:R-:W-:Y:S02]  /*3b900*/  ULDC UR4, c[0x0][0x228] ;  /* 0x00008a0000047ab9 */ /* 0x000fe40000000800 */
[----:B------:R-:W-:Y:S01]  /*3b910*/  ISETP.LT.AND P4, PT, R59, UR4, !P2 ;  /* 0x000000043b007c0c */ /* 0x000fe2000d781270 */
[----:B------:R-:W-:Y:S01]  /*3b920*/  IMAD.WIDE R24, R21, 0x2, R12 ;  /* 0x0000000215187825 */ /* 0x000fe200078e020c */
[----:B------:R-:W-:Y:S01]  /*3b930*/  ULDC UR4, c[0x0][0x228] ;  /* 0x00008a0000047ab9 */ /* 0x000fe20000000800 */
[----:B------:R-:W-:Y:S01]  /*3b940*/  ISETP.LT.AND P5, PT, R19, UR6, !P2 ;  /* 0x0000000613007c0c */ /* 0x000fe2000d7a1270 */
[----:B------:R-:W-:Y:S01]  /*3b950*/  ULDC UR6, c[0x0][0x228] ;  /* 0x00008a0000067ab9 */ /* 0x000fe20000000800 */
[----:B------:R-:W-:Y:S01]  /*3b960*/  PRMT R17, R26, 0x7632, R17 ;  /* 0x000076321a117816 */ /* 0x000fe20000000011 */
[----:B------:R-:W-:Y:S01]  /*3b970*/  IMAD.WIDE R10, R21, 0x2, R14 ;  /* 0x00000002150a7825 */ /* 0x000fe200078e020e */
[----:B--2---:R-:W-:Y:S01]  /*3b980*/  PRMT R20, R57, 0x7632, R20 ;  /* 0x0000763239147816 */ /* 0x004fe20000000014 */
[----:B------:R0:W-:Y:S01]  /*3b990*/  @P3 STG.E.U16 desc[UR8][R8.64], R57 ;  /* 0x0000003908003986 */ /* 0x0001e2000c101508 */
[----:B------:R-:W-:Y:S01]  /*3b9a0*/  ISETP.LT.AND P3, PT, R55, UR5, !P2 ;  /* 0x0000000537007c0c */ /* 0x000fe2000d761270 */
[----:B------:R-:W-:-:S02]  /*3b9b0*/  ULDC UR5, c[0x0][0x228] ;  /* 0x00008a0000057ab9 */ /* 0x000fc40000000800 */
[----:B------:R1:W-:Y:S04]  /*3b9c0*/  @P1 STG.E.U16 desc[UR8][R4.64], R20 ;  /* 0x0000001404001986 */ /* 0x0003e8000c101508 */
[----:B------:R-:W-:Y:S04]  /*3b9d0*/  @P6 STG.E.U16 desc[UR8][R24.64], R26 ;  /* 0x0000001a18006986 */ /* 0x000fe8000c101508 */
[----:B0-----:R-:W2:Y:S01]  /*3b9e0*/  LDL.LU R57, [R1+0x34c] ;  /* 0x00034c0001397983 */ /* 0x001ea20000300800 */
[----:B------:R-:W-:Y:S01]  /*3b9f0*/  ISETP.LT.AND P6, PT, R27, UR4, !P2 ;  /* 0x000000041b007c0c */ /* 0x000fe2000d7c1270 */
[C---:B------:R-:W-:Y:S01]  /*3ba00*/  IMAD.WIDE R8, R21.reuse, 0x2, R44 ;  /* 0x0000000215087825 */ /* 0x040fe200078e022c */
[----:B-1----:R-:W-:Y:S01]  /*3ba10*/  PRMT R20, R22, 0x7632, R20 ;  /* 0x0000763216147816 */ /* 0x002fe20000000014 */
[----:B------:R0:W-:Y:S02]  /*3ba20*/  @P4 STG.E.U16 desc[UR8][R10.64], R17 ;  /* 0x000000110a004986 */ /* 0x0001e4000c101508 */
[----:B------:R-:W-:Y:S01]  /*3ba30*/  IMAD.WIDE R4, R21, 0x2, R46 ;  /* 0x0000000215047825 */ /* 0x000fe200078e022e */
[----:B------:R-:W-:Y:S01]  /*3ba40*/  ISETP.GE.AND P1, PT, R0, UR21, PT ;  /* 0x0000001500007c0c */ /* 0x000fe2000bf26270 */
[----:B------:R-:W-:Y:S01]  /*3ba50*/  ULDC UR4, c[0x0][0x228] ;  /* 0x00008a0000047ab9 */ /* 0x000fe20000000800 */
[----:B------:R1:W-:Y:S01]  /*3ba60*/  @P3 STG.E.U16 desc[UR8][R8.64], R22 ;  /* 0x0000001608003986 */ /* 0x0003e2000c101508 */
[----:B------:R-:W-:Y:S01]  /*3ba70*/  ISETP.LT.AND P4, PT, R61, UR5, !P2 ;  /* 0x000000053d007c0c */ /* 0x000fe2000d781270 */
[----:B------:R-:W-:-:S02]  /*3ba80*/  ULDC UR5, c[0x0][0x228] ;  /* 0x00008a0000057ab9 */ /* 0x000fc40000000800 */
[----:B------:R1:W-:Y:S01]  /*3ba90*/  @P5 STG.E.U16 desc[UR8][R4.64], R20 ;  /* 0x0000001404005986 */ /* 0x0003e2000c101508 */
[----:B0-----:R-:W-:Y:S01]  /*3baa0*/  IMAD.WIDE R16, R21, 0x2, R48 ;  /* 0x0000000215107825 */ /* 0x001fe200078e0230 */
[----:B------:R-:W-:Y:S02]  /*3bab0*/  ISETP.LT.AND P3, PT, R58, UR6, !P0 ;  /* 0x000000063a007c0c */ /* 0x000fe4000c761270 */
[----:B------:R-:W-:Y:S01]  /*3bac0*/  ISETP.LT.AND P5, PT, R23, UR4, !P2 ;  /* 0x0000000417007c0c */ /* 0x000fe2000d7a1270 */
[----:B------:R-:W-:Y:S01]  /*3bad0*/  ULDC UR4, c[0x0][0x228] ;  /* 0x00008a0000047ab9 */ /* 0x000fe20000000800 */
[C---:B-1----:R-:W-:Y:S01]  /*3bae0*/  IMAD.WIDE R8, R21.reuse, 0x2, R52 ;  /* 0x0000000215087825 */ /* 0x042fe200078e0234 */
[----:B------:R-:W-:Y:S01]  /*3baf0*/  ISETP.LT.AND P2, PT, R60, UR4, !P2 ;  /* 0x000000043c007c0c */ /* 0x000fe2000d741270 */
[----:B------:R-:W-:Y:S02]  /*3bb00*/  ULDC UR4, c[0x0][0x248] ;  /* 0x0000920000047ab9 */ /* 0x000fe40000000800 */
[----:B------:R-:W-:-:S04]  /*3bb10*/  IMAD.WIDE R4, R21, 0x2, R50 ;  /* 0x0000000215047825 */ /* 0x000fc800078e0232 */
[----:B------:R-:W-:Y:S01]  /*3bb20*/  VIADD R25, R21, UR4 ;  /* 0x0000000415197c36 */ /* 0x000fe20008000000 */
[----:B------:R-:W-:Y:S01]  /*3bb30*/  ULDC UR4, c[0x0][0x228] ;  /* 0x00008a0000047ab9 */ /* 0x000fe20000000800 */
[----:B---3--:R0:W-:Y:S01]  /*3bb40*/  @P6 STG.E.U16 desc[UR8][R16.64], R18 ;  /* 0x0000001210006986 */ /* 0x0081e2000c101508 */
[----:B------:R-:W-:Y:S01]  /*3bb50*/  ISETP.LT.AND P6, PT, R58, UR5, !P1 ;  /* 0x000000053a007c0c */ /* 0x000fe2000cfc1270 */
[----:B------:R-:W-:Y:S02]  /*3bb60*/  ULDC UR5, c[0x0][0x228] ;  /* 0x00008a0000057ab9 */ /* 0x000fe40000000800 */
[----:B------:R-:W3:Y:S01]  /*3bb70*/  LDL.LU R58, [R1+0x33c] ;  /* 0x00033c00013a7983 */ /* 0x000ee20000300800 */
[----:B------:R-:W-:-:S05]  /*3bb80*/  PRMT R0, R18, 0x7632, R0 ;  /* 0x0000763212007816 */ /* 0x000fca0000000000 */
[----:B------:R1:W-:Y:S01]  /*3bb90*/  @P5 STG.E.U16 desc[UR8][R4.64], R0 ;  /* 0x0000000004005986 */ /* 0x0003e2000c101508 */
[----:B------:R-:W-:Y:S01]  /*3bba0*/  ISETP.LT.AND P5, PT, R59, UR4, !P1 ;  /* 0x000000043b007c0c */ /* 0x000fe2000cfa1270 */
[----:B------:R-:W-:Y:S01]  /*3bbb0*/  IMAD.WIDE R10, R21, 0x2, R2 ;  /* 0x00000002150a7825 */ /* 0x000fe200078e0202 */
[----:B------:R-:W-:Y:S01]  /*3bbc0*/  ULDC UR4, c[0x0][0x228] ;  /* 0x00008a0000047ab9 */ /* 0x000fe20000000800 */
[----:B------:R-:W-:Y:S01]  /*3bbd0*/  @P4 STG.E.U16 desc[UR8][R8.64], R6 ;  /* 0x0000000608004986 */ /* 0x000fe2000c101508 */
[----:B------:R-:W-:Y:S01]  /*3bbe0*/  ISETP.LT.AND P4, PT, R59, UR5, !P0 ;  /* 0x000000053b007c0c */ /* 0x000fe2000c781270 */
[----:B0-----:R-:W-:Y:S01]  /*3bbf0*/  IMAD.WIDE R16, R25, 0x2, R12 ;  /* 0x0000000219107825 */ /* 0x001fe200078e020c */
[----:B------:R-:W-:Y:S01]  /*3bc00*/  ULDC UR5, c[0x0][0x228] ;  /* 0x00008a0000057ab9 */ /* 0x000fe20000000800 */
[----:B------:R-:W3:Y:S01]  /*3bc10*/  LDL.LU R59, [R1+0x32c] ;  /* 0x00032c00013b7983 */ /* 0x000ee20000300800 */
[----:B-1----:R-:W-:Y:S02]  /*3bc20*/  PRMT R5, R6, 0x7632, R5 ;  /* 0x0000763206057816 */ /* 0x002fe40000000005 */
[----:B----4-:R-:W-:-:S03]  /*3bc30*/  PRMT R0, R56, 0x7632, R0 ;  /* 0x0000763238007816 */ /* 0x010fc60000000000 */
[----:B------:R0:W-:Y:S04]  /*3bc40*/  @P2 STG.E.U16 desc[UR8][R10.64], R5 ;  /* 0x000000050a002986 */ /* 0x0001e8000c101508 */
[----:B------:R-:W-:Y:S01]  /*3bc50*/  @P6 STG.E.U16 desc[UR8][R16.64], R56 ;  /* 0x0000003810006986 */ /* 0x000fe2000c101508 */
[----:B------:R-:W-:Y:S01]  /*3bc60*/  ISETP.LT.AND P6, PT, R55, UR4, !P1 ;  /* 0x0000000437007c0c */ /* 0x000fe2000cfc1270 */
[----:B------:R-:W-:Y:S01]  /*3bc70*/  ULDC UR4, c[0x0][0x228] ;  /* 0x00008a0000047ab9 */ /* 0x000fe20000000800 */
[----:B0-----:R-:W-:-:S05]  /*3bc80*/  IMAD.WIDE R4, R25, 0x2, R14 ;  /* 0x0000000219047825 */ /* 0x001fca00078e020e */
[----:B------:R2:W-:Y:S01]  /*3bc90*/  @P5 STG.E.U16 desc[UR8][R4.64], R0 ;  /* 0x0000000004005986 */ /* 0x0005e2000c101508 */
[----:B------:R-:W-:Y:S01]  /*3bca0*/  ISETP.LT.AND P5, PT, R19, UR4, !P1 ;  /* 0x0000000413007c0c */ /* 0x000fe2000cfa1270 */
[----:B------:R-:W-:Y:S01]  /*3bcb0*/  IMAD.WIDE R8, R25, 0x2, R44 ;  /* 0x0000000219087825 */ /* 0x000fe200078e022c */
[----:B------:R-:W-:-:S03]  /*3bcc0*/  ULDC UR4, c[0x0][0x228] ;  /* 0x00008a0000047ab9 */ /* 0x000fc60000000800 */
[----:B------:R-:W-:Y:S01]  /*3bcd0*/  IMAD.WIDE R10, R25, 0x2, R46 ;  /* 0x00000002190a7825 */ /* 0x000fe200078e022e */
[----:B------:R-:W-:Y:S01]  /*3bce0*/  ISETP.LT.AND P2, PT, R55, UR5, !P0 ;  /* 0x0000000537007c0c */ /* 0x000fe2000c741270 */
[----:B------:R-:W-:Y:S01]  /*3bcf0*/  ULDC UR5, c[0x0][0x228] ;  /* 0x00008a0000057ab9 */ /* 0x000fe20000000800 */
[----:B--2---:R-:W-:Y:S01]  /*3bd00*/  PRMT R5, R57, 0x7632, R5 ;  /* 0x0000763239057816 */ /* 0x004fe20000000005 */
[----:B------:R-:W-:Y:S04]  /*3bd10*/  @P6 STG.E.U16 desc[UR8][R8.64], R57 ;  /* 0x0000003908006986 */ /* 0x000fe8000c101508 */
[----:B------:R0:W-:Y:S01]  /*3bd20*/  @P5 STG.E.U16 desc[UR8][R10.64], R5 ;  /* 0x000000050a005986 */ /* 0x0001e2000c101508 */
[----:B------:R-:W-:Y:S01]  /*3bd30*/  ISETP.LT.AND P5, PT, R27, UR4, !P1 ;  /* 0x000000041b007c0c */ /* 0x000fe2000cfa1270 */
[----:B------:R-:W-:Y:S01]  /*3bd40*/  ULDC UR4, c[0x0][0x228] ;  /* 0x00008a0000047ab9 */ /* 0x000fe20000000800 */
[----:B0-----:R-:W-:-:S04]  /*3bd50*/  IMAD.WIDE R4, R25, 0x2, R48 ;  /* 0x0000000219047825 */ /* 0x001fc800078e0230 */
[----:B------:R-:W-:-:S04]  /*3bd60*/  IMAD.WIDE R8, R25, 0x2, R50 ;  /* 0x0000000219087825 */ /* 0x000fc800078e0232 */
[----:B------:R-:W-:Y:S01]  /*3bd70*/  IMAD.WIDE R10, R25, 0x2, R52 ;  /* 0x00000002190a7825 */ /* 0x000fe200078e0234 */
[----:B------:R-:W-:Y:S02]  /*3bd80*/  ISETP.LT.AND P6, PT, R19, UR5, !P0 ;  /* 0x0000000513007c0c */ /* 0x000fe4000c7c1270 */
[----:B------:R-:W2:Y:S04]  /*3bd90*/  LDL.LU R19, [R1+0x1578] ;  /* 0x0015780001137983 */ /* 0x000ea80000300800 */
[----:B---3--:R0:W-:Y:S01]  /*3bda0*/  @P5 STG.E.U16 desc[UR8][R4.64], R58 ;  /* 0x0000003a04005986 */ /* 0x0081e2000c101508 */
[----:B------:R-:W-:Y:S01]  /*3bdb0*/  ISETP.LT.AND P5, PT, R23, UR4, !P1 ;  /* 0x0000000417007c0c */ /* 0x000fe2000cfa1270 */
[----:B------:R-:W-:Y:S01]  /*3bdc0*/  ULDC UR4, c[0x0][0x228] ;  /* 0x00008a0000047ab9 */ /* 0x000fe20000000800 */
[----:B------:R-:W-:-:S11]  /*3bdd0*/  PRMT R0, R58, 0x7632, R0 ;  /* 0x000076323a007816 */ /* 0x000fd60000000000 */
[----:B------:R1:W-:Y:S01]  /*3bde0*/  @P5 STG.E.U16 desc[UR8][R8.64], R0 ;  /* 0x0000000008005986 */ /* 0x0003e2000c101508 */
[----:B------:R-:W-:Y:S01]  /*3bdf0*/  ISETP.LT.AND P5, PT, R61, UR4, !P1 ;  /* 0x000000043d007c0c */ /* 0x000fe2000cfa1270 */
[----:B------:R-:W-:-:S12]  /*3be00*/  ULDC UR4, c[0x0][0x228] ;  /* 0x00008a0000047ab9 */ /* 0x000fd80000000800 */
[----:B------:R-:W-:Y:S01]  /*3be10*/  @P5 STG.E.U16 desc[UR8][R10.64], R59 ;  /* 0x0000003b0a005986 */ /* 0x000fe2000c101508 */
[----:B------:R-:W-:Y:S01]  /*3be20*/  ISETP.LT.AND P5, PT, R27, UR4, !P0 ;  /* 0x000000041b007c0c */ /* 0x000fe2000c7a1270 */
[----:B------:R-:W-:Y:S02]  /*3be30*/  ULDC UR4, c[0x0][0x228] ;  /* 0x00008a0000047ab9 */ /* 0x000fe40000000800 */
[----:B------:R-:W-:Y:S01]  /*3be40*/  ISETP.LT.AND P1, PT, R60, UR4, !P1 ;  /* 0x000000043c007c0c */ /* 0x000fe2000cf21270 */
[----:B------:R-:W3:Y:S01]  /*3be50*/  LDL.LU R27, [R1+0x1574] ;  /* 0x00157400011b7983 */ /* 0x000ee20000300800 */
[----:B------:R-:W-:Y:S01]  /*3be60*/  PRMT R6, R59, 0x7632, R6 ;  /* 0x000076323b067816 */ /* 0x000fe20000000006 */
[----:B0-----:R-:W-:Y:S01]  /*3be70*/  IMAD.WIDE R4, R25, 0x2, R2 ;  /* 0x0000000219047825 */ /* 0x001fe200078e0202 */
[----:B------:R-:W-:-:S09]  /*3be80*/  ULDC UR4, c[0x0][0x228] ;  /* 0x00008a0000047ab9 */ /* 0x000fd20000000800 */
[----:B------:R0:W-:Y:S01]  /*3be90*/  @P1 STG.E.U16 desc[UR8][R4.64], R6 ;  /* 0x0000000604001986 */ /* 0x0001e2000c101508 */
[----:B------:R-:W-:Y:S01]  /*3bea0*/  ISETP.LT.AND P1, PT, R23, UR4, !P0 ;  /* 0x0000000417007c0c */ /* 0x000fe2000c721270 */
[----:B------:R-:W-:Y:S02]  /*3beb0*/  ULDC UR4, c[0x0][0x248] ;  /* 0x0000920000047ab9 */ /* 0x000fe40000000800 */
[----:B------:R-:W0:Y:S01]  /*3bec0*/  LDL.LU R23, [R1+0x1570] ;  /* 0x0015700001177983 */ /* 0x000e220000300800 */
[----:B------:R-:W-:Y:S01]  /*3bed0*/  VIADD R25, R25, UR4 ;  /* 0x0000000419197c36 */ /* 0x000fe20008000000 */
[----:B------:R-:W-:-:S03]  /*3bee0*/  ULDC UR4, c[0x0][0x228] ;  /* 0x00008a0000047ab9 */ /* 0x000fc60000000800 */
[----:B------:R-:W-:-:S04]  /*3bef0*/  IMAD.WIDE R12, R25, 0x2, R12 ;  /* 0x00000002190c7825 */ /* 0x000fc800078e020c */
[----:B------:R-:W-:-:S04]  /*3bf00*/  IMAD.WIDE R14, R25, 0x2, R14 ;  /* 0x00000002190e7825 */ /* 0x000fc800078e020e */
[----:B------:R-:W-:-:S04]  /*3bf10*/  IMAD.WIDE R44, R25, 0x2, R44 ;  /* 0x00000002192c7825 */ /* 0x000fc800078e022c */
[----:B------:R-:W-:-:S04]  /*3bf20*/  IMAD.WIDE R46, R25, 0x2, R46 ;  /* 0x00000002192e7825 */ /* 0x000fc800078e022e */
[----:B------:R-:W-:-:S04]  /*3bf30*/  IMAD.WIDE R48, R25, 0x2, R48 ;  /* 0x0000000219307825 */ /* 0x000fc800078e0230 */
[----:B------:R-:W-:-:S04]  /*3bf40*/  IMAD.WIDE R50, R25, 0x2, R50 ;  /* 0x0000000219327825 */ /* 0x000fc800078e0232 */
[----:B------:R-:W-:-:S04]  /*3bf50*/  IMAD.WIDE R52, R25, 0x2, R52 ;  /* 0x0000000219347825 */ /* 0x000fc800078e0234 */
[----:B------:R-:W-:Y:S01]  /*3bf60*/  IMAD.WIDE R2, R25, 0x2, R2 ;  /* 0x0000000219027825 */ /* 0x000fe200078e0202 */
[----:B--2---:R-:W-:Y:S01]  /*3bf70*/  PRMT R25, R19, 0x7632, R25 ;  /* 0x0000763213197816 */ /* 0x004fe20000000019 */
[----:B---3--:R2:W-:Y:S01]  /*3bf80*/  @P3 STG.E.U16 desc[UR8][R12.64], R27 ;  /* 0x0000001b0c003986 */ /* 0x0085e2000c101508 */
[----:B------:R-:W-:Y:S01]  /*3bf90*/  ISETP.LT.AND P3, PT, R61, UR4, !P0 ;  /* 0x000000043d007c0c */ /* 0x000fe2000c761270 */
[----:B------:R-:W-:Y:S02]  /*3bfa0*/  ULDC UR4, c[0x0][0x228] ;  /* 0x00008a0000047ab9 */ /* 0x000fe40000000800 */
[----:B------:R-:W-:Y:S02]  /*3bfb0*/  ISETP.LT.AND P0, PT, R60, UR4, !P0 ;  /* 0x000000043c007c0c */ /* 0x000fe4000c701270 */
[----:B-1----:R-:W-:-:S05]  /*3bfc0*/  PRMT R0, R27, 0x7632, R0 ;  /* 0x000076321b007816 */ /* 0x002fca0000000000 */
[----:B------:R2:W-:Y:S01]  /*3bfd0*/  @P4 STG.E.U16 desc[UR8][R14.64], R0 ;  /* 0x000000000e004986 */ /* 0x0005e2000c101508 */
[----:B0-----:R-:W-:-:S03]  /*3bfe0*/  PRMT R4, R23, 0x7632, R4 ;  /* 0x0000763217047816 */ /* 0x001fc60000000004 */
[----:B------:R2:W-:Y:S04]  /*3bff0*/  @P2 STG.E.U16 desc[UR8][R44.64], R23 ;  /* 0x000000172c002986 */ /* 0x0005e8000c101508 */
[----:B------:R2:W-:Y:S04]  /*3c000*/  @P6 STG.E.U16 desc[UR8][R46.64], R4 ;  /* 0x000000042e006986 */ /* 0x0005e8000c101508 */
[----:B------:R2:W-:Y:S04]  /*3c010*/  @P5 STG.E.U16 desc[UR8][R48.64], R19 ;  /* 0x0000001330005986 */ /* 0x0005e8000c101508 */
[----:B------:R2:W-:Y:S04]  /*3c020*/  @P1 STG.E.U16 desc[UR8][R50.64], R25 ;  /* 0x0000001932001986 */ /* 0x0005e8000c101508 */
[----:B------:R2:W-:Y:S01]  /*3c030*/  @P3 STG.E.U16 desc[UR8][R52.64], R7 ;  /* 0x0000000734003986 */ /* 0x0005e2000c101508 */
[----:B------:R-:W-:Y:S05]  /*3c040*/  @!P0 EXIT ;  /* 0x000000000000894d */ /* 0x000fea0003800000 */
[----:B--2---:R-:W-:-:S05]  /*3c050*/  PRMT R7, R7, 0x7632, R7 ;  /* 0x0000763207077816 */ /* 0x004fca0000000007 */
[----:B------:R-:W-:Y:S01]  /*3c060*/  STG.E.U16 desc[UR8][R2.64], R7 ;  /* 0x0000000702007986 */ /* 0x000fe2000c101508 */
[----:B------:R-:W-:Y:S05]  /*3c070*/  EXIT ;  /* 0x000000000000794d */ /* 0x000fea0003800000 */
.L_x_2:
[----:B------:R-:W-:-:S00]  /*3c080*/  BRA `(.L_x_2) ;  /* 0xfffffffc00fc7947 */ /* 0x000fc0000383ffff */
[----:B------:R-:W-:-:S00]  /*3c090*/  NOP ;  /* 0x0000000000007918 */ /* 0x000fc00000000000 */
        /* <DEDUP_REMOVED lines=14> */
.L_x_3:


//--------------------- .nv.shared.matmul_kernel  --------------------------
	.section	.nv.shared.matmul_kernel,"aw",@nobits
	.sectionflags	@""
	.align	16
	.zero		1024


//--------------------- .nv.shared.reserved.0     --------------------------
	.section	.nv.shared.reserved.0,"aw",@nobits
	.weak		__nv_reservedSMEM_offset_0_alias
	.size		__nv_reservedSMEM_offset_0_alias, 0, 0
	.other		__nv_reservedSMEM_offset_0_alias,@"STO_CUDA_RESERVED_SHARED STV_DEFAULT"
__nv_reservedSMEM_offset_0_alias:
	.zero		0


//--------------------- .nv.constant0.matmul_kernel --------------------------
	.section	.nv.constant0.matmul_kernel,"a",@progbits
	.sectionflags	@""
	.align	4
.nv.constant0.matmul_kernel:
	.zero		608


//--------------------- SYMBOLS --------------------------

	.type		.nv.reservedSmem.offset0,@object
	.size		.nv.reservedSmem.offset0,0x4
